def matmul_kernel(
    a_ptr,
    b_ptr,
    c_ptr,
    M,
    N,
    K,
    stride_am,
    stride_ak,
    stride_bk,
    stride_bn,
    stride_cm,
    stride_cn,
    BLOCK_M: tl.constexpr,
    BLOCK_N: tl.constexpr,
    BLOCK_K: tl.constexpr,
    GROUP_M: tl.constexpr,
):
    pid = tl.program_id(axis=0)
    num_pid_m = tl.cdiv(M, BLOCK_M)
    num_pid_n = tl.cdiv(N, BLOCK_N)
    num_pid_in_group = GROUP_M * num_pid_n
    group_id = pid // num_pid_in_group
    first_pid_m = group_id * GROUP_M
    group_size_m = min(num_pid_m - first_pid_m, GROUP_M)
    pid_m = first_pid_m + ((pid % num_pid_in_group) % group_size_m)
    pid_n = (pid % num_pid_in_group) // group_size_m

    offs_am = (pid_m * BLOCK_M + tl.arange(0, BLOCK_M)) % M
    offs_bn = (pid_n * BLOCK_N + tl.arange(0, BLOCK_N)) % N
    offs_k = tl.arange(0, BLOCK_K)
    a_ptrs = a_ptr + offs_am[:, None] * stride_am + offs_k[None, :] * stride_ak
    b_ptrs = b_ptr + offs_k[:, None] * stride_bk + offs_bn[None, :] * stride_bn

    acc = tl.zeros((BLOCK_M, BLOCK_N), dtype=tl.float32)
    for kk in range(0, tl.cdiv(K, BLOCK_K)):
        a = tl.load(a_ptrs, mask=offs_k[None, :] < K - kk * BLOCK_K, other=0.0)
        b = tl.load(b_ptrs, mask=offs_k[:, None] < K - kk * BLOCK_K, other=0.0)
        acc = tl.dot(a, b, acc)
        a_ptrs += BLOCK_K * stride_ak
        b_ptrs += BLOCK_K * stride_bk

    c = acc.to(c_ptr.dtype.element_ty)
    offs_cm = pid_m * BLOCK_M + tl.arange(0, BLOCK_M)
    offs_cn = pid_n * BLOCK_N + tl.arange(0, BLOCK_N)
    c_ptrs = c_ptr + offs_cm[:, None] * stride_cm + offs_cn[None, :] * stride_cn
    mask = (offs_cm[:, None] < M) & (offs_cn[None, :] < N)
    tl.store(c_ptrs, c, mask=mask)

# config = {"BLOCK_K": 32, "BLOCK_M": 64, "BLOCK_N": 256, "GROUP_M": 8, "arch": "sm_100", "dtype": "fp8e4m3", "num_ctas": 1, "num_stages": 3, "num_warps": 4}
# arch = sm_100


// ===== COMPILED SASS (sm_100a) =====

	.target	sm_100a

	.elftype	@"ET_EXEC"


//--------------------- .note.nv.tkinfo           --------------------------
	.section	.note.nv.tkinfo,"",@"SHT_NOTE"
	.sectionflags	@"SHF_NOTE_NV_TKINFO"
	.tkinfo
        /*0018*/ 	.word	0x00000081
        /*0030*/ 	.string	""
        /*0030*/ 	.string	"ptxas-blackwell"
        /*0030*/ 	.string	"Cuda compilation tools, release 12.9, V12.9.86"
        /*0030*/ 	.string	"Build cuda_12.9.r12.9/compiler.36037853_0"
        /*0030*/ 	.string	"-v  -suppress-debug-info  -lineinfo  -arch sm_100a "



//--------------------- .note.nv.cuver            --------------------------
	.section	.note.nv.cuver,"",@"SHT_NOTE"
	.sectionflags	@"SHF_NOTE_NV_CUVER"
        /*0018*/ 	.short	0x0001
        /*001a*/ 	.short	0x0064
        /*001c*/ 	.short	0x0001
        /*001e*/ 	.short	0x0000
        /*0020*/ 	.short	0x0001
        /*0022*/ 	.short	0x0000


//--------------------- .nv.info                  --------------------------
	.section	.nv.info,"",@"SHT_CUDA_INFO"
	.align	4


	//----- nvinfo : EIATTR_REGCOUNT
	.align		4
        /*0000*/ 	.byte	0x04, 0x2f
        /*0002*/ 	.short	(.L_4 - .L_3)
	.align		4
.L_3:
        /*0004*/ 	.word	index@(matmul_kernel)
        /*0008*/ 	.word	0x000000ff


	//----- nvinfo : EIATTR_FRAME_SIZE
	.align		4
.L_4:
        /*000c*/ 	.byte	0x04, 0x11
        /*000e*/ 	.short	(.L_6 - .L_5)
	.align		4
.L_5:
        /*0010*/ 	.word	index@($__internal_2_$__cuda_sm10x_tcgen05_guardrail_trap_unallocated_columns_being_dealloced)
        /*0014*/ 	.word	0x00000000


	//----- nvinfo : EIATTR_FRAME_SIZE
	.align		4
.L_6:
        /*0018*/ 	.byte	0x04, 0x11
        /*001a*/ 	.short	(.L_8 - .L_7)
	.align		4
.L_7:
        /*001c*/ 	.word	index@($__internal_1_$__cuda_sm10x_tcgen05_guardrail_trap_phase_invalid_during_alloc)
        /*0020*/ 	.word	0x00000000


	//----- nvinfo : EIATTR_FRAME_SIZE
	.align		4
.L_8:
        /*0024*/ 	.byte	0x04, 0x11
        /*0026*/ 	.short	(.L_10 - .L_9)
	.align		4
.L_9:
        /*0028*/ 	.word	index@($__internal_0_$__cuda_sm10x_tcgen05_guardrail_trap_col_being_dealloced_not_returned_by_alloc)
        /*002c*/ 	.word	0x00000000


	//----- nvinfo : EIATTR_FRAME_SIZE
	.align		4
.L_10:
        /*0030*/ 	.byte	0x04, 0x11
        /*0032*/ 	.short	(.L_12 - .L_11)
	.align		4
.L_11:
        /*0034*/ 	.word	index@(matmul_kernel)
        /*0038*/ 	.word	0x00000000


	//----- nvinfo : EIATTR_MIN_STACK_SIZE
	.align		4
.L_12:
        /*003c*/ 	.byte	0x04, 0x12
        /*003e*/ 	.short	(.L_14 - .L_13)
	.align		4
.L_13:
        /*0040*/ 	.word	index@(matmul_kernel)
        /*0044*/ 	.word	0x00000000
.L_14:


//--------------------- .nv.info.matmul_kernel    --------------------------
	.section	.nv.info.matmul_kernel,"",@"SHT_CUDA_INFO"
	.sectionflags	@""
	.align	4


	//----- nvinfo : EIATTR_CUDA_API_VERSION
	.align		4
        /*0000*/ 	.byte	0x04, 0x37
        /*0002*/ 	.short	(.L_16 - .L_15)
.L_15:
        /*0004*/ 	.word	0x00000081


	//----- nvinfo : EIATTR_KPARAM_INFO
	.align		4
.L_16:
        /*0008*/ 	.byte	0x04, 0x17
        /*000a*/ 	.short	(.L_18 - .L_17)
.L_17:
        /*000c*/ 	.word	0x00000000
        /*0010*/ 	.short	0x000d
        /*0012*/ 	.short	0x0048
        /*0014*/ 	.byte	0x00, 0xf4, 0x21, 0x00


	//----- nvinfo : EIATTR_KPARAM_INFO
	.align		4
.L_18:
        /*0018*/ 	.byte	0x04, 0x17
        /*001a*/ 	.short	(.L_20 - .L_19)
.L_19:
        /*001c*/ 	.word	0x00000000
        /*0020*/ 	.short	0x000c
        /*0022*/ 	.short	0x0040
        /*0024*/ 	.byte	0x00, 0xf4, 0x21, 0x00


	//----- nvinfo : EIATTR_KPARAM_INFO
	.align		4
.L_20:
        /*0028*/ 	.byte	0x04, 0x17
        /*002a*/ 	.short	(.L_22 - .L_21)
.L_21:
        /*002c*/ 	.word	0x00000000
        /*0030*/ 	.short	0x000b
        /*0032*/ 	.short	0x0038
        /*0034*/ 	.byte	0x00, 0xf0, 0x11, 0x00


	//----- nvinfo : EIATTR_KPARAM_INFO
	.align		4
.L_22:
        /*0038*/ 	.byte	0x04, 0x17
        /*003a*/ 	.short	(.L_24 - .L_23)
.L_23:
        /*003c*/ 	.word	0x00000000
        /*0040*/ 	.short	0x000a
        /*0042*/ 	.short	0x0034
        /*0044*/ 	.byte	0x00, 0xf0, 0x11, 0x00


	//----- nvinfo : EIATTR_KPARAM_INFO
	.align		4
.L_24:
        /*0048*/ 	.byte	0x04, 0x17
        /*004a*/ 	.short	(.L_26 - .L_25)
.L_25:
        /*004c*/ 	.word	0x00000000
        /*0050*/ 	.short	0x0009
        /*0052*/ 	.short	0x0030
        /*0054*/ 	.byte	0x00, 0xf0, 0x11, 0x00


	//----- nvinfo : EIATTR_KPARAM_INFO
	.align		4
.L_26:
        /*0058*/ 	.byte	0x04, 0x17
        /*005a*/ 	.short	(.L_28 - .L_27)
.L_27:
        /*005c*/ 	.word	0x00000000
        /*0060*/ 	.short	0x0008
        /*0062*/ 	.short	0x002c
        /*0064*/ 	.byte	0x00, 0xf0, 0x11, 0x00


	//----- nvinfo : EIATTR_KPARAM_INFO
	.align		4
.L_28:
        /*0068*/ 	.byte	0x04, 0x17
        /*006a*/ 	.short	(.L_30 - .L_29)
.L_29:
        /*006c*/ 	.word	0x00000000
        /*0070*/ 	.short	0x0007
        /*0072*/ 	.short	0x0028
        /*0074*/ 	.byte	0x00, 0xf0, 0x11, 0x00


	//----- nvinfo : EIATTR_KPARAM_INFO
	.align		4
.L_30:
        /*0078*/ 	.byte	0x04, 0x17
        /*007a*/ 	.short	(.L_32 - .L_31)
.L_31:
        /*007c*/ 	.word	0x00000000
        /*0080*/ 	.short	0x0006
        /*0082*/ 	.short	0x0024
        /*0084*/ 	.byte	0x00, 0xf0, 0x11, 0x00


	//----- nvinfo : EIATTR_KPARAM_INFO
	.align		4
.L_32:
        /*0088*/ 	.byte	0x04, 0x17
        /*008a*/ 	.short	(.L_34 - .L_33)
.L_33:
        /*008c*/ 	.word	0x00000000
        /*0090*/ 	.short	0x0005
        /*0092*/ 	.short	0x0020
        /*0094*/ 	.byte	0x00, 0xf0, 0x11, 0x00


	//----- nvinfo : EIATTR_KPARAM_INFO
	.align		4
.L_34:
        /*0098*/ 	.byte	0x04, 0x17
        /*009a*/ 	.short	(.L_36 - .L_35)
.L_35:
        /*009c*/ 	.word	0x00000000
        /*00a0*/ 	.short	0x0004
        /*00a2*/ 	.short	0x001c
        /*00a4*/ 	.byte	0x00, 0xf0, 0x11, 0x00


	//----- nvinfo : EIATTR_KPARAM_INFO
	.align		4
.L_36:
        /*00a8*/ 	.byte	0x04, 0x17
        /*00aa*/ 	.short	(.L_38 - .L_37)
.L_37:
        /*00ac*/ 	.word	0x00000000
        /*00b0*/ 	.short	0x0003
        /*00b2*/ 	.short	0x0018
        /*00b4*/ 	.byte	0x00, 0xf0, 0x11, 0x00


	//----- nvinfo : EIATTR_KPARAM_INFO
	.align		4
.L_38:
        /*00b8*/ 	.byte	0x04, 0x17
        /*00ba*/ 	.short	(.L_40 - .L_39)
.L_39:
        /*00bc*/ 	.word	0x00000000
        /*00c0*/ 	.short	0x0002
        /*00c2*/ 	.short	0x0010
        /*00c4*/ 	.byte	0x00, 0xf4, 0x21, 0x00


	//----- nvinfo : EIATTR_KPARAM_INFO
	.align		4
.L_40:
        /*00c8*/ 	.byte	0x04, 0x17
        /*00ca*/ 	.short	(.L_42 - .L_41)
.L_41:
        /*00cc*/ 	.word	0x00000000
        /*00d0*/ 	.short	0x0001
        /*00d2*/ 	.short	0x0008
        /*00d4*/ 	.byte	0x00, 0xf4, 0x21, 0x00


	//----- nvinfo : EIATTR_KPARAM_INFO
	.align		4
.L_42:
        /*00d8*/ 	.byte	0x04, 0x17
        /*00da*/ 	.short	(.L_44 - .L_43)
.L_43:
        /*00dc*/ 	.word	0x00000000
        /*00e0*/ 	.short	0x0000
        /*00e2*/ 	.short	0x0000
        /*00e4*/ 	.byte	0x00, 0xf4, 0x21, 0x00


	//----- nvinfo : EIATTR_AT_ENTRY_FRAGMENTS
	.align		4
.L_44:
        /*00e8*/ 	.byte	0x04, 0x4f
        /*00ea*/ 	.short	(.L_46 - .L_45)


	//   ....[0]....
.L_45:
        /*00ec*/ 	.word	0x00000004


	//----- nvinfo : EIATTR_RESERVED_SMEM_USED
	.align		4
.L_46:
        /*00f0*/ 	.byte	0x01, 0x41
	.zero		2


	//----- nvinfo : EIATTR_SPARSE_MMA_MASK
	.align		4
        /*00f4*/ 	.byte	0x03, 0x50
        /*00f6*/ 	.short	0x0000


	//----- nvinfo : EIATTR_TCGEN05_1CTA_USED
	.align		4
        /*00f8*/ 	.byte	0x01, 0x51
	.zero		2


	//----- nvinfo : EIATTR_MAXREG_COUNT
	.align		4
        /*00fc*/ 	.byte	0x03, 0x1b
        /*00fe*/ 	.short	0x00ff


	//----- nvinfo : EIATTR_NUM_BARRIERS
	.align		4
        /*0100*/ 	.byte	0x02, 0x4c
        /*0102*/ 	.byte	0x01
	.zero		1


	//----- nvinfo : EIATTR_INT_WARP_WIDE_INSTR_OFFSETS
	.align		4
        /*0104*/ 	.byte	0x04, 0x31
        /*0106*/ 	.short	(.L_48 - .L_47)


	//   ....[0]....
.L_47:
        /*0108*/ 	.word	0x00003e50


	//   ....[1]....
        /*010c*/ 	.word	0x00003eb0


	//   ....[2]....
        /*0110*/ 	.word	0x00005150


	//   ....[3]....
        /*0114*/ 	.word	0x0000e160


	//   ....[4]....
        /*0118*/ 	.word	0x0000e1b0


	//----- nvinfo : EIATTR_COOP_GROUP_MASK_REGIDS
	.align		4
.L_48:
        /*011c*/ 	.byte	0x04, 0x29
        /*011e*/ 	.short	(.L_50 - .L_49)


	//   ....[0]....
.L_49:
        /*0120*/ 	.word	0xffffffff


	//   ....[1]....
        /*0124*/ 	.word	0xffffffff


	//   ....[2]....
        /*0128*/ 	.word	0xffffffff


	//   ....[3]....
        /*012c*/ 	.word	0xffffffff


	//----- nvinfo : EIATTR_COOP_GROUP_INSTR_OFFSETS
	.align		4
.L_50:
        /*0130*/ 	.byte	0x04, 0x28
        /*0132*/ 	.short	(.L_52 - .L_51)


	//   ....[0]....
.L_51:
        /*0134*/ 	.word	0x00000070


	//   ....[1]....
        /*0138*/ 	.word	0x00000330


	//   ....[2]....
        /*013c*/ 	.word	0x0000dff0


	//   ....[3]....
        /*0140*/ 	.word	0x0000e260


	//----- nvinfo : EIATTR_VRC_CTA_INIT_COUNT
	.align		4
.L_52:
        /*0144*/ 	.byte	0x02, 0x4a
        /*0146*/ 	.byte	0x80
	.zero		1


	//----- nvinfo : EIATTR_MBARRIER_INSTR_OFFSETS
	.align		4
        /*0148*/ 	.byte	0x04, 0x39
        /*014a*/ 	.short	(.L_54 - .L_53)


	//   ....[0]....
.L_53:
        /*014c*/ 	.word	0x000041e0
        /*0150*/ 	.word	0x000000ff
        /*0154*/ 	.word	0x00000000
        /*0158*/ 	.short	0x0100
        /*015a*/ 	.byte	0x0d
	.zero		1


	//   ....[1]....
        /*015c*/ 	.word	0x00005190
        /*0160*/ 	.word	0x000000ff
        /*0164*/ 	.word	0x00005008
        /*0168*/ 	.short	0x0100
        /*016a*/ 	.byte	0x0f
	.zero		1


	//   ....[2]....
        /*016c*/ 	.word	0x00006c90
        /*0170*/ 	.word	0x000000ff
        /*0174*/ 	.word	0x00000000
        /*0178*/ 	.short	0x010a
        /*017a*/ 	.byte	0x0d
	.zero		1


	//   ....[3]....
        /*017c*/ 	.word	0x00008830
        /*0180*/ 	.word	0x000000ff
        /*0184*/ 	.word	0x00000000
        /*0188*/ 	.short	0x010a
        /*018a*/ 	.byte	0x0d
	.zero		1


	//   ....[4]....
        /*018c*/ 	.word	0x00008990
        /*0190*/ 	.word	0x000000ff
        /*0194*/ 	.word	0x00005000
        /*0198*/ 	.short	0x0108
        /*019a*/ 	.byte	0x0f
	.zero		1


	//   ....[5]....
        /*019c*/ 	.word	0x00008a60
        /*01a0*/ 	.word	0x000000ff
        /*01a4*/ 	.word	0x00005008
        /*01a8*/ 	.short	0x0108
        /*01aa*/ 	.byte	0x0f
	.zero		1


	//   ....[6]....
        /*01ac*/ 	.word	0x0000e280
        /*01b0*/ 	.word	0x000000ff
        /*01b4*/ 	.word	0x00000000
        /*01b8*/ 	.short	0x010a
        /*01ba*/ 	.byte	0x0d
	.zero		1


	//   ....[7]....
        /*01bc*/ 	.word	0x0000e2b0
        /*01c0*/ 	.word	0x000000ff
        /*01c4*/ 	.word	0x00000000
        /*01c8*/ 	.short	0x010a
        /*01ca*/ 	.byte	0x0d
	.zero		1


	//----- nvinfo : EIATTR_NUM_MBARRIERS
	.align		4
.L_54:
        /*01cc*/ 	.byte	0x03, 0x38
        /*01ce*/ 	.short	0x0002


	//----- nvinfo : EIATTR_EXIT_INSTR_OFFSETS
	.align		4
        /*01d0*/ 	.byte	0x04, 0x1c
        /*01d2*/ 	.short	(.L_56 - .L_55)


	//   ....[0]....
.L_55:
        /*01d4*/ 	.word	0x0000e270


	//----- nvinfo : EIATTR_REQNTID
	.align		4
.L_56:
        /*01d8*/ 	.byte	0x04, 0x10
        /*01da*/ 	.short	(.L_58 - .L_57)
.L_57:
        /*01dc*/ 	.word	0x00000080
        /*01e0*/ 	.word	0x00000001
        /*01e4*/ 	.word	0x00000001


	//----- nvinfo : EIATTR_CRS_STACK_SIZE
	.align		4
.L_58:
        /*01e8*/ 	.byte	0x04, 0x1e
        /*01ea*/ 	.short	(.L_60 - .L_59)
.L_59:
        /*01ec*/ 	.word	0x00000000


	//----- nvinfo : EIATTR_CBANK_PARAM_SIZE
	.align		4
.L_60:
        /*01f0*/ 	.byte	0x03, 0x19
        /*01f2*/ 	.short	0x0050


	//----- nvinfo : EIATTR_PARAM_CBANK
	.align		4
        /*01f4*/ 	.byte	0x04, 0x0a
        /*01f6*/ 	.short	(.L_62 - .L_61)
	.align		4
.L_61:
        /*01f8*/ 	.word	index@(.nv.constant0.matmul_kernel)
        /*01fc*/ 	.short	0x0380
        /*01fe*/ 	.short	0x0050


	//----- nvinfo : EIATTR_SW_WAR
	.align		4
.L_62:
        /*0200*/ 	.byte	0x04, 0x36
        /*0202*/ 	.short	(.L_64 - .L_63)
.L_63:
        /*0204*/ 	.word	0x00000008
.L_64:


//--------------------- .nv.compat                --------------------------
	.section	.nv.compat,"",@"SHT_CUDA_COMPAT_INFO"
	.align	4
        /*0000*/ 	.byte	0x02, 0x02, 0x02, 0x00, 0x02, 0x05, 0x05, 0x00, 0x02, 0x03, 0x00, 0x00, 0x02, 0x06, 0x01, 0x00


//--------------------- .nv.callgraph             --------------------------
	.section	.nv.callgraph,"",@"SHT_CUDA_CALLGRAPH"
	.align	4
	.sectionentsize	8
	.align		4
        /*0000*/ 	.word	0x00000000
	.align		4
        /*0004*/ 	.word	0xffffffff
	.align		4
        /*0008*/ 	.word	0x00000000
	.align		4
        /*000c*/ 	.word	0xfffffffe
	.align		4
        /*0010*/ 	.word	0x00000000
	.align		4
        /*0014*/ 	.word	0xfffffffd
	.align		4
        /*0018*/ 	.word	0x00000000
	.align		4
        /*001c*/ 	.word	0xfffffffc


//--------------------- .text.matmul_kernel       --------------------------
	.section	.text.matmul_kernel,"ax",@progbits
	.align	128
        .global         matmul_kernel
        .type           matmul_kernel,@function
        .size           matmul_kernel,(.L_x_20 - matmul_kernel)
        .other          matmul_kernel,@"STO_CUDA_ENTRY STV_DEFAULT"
matmul_kernel:
.text.matmul_kernel:
[----:B------:R-:W0:Y:S01]  /*0000*/  LDC R1, c[0x0][0x37c] ;  /* 0x0000df00ff017b82 */ /* 0x000e220000000800 */
[----:B------:R-:W1:Y:S01]  /*0010*/  S2R R3, SR_TID.X ;  /* 0x0000000000037919 */ /* 0x000e620000002100 */
[----:B------:R-:W2:Y:S01]  /*0020*/  LDCU.64 UR16, c[0x0][0x358] ;  /* 0x00006b00ff1077ac */ /* 0x000ea20008000a00 */
[----:B-1----:R-:W-:-:S13]  /*0030*/  ISETP.GE.U32.AND P0, PT, R3, 0x20, PT ;  /* 0x000000200300780c */ /* 0x002fda0003f06070 */
[----:B------:R-:W-:Y:S02]  /*0040*/  VOTEU.ANY UP0, P0 ;  /* 0x0000000000ff7886 */ /* 0x000fe40000000100 */
[----:B0-2---:R-:W-:Y:S05]  /*0050*/  BRA.U UP0, `(.L_x_0) ;  /* 0x0000000100b87547 */ /* 0x005fea000b800000 */
[----:B------:R-:W0:Y:S01]  /*0060*/  S2UR UR6, SR_CgaCtaId ;  /* 0x00000000000679c3 */ /* 0x000e220000008800 */
[----:B------:R-:W-:Y:S01]  /*0070*/  NOP ;  /* 0x0000000000007918 */ /* 0x000fe20000000000 */
[----:B------:R-:W-:Y:S02]  /*0080*/  UMOV UR4, 0x40 ;  /* 0x0000004000047882 */ /* 0x000fe40000000000 */
[----:B0-----:R-:W-:-:S09]  /*0090*/  ULEA UR4, UR6, UR4, 0x18 ;  /* 0x0000000406047291 */ /* 0x001fd2000f8ec0ff */
[----:B------:R-:W0:Y:S01]  /*00a0*/  LDS.U8 R0, [UR4] ;  /* 0x00000004ff007984 */ /* 0x000e220008000000 */
[----:B------:R-:W-:Y:S02]  /*00b0*/  UMOV UR4, 0x400 ;  /* 0x0000040000047882 */ /* 0x000fe40000000000 */
[----:B------:R-:W-:Y:S01]  /*00c0*/  ULEA UR4, UR6, UR4, 0x18 ;  /* 0x0000000406047291 */ /* 0x000fe2000f8ec0ff */
[----:B0-----:R-:W-:-:S13]  /*00d0*/  ISETP.NE.AND P0, PT, R0, RZ, PT ;  /* 0x000000ff0000720c */ /* 0x001fda0003f05270 */
[----:B------:R-:W-:Y:S05]  /*00e0*/  @P0 BRA `(.L_x_1) ;  /* 0x00000000007c0947 */ /* 0x000fea0003800000 */
[----:B------:R-:W-:-:S13]  /*00f0*/  ELECT P0, URZ, PT ;  /* 0x0000000000ff782f */ /* 0x000fda0003800000 */
[----:B------:R-:W-:Y:S05]  /*0100*/  @!P0 BRA `(.L_x_2) ;  /* 0x0000000000848947 */ /* 0x000fea0003800000 */
[----:B------:R-:W-:Y:S01]  /*0110*/  UMOV UR5, 0x8 ;  /* 0x0000000800057882 */ /* 0x000fe20000000000 */
[----:B------:R-:W-:Y:S02]  /*0120*/  IMAD.MOV.U32 R7, RZ, RZ, 0x1 ;  /* 0x00000001ff077424 */ /* 0x000fe400078e00ff */
[----:B------:R-:W-:Y:S02]  /*0130*/  IMAD.MOV.U32 R5, RZ, RZ, 0xff ;  /* 0x000000ffff057424 */ /* 0x000fe400078e00ff */
[----:B------:R-:W-:Y:S04]  /*0140*/  DEPBAR.LE SB0, 0x36 ;  /* 0x00008d800000791a */ /* 0x000fe80000000000 */
[----:B------:R-:W0:Y:S02]  /*0150*/  UTCATOMSWS.FIND_AND_SET.ALIGN UP1, UR5, UR5 ;  /* 0x00000005000575e3 */ /* 0x000e240008020800 */
[----:B0-----:R-:W-:-:S04]  /*0160*/  PLOP3.LUT P0, PT, PT, PT, UP1, 0x80, 0x8 ;  /* 0x000000000008781c */ /* 0x001fc80003f0f018 */
[----:B------:R-:W-:-:S04]  /*0170*/  SEL R0, RZ, 0xffffffff, !P0 ;  /* 0xffffffffff007807 */ /* 0x000fc80004000000 */
[----:B------:R-:W-:Y:S01]  /*0180*/  ISETP.NE.AND P0, PT, R0, RZ, PT ;  /* 0x000000ff0000720c */ /* 0x000fe20003f05270 */
[----:B------:R-:W-:-:S12]  /*0190*/  IMAD.U32 R0, RZ, RZ, UR5 ;  /* 0x00000005ff007e24 */ /* 0x000fd8000f8e00ff */
[----:B------:R-:W-:Y:S05]  /*01a0*/  @P0 BRA `(.L_x_3) ;  /* 0x0000000000240947 */ /* 0x000fea0003800000 */
.L_x_4:
[----:B------:R-:W-:Y:S05]  /*01b0*/  NANOSLEEP 0x64 ;  /* 0x000000640000795d */ /* 0x000fea0003800000 */
[----:B------:R-:W-:-:S05]  /*01c0*/  UMOV UR5, 0x8 ;  /* 0x0000000800057882 */ /* 0x000fca0000000000 */
[----:B------:R-:W-:Y:S04]  /*01d0*/  DEPBAR.LE SB0, 0x36 ;  /* 0x00008d800000791a */ /* 0x000fe80000000000 */
[----:B------:R-:W0:Y:S02]  /*01e0*/  UTCATOMSWS.FIND_AND_SET.ALIGN UP1, UR5, UR5 ;  /* 0x00000005000575e3 */ /* 0x000e240008020800 */
[----:B0-----:R-:W-:-:S04]  /*01f0*/  PLOP3.LUT P0, PT, PT, PT, UP1, 0x80, 0x8 ;  /* 0x000000000008781c */ /* 0x001fc80003f0f018 */
[----:B------:R-:W-:-:S04]  /*0200*/  SEL R0, RZ, 0xffffffff, !P0 ;  /* 0xffffffffff007807 */ /* 0x000fc80004000000 */
[----:B------:R-:W-:Y:S01]  /*0210*/  ISETP.NE.AND P0, PT, R0, RZ, PT ;  /* 0x000000ff0000720c */ /* 0x000fe20003f05270 */
[----:B------:R-:W-:-:S12]  /*0220*/  IMAD.U32 R0, RZ, RZ, UR5 ;  /* 0x00000005ff007e24 */ /* 0x000fd8000f8e00ff */
[----:B------:R-:W-:Y:S05]  /*0230*/  @!P0 BRA `(.L_x_4) ;  /* 0xfffffffc00dc8947 */ /* 0x000fea000383ffff */
.L_x_3:
[C---:B------:R-:W-:Y:S01]  /*0240*/  VIADD R4, R0.reuse, 0x10 ;  /* 0x0000001000047836 */ /* 0x040fe20000000000 */
[----:B------:R-:W-:Y:S01]  /*0250*/  UMOV UR5, 0x50 ;  /* 0x0000005000057882 */ /* 0x000fe20000000000 */
[----:B------:R-:W-:Y:S01]  /*0260*/  SHF.L.U32 R2, R5, R0, RZ ;  /* 0x0000000005027219 */ /* 0x000fe200000006ff */
[----:B------:R-:W-:Y:S01]  /*0270*/  ULEA UR5, UR6, UR5, 0x18 ;  /* 0x0000000506057291 */ /* 0x000fe2000f8ec0ff */
[----:B------:R-:W-:Y:S01]  /*0280*/  IMAD.SHL.U32 R0, R0, 0x20, RZ ;  /* 0x0000002000007824 */ /* 0x000fe200078e00ff */
[----:B------:R-:W-:-:S04]  /*0290*/  SHF.L.U32 R5, R7, R4, RZ ;  /* 0x0000000407057219 */ /* 0x000fc800000006ff */
[----:B------:R-:W-:-:S05]  /*02a0*/  LOP3.LUT R2, R5, R2, RZ, 0xfc, !PT ;  /* 0x0000000205027212 */ /* 0x000fca00078efcff */
[----:B------:R0:W-:Y:S04]  /*02b0*/  ATOMS.OR RZ, [UR5], R2 ;  /* 0x00000002ffff798c */ /* 0x0001e8000b000005 */
[----:B------:R0:W-:Y:S01]  /*02c0*/  STS [UR4], R0 ;  /* 0x00000000ff007988 */ /* 0x0001e20008000804 */
[----:B------:R-:W-:Y:S05]  /*02d0*/  BRA `(.L_x_2) ;  /* 0x0000000000107947 */ /* 0x000fea0003800000 */
.L_x_1:
[----:B------:R-:W-:Y:S01]  /*02e0*/  IMAD.MOV.U32 R0, RZ, RZ, -0x1 ;  /* 0xffffffffff007424 */ /* 0x000fe200078e00ff */
[----:B------:R-:W-:-:S04]  /*02f0*/  MOV R4, 0x320 ;  /* 0x0000032000047802 */ /* 0x000fc80000000f00 */
[----:B------:R0:W-:Y:S03]  /*0300*/  STS [UR4], R0 ;  /* 0x00000000ff007988 */ /* 0x0001e60008000804 */
[----:B0-----:R-:W-:Y:S05]  /*0310*/  CALL.REL.NOINC `($__internal_1_$__cuda_sm10x_tcgen05_guardrail_trap_phase_invalid_during_alloc) ;  /* 0x000000dc00fc7944 */ /* 0x001fea0003c00000 */
.L_x_2:
[----:B------:R-:W-:Y:S05]  /*0320*/  WARPSYNC.ALL ;  /* 0x0000000000007948 */ /* 0x000fea0003800000 */
[----:B------:R-:W-:Y:S01]  /*0330*/  NOP ;  /* 0x0000000000007918 */ /* 0x000fe20000000000 */
.L_x_0:
[----:B------:R-:W1:Y:S01]  /*0340*/  LDC.64 R24, c[0x0][0x398] ;  /* 0x0000e600ff187b82 */ /* 0x000e620000000a00 */
[----:B------:R-:W2:Y:S01]  /*0350*/  S2R R7, SR_CTAID.X ;  /* 0x0000000000077919 */ /* 0x000ea20000002500 */
[----:B------:R-:W-:Y:S01]  /*0360*/  UMOV UR4, 0x400 ;  /* 0x0000040000047882 */ /* 0x000fe20000000000 */
[----:B------:R-:W-:Y:S01]  /*0370*/  SHF.R.U32.HI R133, RZ, 0x6, R3 ;  /* 0x00000006ff857819 */ /* 0x000fe20000011603 */
[----:B------:R-:W3:Y:S01]  /*0380*/  LDCU.128 UR8, c[0x0][0x380] ;  /* 0x00007000ff0877ac */ /* 0x000ee20008000c00 */
[----:B------:R-:W-:Y:S02]  /*0390*/  LEA.HI R135, R3, 0xe, RZ, 0x1a ;  /* 0x0000000e03877811 */ /* 0x000fe400078fd0ff */
[----:B------:R-:W-:Y:S01]  /*03a0*/  SGXT.U32 R133, R133, 0x1 ;  /* 0x000000018585781a */ /* 0x000fe20000000000 */
[----:B------:R-:W4:Y:S01]  /*03b0*/  S2UR UR5, SR_CgaCtaId ;  /* 0x00000000000579c3 */ /* 0x000f220000008800 */
[C---:B------:R-:W-:Y:S01]  /*03c0*/  LEA.HI R137, R3.reuse, 0x1e, RZ, 0x1a ;  /* 0x0000001e03897811 */ /* 0x040fe200078fd0ff */
[----:B------:R-:W0:Y:S01]  /*03d0*/  LDCU UR7, c[0x0][0x3b0] ;  /* 0x00007600ff0777ac */ /* 0x000e220008000800 */
[----:B------:R-:W-:-:S05]  /*03e0*/  LOP3.LUT R132, R3, 0x7f, RZ, 0xc0, !PT ;  /* 0x0000007f03847812 */ /* 0x000fca00078ec0ff */
[----:B------:R-:W5:Y:S01]  /*03f0*/  LDC.64 R122, c[0x0][0x3a8] ;  /* 0x0000ea00ff7a7b82 */ /* 0x000f620000000a00 */
[----:B01----:R-:W-:Y:S01]  /*0400*/  VIADD R0, R25, 0xff ;  /* 0x000000ff19007836 */ /* 0x003fe20000000000 */
[----:B------:R-:W-:-:S06]  /*0410*/  IABS R12, R24 ;  /* 0x00000018000c7213 */ /* 0x000fcc0000000000 */
[----:B------:R-:W0:Y:S01]  /*0420*/  LDC R190, c[0x0][0x3a0] ;  /* 0x0000e800ffbe7b82 */ /* 0x000e220000000800 */
[----:B------:R-:W-:Y:S01]  /*0430*/  SHF.R.S32.HI R5, RZ, 0x1f, R0 ;  /* 0x0000001fff057819 */ /* 0x000fe20000011400 */
[----:B----4-:R-:W-:-:S03]  /*0440*/  ULEA UR15, UR5, UR4, 0x18 ;  /* 0x00000004050f7291 */ /* 0x010fc6000f8ec0ff */
[----:B------:R-:W-:-:S03]  /*0450*/  LEA.HI R5, R5, R0, RZ, 0x8 ;  /* 0x0000000005057211 */ /* 0x000fc600078f40ff */
[----:B------:R-:W-:Y:S01]  /*0460*/  BAR.SYNC.DEFER_BLOCKING 0x0 ;  /* 0x0000000000007b1d */ /* 0x000fe20000010000 */
[----:B--2---:R-:W-:Y:S02]  /*0470*/  IABS R8, R7 ;  /* 0x0000000700087213 */ /* 0x004fe40000000000 */
[----:B------:R-:W-:Y:S01]  /*0480*/  SHF.R.S32.HI R5, RZ, 0x8, R5 ;  /* 0x00000008ff057819 */ /* 0x000fe20000011405 */
[----:B-----5:R-:W-:Y:S02]  /*0490*/  IMAD R81, R133, R122, RZ ;  /* 0x0000007a85517224 */ /* 0x020fe400078e02ff */
[----:B------:R-:W1:Y:S02]  /*04a0*/  LDCU UR4, c[0x0][0x3a4] ;  /* 0x00007480ff0477ac */ /* 0x000e640008000800 */
[----:B------:R-:W-:Y:S02]  /*04b0*/  IMAD.SHL.U32 R2, R5, 0x8, RZ ;  /* 0x0000000805027824 */ /* 0x000fe400078e00ff */
[----:B------:R-:W-:-:S03]  /*04c0*/  IMAD R85, R122, 0x2, R81 ;  /* 0x000000027a557824 */ /* 0x000fc600078e0251 */
[-C--:B------:R-:W-:Y:S01]  /*04d0*/  IABS R9, R2.reuse ;  /* 0x0000000200097213 */ /* 0x080fe20000000000 */
[C---:B------:R-:W-:Y:S01]  /*04e0*/  IMAD R87, R122.reuse, 0x2, R85 ;  /* 0x000000027a577824 */ /* 0x040fe200078e0255 */
[----:B------:R-:W-:Y:S02]  /*04f0*/  IABS R10, R2 ;  /* 0x00000002000a7213 */ /* 0x000fe40000000000 */
[----:B------:R-:W2:Y:S01]  /*0500*/  I2F.RP R0, R9 ;  /* 0x0000000900007306 */ /* 0x000ea20000209400 */
[----:B------:R-:W-:-:S04]  /*0510*/  IMAD R91, R122, 0x2, R87 ;  /* 0x000000027a5b7824 */ /* 0x000fc800078e0257 */
[----:B------:R-:W-:Y:S01]  /*0520*/  IMAD R93, R122, 0x2, R91 ;  /* 0x000000027a5d7824 */ /* 0x000fe200078e025b */
[----:B------:R-:W4:Y:S02]  /*0530*/  LDS R15, [UR15] ;  /* 0x0000000fff0f7984 */ /* 0x000f240008000800 */
[----:B--2---:R-:W2:Y:S02]  /*0540*/  MUFU.RCP R0, R0 ;  /* 0x0000000000007308 */ /* 0x004ea40000001000 */
[----:B--2---:R-:W-:Y:S02]  /*0550*/  VIADD R4, R0, 0xffffffe ;  /* 0x0ffffffe00047836 */ /* 0x004fe40000000000 */
[----:B------:R-:W-:-:S04]  /*0560*/  IMAD.MOV R0, RZ, RZ, -R10 ;  /* 0x000000ffff007224 */ /* 0x000fc800078e0a0a */
[----:B------:R2:W5:Y:S02]  /*0570*/  F2I.FTZ.U32.TRUNC.NTZ R5, R4 ;  /* 0x0000000400057305 */ /* 0x000564000021f000 */
[----:B--2---:R-:W-:Y:S01]  /*0580*/  IMAD.MOV.U32 R4, RZ, RZ, RZ ;  /* 0x000000ffff047224 */ /* 0x004fe200078e00ff */
[----:B----4-:R-:W-:Y:S01]  /*0590*/  R2UR UR18, R15 ;  /* 0x000000000f1272ca */ /* 0x010fe200000e0000 */
[----:B-----5:R-:W-:-:S04]  /*05a0*/  IMAD.MOV R6, RZ, RZ, -R5 ;  /* 0x000000ffff067224 */ /* 0x020fc800078e0a05 */
[----:B------:R-:W-:Y:S02]  /*05b0*/  IMAD R11, R6, R9, RZ ;  /* 0x00000009060b7224 */ /* 0x000fe400078e02ff */
[----:B------:R-:W-:Y:S02]  /*05c0*/  IMAD.MOV.U32 R6, RZ, RZ, R8 ;  /* 0x000000ffff067224 */ /* 0x000fe400078e0008 */
[----:B------:R-:W-:-:S06]  /*05d0*/  IMAD.HI.U32 R5, R5, R11, R4 ;  /* 0x0000000b05057227 */ /* 0x000fcc00078e0004 */
[----:B------:R-:W-:-:S04]  /*05e0*/  IMAD.HI.U32 R5, R5, R6, RZ ;  /* 0x0000000605057227 */ /* 0x000fc800078e00ff */
[----:B------:R-:W-:Y:S01]  /*05f0*/  IMAD R0, R5, R0, R6 ;  /* 0x0000000005007224 */ /* 0x000fe200078e0206 */
[----:B------:R-:W-:Y:S04]  /*0600*/  BAR.SYNC.DEFER_BLOCKING 0x0 ;  /* 0x0000000000007b1d */ /* 0x000fe80000010000 */
[----:B------:R-:W-:-:S13]  /*0610*/  ISETP.GT.U32.AND P1, PT, R9, R0, PT ;  /* 0x000000000900720c */ /* 0x000fda0003f24070 */
[----:B------:R-:W-:Y:S02]  /*0620*/  @!P1 IMAD.IADD R0, R0, 0x1, -R9 ;  /* 0x0000000100009824 */ /* 0x000fe400078e0a09 */
[----:B------:R-:W-:Y:S01]  /*0630*/  @!P1 VIADD R5, R5, 0x1 ;  /* 0x0000000105059836 */ /* 0x000fe20000000000 */
[----:B------:R-:W-:Y:S02]  /*0640*/  ISETP.NE.AND P1, PT, R2, RZ, PT ;  /* 0x000000ff0200720c */ /* 0x000fe40003f25270 */
[----:B------:R-:W-:Y:S02]  /*0650*/  ISETP.GE.U32.AND P0, PT, R0, R9, PT ;  /* 0x000000090000720c */ /* 0x000fe40003f06070 */
[----:B------:R-:W-:-:S04]  /*0660*/  LOP3.LUT R0, R7, R2, RZ, 0x3c, !PT ;  /* 0x0000000207007212 */ /* 0x000fc800078e3cff */
[----:B------:R-:W-:Y:S01]  /*0670*/  ISETP.GE.AND P2, PT, R0, RZ, PT ;  /* 0x000000ff0000720c */ /* 0x000fe20003f46270 */
[----:B------:R-:W-:-:S06]  /*0680*/  VIADD R0, R24, 0x3f ;  /* 0x0000003f18007836 */ /* 0x000fcc0000000000 */
[----:B------:R-:W-:-:S04]  /*0690*/  @P0 VIADD R5, R5, 0x1 ;  /* 0x0000000105050836 */ /* 0x000fc80000000000 */
[----:B------:R-:W-:Y:S01]  /*06a0*/  IMAD.MOV.U32 R4, RZ, RZ, R5 ;  /* 0x000000ffff047224 */ /* 0x000fe200078e0005 */
[----:B------:R-:W-:-:S03]  /*06b0*/  SHF.R.S32.HI R5, RZ, 0x1f, R0 ;  /* 0x0000001fff057819 */ /* 0x000fc60000011400 */
[----:B------:R-:W-:Y:S01]  /*06c0*/  @!P2 IMAD.MOV R4, RZ, RZ, -R4 ;  /* 0x000000ffff04a224 */ /* 0x000fe200078e0a04 */
[----:B------:R-:W-:Y:S02]  /*06d0*/  @!P1 LOP3.LUT R4, RZ, R2, RZ, 0x33, !PT ;  /* 0x00000002ff049212 */ /* 0x000fe400078e33ff */
[----:B------:R-:W-:-:S03]  /*06e0*/  LEA.HI R5, R5, R0, RZ, 0x6 ;  /* 0x0000000005057211 */ /* 0x000fc600078f30ff */
[----:B------:R-:W-:Y:S02]  /*06f0*/  IMAD.SHL.U32 R8, R4, 0x8, RZ ;  /* 0x0000000804087824 */ /* 0x000fe400078e00ff */
[----:B------:R-:W-:-:S03]  /*0700*/  IMAD.MOV R4, RZ, RZ, -R4 ;  /* 0x000000ffff047224 */ /* 0x000fc600078e0a04 */
[----:B------:R-:W-:Y:S01]  /*0710*/  LEA.HI.SX32 R5, R5, -R8, 0x1a ;  /* 0x8000000805057211 */ /* 0x000fe200078fd2ff */
[----:B------:R-:W-:Y:S02]  /*0720*/  IMAD R14, R2, R4, R7 ;  /* 0x00000004020e7224 */ /* 0x000fe400078e0207 */
[----:B------:R-:W-:Y:S01]  /*0730*/  IMAD.MOV.U32 R4, RZ, RZ, RZ ;  /* 0x000000ffff047224 */ /* 0x000fe200078e00ff */
[----:B------:R-:W-:Y:S02]  /*0740*/  VIMNMX R13, PT, PT, R5, 0x8, PT ;  /* 0x00000008050d7848 */ /* 0x000fe40003fe0100 */
[----:B------:R-:W-:Y:S02]  /*0750*/  IABS R11, R14 ;  /* 0x0000000e000b7213 */ /* 0x000fe40000000000 */
[----:B------:R-:W-:-:S04]  /*0760*/  IABS R9, R13 ;  /* 0x0000000d00097213 */ /* 0x000fc80000000000 */
[----:B------:R-:W2:Y:S08]  /*0770*/  I2F.RP R0, R9 ;  /* 0x0000000900007306 */ /* 0x000eb00000209400 */
[----:B--2---:R-:W2:Y:S02]  /*0780*/  MUFU.RCP R0, R0 ;  /* 0x0000000000007308 */ /* 0x004ea40000001000 */
[----:B--2---:R-:W-:-:S06]  /*0790*/  VIADD R5, R0, 0xffffffe ;  /* 0x0ffffffe00057836 */ /* 0x004fcc0000000000 */
[----:B------:R-:W2:Y:S02]  /*07a0*/  F2I.FTZ.U32.TRUNC.NTZ R5, R5 ;  /* 0x0000000500057305 */ /* 0x000ea4000021f000 */
[----:B--2---:R-:W-:-:S04]  /*07b0*/  IMAD.MOV R6, RZ, RZ, -R5 ;  /* 0x000000ffff067224 */ /* 0x004fc800078e0a05 */
[----:B------:R-:W-:-:S04]  /*07c0*/  IMAD.MOV.U32 R2, RZ, RZ, R6 ;  /* 0x000000ffff027224 */ /* 0x000fc800078e0006 */
[----:B------:R-:W-:Y:S01]  /*07d0*/  IMAD R7, R2, R9, RZ ;  /* 0x0000000902077224 */ /* 0x000fe200078e02ff */
[----:B------:R-:W-:-:S03]  /*07e0*/  IABS R2, R13 ;  /* 0x0000000d00027213 */ /* 0x000fc60000000000 */
[----:B------:R-:W-:Y:S02]  /*07f0*/  IMAD.HI.U32 R4, R5, R7, R4 ;  /* 0x0000000705047227 */ /* 0x000fe400078e0004 */
[----:B------:R-:W2:Y:S02]  /*0800*/  I2F.RP R5, R12 ;  /* 0x0000000c00057306 */ /* 0x000ea40000209400 */
[----:B------:R-:W-:Y:S02]  /*0810*/  IMAD.MOV R2, RZ, RZ, -R2 ;  /* 0x000000ffff027224 */ /* 0x000fe400078e0a02 */
[----:B------:R-:W-:Y:S01]  /*0820*/  IMAD.HI.U32 R0, R4, R11, RZ ;  /* 0x0000000b04007227 */ /* 0x000fe200078e00ff */
[----:B------:R-:W-:-:S03]  /*0830*/  IABS R4, R25 ;  /* 0x0000001900047213 */ /* 0x000fc60000000000 */
[----:B------:R-:W-:Y:S01]  /*0840*/  IMAD R2, R0, R2, R11 ;  /* 0x0000000200027224 */ /* 0x000fe200078e020b */
[----:B------:R-:W4:Y:S04]  /*0850*/  I2F.RP R6, R4 ;  /* 0x0000000400067306 */ /* 0x000f280000209400 */
[----:B------:R-:W-:-:S04]  /*0860*/  ISETP.GT.U32.AND P1, PT, R9, R2, PT ;  /* 0x000000020900720c */ /* 0x000fc80003f24070 */
[----:B--2---:R-:W2:Y:S08]  /*0870*/  MUFU.RCP R5, R5 ;  /* 0x0000000500057308 */ /* 0x004eb00000001000 */
[----:B----4-:R-:W4:Y:S01]  /*0880*/  MUFU.RCP R6, R6 ;  /* 0x0000000600067308 */ /* 0x010f220000001000 */
[----:B------:R-:W-:Y:S02]  /*0890*/  @!P1 IMAD.IADD R2, R2, 0x1, -R9 ;  /* 0x0000000102029824 */ /* 0x000fe400078e0a09 */
[----:B------:R-:W-:Y:S01]  /*08a0*/  @!P1 VIADD R0, R0, 0x1 ;  /* 0x0000000100009836 */ /* 0x000fe20000000000 */
[----:B------:R-:W-:-:S02]  /*08b0*/  ISETP.NE.AND P1, PT, R13, RZ, PT ;  /* 0x000000ff0d00720c */ /* 0x000fc40003f25270 */
[----:B------:R-:W-:Y:S02]  /*08c0*/  ISETP.GE.U32.AND P0, PT, R2, R9, PT ;  /* 0x000000090200720c */ /* 0x000fe40003f06070 */
[----:B------:R-:W-:Y:S01]  /*08d0*/  LOP3.LUT R2, R14, R13, RZ, 0x3c, !PT ;  /* 0x0000000d0e027212 */ /* 0x000fe200078e3cff */
[----:B--2---:R-:W-:Y:S01]  /*08e0*/  VIADD R10, R5, 0xffffffe ;  /* 0x0ffffffe050a7836 */ /* 0x004fe20000000000 */
[--C-:B------:R-:W-:Y:S02]  /*08f0*/  SHF.R.U32.HI R5, RZ, 0x5, R3.reuse ;  /* 0x00000005ff057819 */ /* 0x100fe40000011603 */
[----:B------:R-:W-:Y:S01]  /*0900*/  ISETP.GE.AND P2, PT, R2, RZ, PT ;  /* 0x000000ff0200720c */ /* 0x000fe20003f46270 */
[----:B------:R2:W5:Y:S01]  /*0910*/  F2I.FTZ.U32.TRUNC.NTZ R11, R10 ;  /* 0x0000000a000b7305 */ /* 0x000562000021f000 */
[----:B------:R-:W-:Y:S02]  /*0920*/  R2UR UR6, R5 ;  /* 0x00000000050672ca */ /* 0x000fe400000e0000 */
[----:B------:R-:W-:Y:S01]  /*0930*/  LOP3.LUT R5, R3, 0x3f, RZ, 0xc0, !PT ;  /* 0x0000003f03057812 */ /* 0x000fe200078ec0ff */
[----:B----4-:R-:W-:Y:S01]  /*0940*/  VIADD R7, R6, 0xffffffe ;  /* 0x0ffffffe06077836 */ /* 0x010fe20000000000 */
[----:B------:R-:W-:Y:S01]  /*0950*/  SHF.R.U32.HI R9, RZ, 0x5, R3 ;  /* 0x00000005ff097819 */ /* 0x000fe20000011603 */
[----:B------:R-:W-:-:S02]  /*0960*/  @P0 VIADD R0, R0, 0x1 ;  /* 0x0000000100000836 */ /* 0x000fc40000000000 */
[----:B------:R-:W-:Y:S01]  /*0970*/  IMAD.MOV.U32 R6, RZ, RZ, RZ ;  /* 0x000000ffff067224 */ /* 0x000fe200078e00ff */
[----:B------:R-:W-:Y:S01]  /*0980*/  SGXT.U32 R9, R9, 0x2 ;  /* 0x000000020909781a */ /* 0x000fe20000000000 */
[----:B------:R-:W-:Y:S01]  /*0990*/  IMAD.MOV.U32 R2, RZ, RZ, R0 ;  /* 0x000000ffff027224 */ /* 0x000fe200078e0000 */
[----:B------:R-:W4:Y:S01]  /*09a0*/  F2I.FTZ.U32.TRUNC.NTZ R7, R7 ;  /* 0x0000000700077305 */ /* 0x000f22000021f000 */
[----:B--2---:R-:W-:Y:S02]  /*09b0*/  IMAD.MOV.U32 R10, RZ, RZ, RZ ;  /* 0x000000ffff0a7224 */ /* 0x004fe400078e00ff */
[----:B------:R-:W-:Y:S01]  /*09c0*/  @!P2 IMAD.MOV R2, RZ, RZ, -R2 ;  /* 0x000000ffff02a224 */ /* 0x000fe200078e0a02 */
[----:B------:R-:W-:Y:S01]  /*09d0*/  @!P1 LOP3.LUT R2, RZ, R13, RZ, 0x33, !PT ;  /* 0x0000000dff029212 */ /* 0x000fe200078e33ff */
[----:B-----5:R-:W-:-:S04]  /*09e0*/  IMAD.MOV R17, RZ, RZ, -R11 ;  /* 0x000000ffff117224 */ /* 0x020fc800078e0a0b */
[----:B------:R-:W-:Y:S02]  /*09f0*/  IMAD.MOV R0, RZ, RZ, -R2 ;  /* 0x000000ffff007224 */ /* 0x000fe400078e0a02 */
[----:B------:R-:W-:Y:S02]  /*0a00*/  IMAD.SHL.U32 R2, R2, 0x100, RZ ;  /* 0x0000010002027824 */ /* 0x000fe400078e00ff */
[----:B------:R-:W-:Y:S02]  /*0a10*/  IMAD R0, R13, R0, R14 ;  /* 0x000000000d007224 */ /* 0x000fe400078e020e */
[----:B----4-:R-:W-:Y:S02]  /*0a20*/  IMAD.MOV R13, RZ, RZ, -R7 ;  /* 0x000000ffff0d7224 */ /* 0x010fe400078e0a07 */
[----:B------:R-:W-:Y:S01]  /*0a30*/  IMAD.IADD R0, R8, 0x1, R0 ;  /* 0x0000000108007824 */ /* 0x000fe200078e0200 */
[----:B------:R-:W-:Y:S01]  /*0a40*/  LOP3.LUT R8, R2, R9, RZ, 0xfc, !PT ;  /* 0x0000000902087212 */ /* 0x000fe200078efcff */
[----:B------:R-:W-:-:S02]  /*0a50*/  IMAD R13, R13, R4, RZ ;  /* 0x000000040d0d7224 */ /* 0x000fc400078e02ff */
[----:B------:R-:W-:Y:S01]  /*0a60*/  IMAD R0, R0, 0x40, R5 ;  /* 0x0000004000007824 */ /* 0x000fe200078e0205 */
[----:B------:R-:W-:Y:S01]  /*0a70*/  IABS R9, R8 ;  /* 0x0000000800097213 */ /* 0x000fe20000000000 */
[----:B------:R-:W-:Y:S01]  /*0a80*/  IMAD.HI.U32 R7, R7, R13, R6 ;  /* 0x0000000d07077227 */ /* 0x000fe200078e0006 */
[C---:B------:R-:W-:Y:S02]  /*0a90*/  LOP3.LUT R14, R8.reuse, 0x4, RZ, 0xfc, !PT ;  /* 0x00000004080e7812 */ /* 0x040fe400078efcff */
[----:B------:R-:W-:Y:S01]  /*0aa0*/  IABS R6, R0 ;  /* 0x0000000000067213 */ /* 0x000fe20000000000 */
[----:B------:R-:W-:Y:S01]  /*0ab0*/  IMAD R5, R17, R12, RZ ;  /* 0x0000000c11057224 */ /* 0x000fe200078e02ff */
[----:B------:R-:W-:Y:S02]  /*0ac0*/  LOP3.LUT R17, R8, 0xfc, RZ, 0xfc, !PT ;  /* 0x000000fc08117812 */ /* 0x000fe400078efcff */
[----:B------:R-:W-:Y:S01]  /*0ad0*/  IABS R117, R14 ;  /* 0x0000000e00757213 */ /* 0x000fe20000000000 */
[----:B------:R-:W-:Y:S01]  /*0ae0*/  IMAD.HI.U32 R10, R11, R5, R10 ;  /* 0x000000050b0a7227 */ /* 0x000fe200078e000a */
[----:B------:R-:W-:-:S02]  /*0af0*/  ISETP.GE.AND P2, PT, R14, RZ, PT ;  /* 0x000000ff0e00720c */ /* 0x000fc40003f46270 */
[----:B------:R-:W-:Y:S01]  /*0b00*/  IABS R13, R17 ;  /* 0x00000011000d7213 */ /* 0x000fe20000000000 */
[----:B------:R-:W-:Y:S01]  /*0b10*/  IMAD.MOV.U32 R11, RZ, RZ, R6 ;  /* 0x000000ffff0b7224 */ /* 0x000fe200078e0006 */
[C---:B------:R-:W-:Y:S01]  /*0b20*/  LOP3.LUT R14, R8.reuse, 0x8, RZ, 0xfc, !PT ;  /* 0x00000008080e7812 */ /* 0x040fe200078efcff */
[C---:B------:R-:W-:Y:S01]  /*0b30*/  IMAD.HI.U32 R5, R7.reuse, R9, RZ ;  /* 0x0000000907057227 */ /* 0x040fe200078e00ff */
[----:B------:R-:W-:Y:S02]  /*0b40*/  LOP3.LUT R16, R8, 0xc, RZ, 0xfc, !PT ;  /* 0x0000000c08107812 */ /* 0x000fe400078efcff */
[----:B------:R-:W-:Y:S01]  /*0b50*/  ISETP.GE.AND P3, PT, R14, RZ, PT ;  /* 0x000000ff0e00720c */ /* 0x000fe20003f66270 */
[----:B------:R-:W-:Y:S01]  /*0b60*/  IMAD.HI.U32 R10, R10, R11, RZ ;  /* 0x0000000b0a0a7227 */ /* 0x000fe200078e00ff */
[----:B------:R-:W-:Y:S02]  /*0b70*/  IABS R14, R14 ;  /* 0x0000000e000e7213 */ /* 0x000fe40000000000 */
[----:B------:R-:W-:Y:S01]  /*0b80*/  IABS R116, R16 ;  /* 0x0000001000747213 */ /* 0x000fe20000000000 */
[----:B------:R-:W-:Y:S01]  /*0b90*/  IMAD.MOV R5, RZ, RZ, -R5 ;  /* 0x000000ffff057224 */ /* 0x000fe200078e0a05 */
[----:B------:R-:W-:Y:S01]  /*0ba0*/  LOP3.LUT R19, R8, 0x14, RZ, 0xfc, !PT ;  /* 0x0000001408137812 */ /* 0x000fe200078efcff */
[----:B------:R-:W-:Y:S01]  /*0bb0*/  IMAD.MOV R10, RZ, RZ, -R10 ;  /* 0x000000ffff0a7224 */ /* 0x000fe200078e0a0a */
[----:B------:R-:W-:Y:S01]  /*0bc0*/  ISETP.GE.AND P6, PT, R0, RZ, PT ;  /* 0x000000ff0000720c */ /* 0x000fe20003fc6270 */
[----:B------:R-:W-:Y:S01]  /*0bd0*/  IMAD R9, R4, R5, R9 ;  /* 0x0000000504097224 */ /* 0x000fe200078e0209 */
[----:B------:R-:W-:Y:S01]  /*0be0*/  IABS R121, R19 ;  /* 0x0000001300797213 */ /* 0x000fe20000000000 */
[----:B------:R-:W-:Y:S01]  /*0bf0*/  IMAD R5, R12, R10, R11 ;  /* 0x0000000a0c057224 */ /* 0x000fe200078e020b */
[C---:B------:R-:W-:Y:S01]  /*0c00*/  LOP3.LUT R18, R8.reuse, 0x10, RZ, 0xfc, !PT ;  /* 0x0000001008127812 */ /* 0x040fe200078efcff */
[----:B------:R-:W-:Y:S01]  /*0c10*/  IMAD.HI.U32 R6, R7, R117, RZ ;  /* 0x0000007507067227 */ /* 0x000fe200078e00ff */
[----:B------:R-:W-:-:S02]  /*0c20*/  LOP3.LUT R20, R8, 0x18, RZ, 0xfc, !PT ;  /* 0x0000001808147812 */ /* 0x000fc400078efcff */
[----:B------:R-:W-:Y:S01]  /*0c30*/  ISETP.GT.U32.AND P0, PT, R12, R5, PT ;  /* 0x000000050c00720c */ /* 0x000fe20003f04070 */
[----:B------:R-:W-:Y:S01]  /*0c40*/  IMAD.HI.U32 R10, R7, R13, RZ ;  /* 0x0000000d070a7227 */ /* 0x000fe200078e00ff */
[C---:B------:R-:W-:Y:S02]  /*0c50*/  LOP3.LUT R21, R8.reuse, 0x1c, RZ, 0xfc, !PT ;  /* 0x0000001c08157812 */ /* 0x040fe400078efcff */
[C---:B------:R-:W-:Y:S01]  /*0c60*/  LOP3.LUT R22, R8.reuse, 0x38, RZ, 0xfc, !PT ;  /* 0x0000003808167812 */ /* 0x040fe200078efcff */
[----:B------:R-:W-:Y:S01]  /*0c70*/  IMAD.MOV R6, RZ, RZ, -R6 ;  /* 0x000000ffff067224 */ /* 0x000fe200078e0a06 */
[----:B------:R-:W-:Y:S01]  /*0c80*/  IABS R120, R21 ;  /* 0x0000001500787213 */ /* 0x000fe20000000000 */
[----:B------:R-:W-:Y:S01]  /*0c90*/  IMAD.MOV R11, RZ, RZ, -R10 ;  /* 0x000000ffff0b7224 */ /* 0x000fe200078e0a0a */
[----:B------:R-:W-:Y:S01]  /*0ca0*/  LOP3.LUT R23, R8, 0x3c, RZ, 0xfc, !PT ;  /* 0x0000003c08177812 */ /* 0x000fe200078efcff */
[----:B------:R-:W-:Y:S01]  /*0cb0*/  IMAD.MOV.U32 R10, RZ, RZ, R14 ;  /* 0x000000ffff0a7224 */ /* 0x000fe200078e000e */
[----:B------:R-:W-:Y:S01]  /*0cc0*/  IABS R14, R18 ;  /* 0x00000012000e7213 */ /* 0x000fe20000000000 */
[C---:B------:R-:W-:Y:S01]  /*0cd0*/  IMAD R117, R4.reuse, R6, R117 ;  /* 0x0000000604757224 */ /* 0x040fe200078e0275 */
[----:B------:R-:W-:Y:S01]  /*0ce0*/  IABS R130, R23 ;  /* 0x0000001700827213 */ /* 0x000fe20000000000 */
[----:B------:R-:W-:Y:S01]  /*0cf0*/  @!P0 IMAD.IADD R5, R5, 0x1, -R12 ;  /* 0x0000000105058824 */ /* 0x000fe200078e0a0c */
[C---:B------:R-:W-:Y:S01]  /*0d00*/  ISETP.GT.U32.AND P0, PT, R4.reuse, R9, PT ;  /* 0x000000090400720c */ /* 0x040fe20003f04070 */
[----:B------:R-:W-:Y:S01]  /*0d10*/  IMAD.HI.U32 R6, R7, R10, RZ ;  /* 0x0000000a07067227 */ /* 0x000fe200078e00ff */
[----:B------:R-:W-:-:S02]  /*0d20*/  ISETP.GT.U32.AND P4, PT, R4, R117, PT ;  /* 0x000000750400720c */ /* 0x000fc40003f84070 */
[----:B------:R-:W-:Y:S01]  /*0d30*/  ISETP.GT.U32.AND P5, PT, R12, R5, PT ;  /* 0x000000050c00720c */ /* 0x000fe20003fa4070 */
[----:B------:R-:W-:Y:S01]  /*0d40*/  IMAD R13, R4, R11, R13 ;  /* 0x0000000b040d7224 */ /* 0x000fe200078e020d */
[C---:B------:R-:W-:Y:S01]  /*0d50*/  LOP3.LUT R26, R8.reuse, 0x54, RZ, 0xfc, !PT ;  /* 0x00000054081a7812 */ /* 0x040fe200078efcff */
[----:B------:R-:W-:Y:S01]  /*0d60*/  IMAD.MOV R15, RZ, RZ, -R6 ;  /* 0x000000ffff0f7224 */ /* 0x000fe200078e0a06 */
[----:B------:R-:W-:Y:S01]  /*0d70*/  LOP3.LUT R27, R8, 0x58, RZ, 0xfc, !PT ;  /* 0x00000058081b7812 */ /* 0x000fe200078efcff */
[----:B------:R-:W-:Y:S01]  /*0d80*/  IMAD.HI.U32 R6, R7, R116, RZ ;  /* 0x0000007407067227 */ /* 0x000fe200078e00ff */
[C---:B------:R-:W-:Y:S02]  /*0d90*/  ISETP.GT.U32.AND P1, PT, R4.reuse, R13, PT ;  /* 0x0000000d0400720c */ /* 0x040fe40003f24070 */
[----:B------:R-:W-:Y:S01]  /*0da0*/  IABS R146, R26 ;  /* 0x0000001a00927213 */ /* 0x000fe20000000000 */
[----:B------:R-:W-:Y:S01]  /*0db0*/  IMAD R10, R4, R15, R10 ;  /* 0x0000000f040a7224 */ /* 0x000fe200078e020a */
[C---:B------:R-:W-:Y:S01]  /*0dc0*/  LOP3.LUT R28, R8.reuse, 0x5c, RZ, 0xfc, !PT ;  /* 0x0000005c081c7812 */ /* 0x040fe200078efcff */
[----:B------:R-:W-:Y:S01]  /*0dd0*/  @!P4 IMAD.IADD R117, R117, 0x1, -R4 ;  /* 0x000000017575c824 */ /* 0x000fe200078e0a04 */
[----:B------:R-:W-:Y:S01]  /*0de0*/  LOP3.LUT R29, R8, 0x64, RZ, 0xfc, !PT ;  /* 0x00000064081d7812 */ /* 0x000fe200078efcff */
[----:B------:R-:W-:Y:S01]  /*0df0*/  @!P5 IMAD.IADD R5, R5, 0x1, -R12 ;  /* 0x000000010505d824 */ /* 0x000fe200078e0a0c */
[----:B------:R-:W-:Y:S01]  /*0e00*/  ISETP.GT.U32.AND P5, PT, R4, R10, PT ;  /* 0x0000000a0400720c */ /* 0x000fe20003fa4070 */
[----:B------:R-:W-:Y:S01]  /*0e10*/  IMAD.MOV R15, RZ, RZ, -R6 ;  /* 0x000000ffff0f7224 */ /* 0x000fe200078e0a06 */
[----:B------:R-:W-:Y:S01]  /*0e20*/  IABS R145, R28 ;  /* 0x0000001c00917213 */ /* 0x000fe20000000000 */
[----:B------:R-:W-:Y:S01]  /*0e30*/  IMAD.HI.U32 R6, R7, R121, RZ ;  /* 0x0000007907067227 */ /* 0x000fe200078e00ff */
[----:B------:R-:W-:-:S02]  /*0e40*/  IABS R150, R29 ;  /* 0x0000001d00967213 */ /* 0x000fc40000000000 */
[----:B------:R-:W-:Y:S01]  /*0e50*/  LOP3.LUT R30, R8, 0x68, RZ, 0xfc, !PT ;  /* 0x00000068081e7812 */ /* 0x000fe200078efcff */
[----:B------:R-:W-:Y:S01]  /*0e60*/  @!P1 IMAD.IADD R13, R13, 0x1, -R4 ;  /* 0x000000010d0d9824 */ /* 0x000fe200078e0a04 */
[----:B------:R-:W-:Y:S01]  /*0e70*/  ISETP.NE.AND P1, PT, R24, RZ, PT ;  /* 0x000000ff1800720c */ /* 0x000fe20003f25270 */
[----:B------:R-:W-:Y:S01]  /*0e80*/  IMAD R116, R4, R15, R116 ;  /* 0x0000000f04747224 */ /* 0x000fe200078e0274 */
[----:B------:R-:W-:Y:S01]  /*0e90*/  LOP3.LUT R31, R8, 0x80, RZ, 0xfc, !PT ;  /* 0x00000080081f7812 */ /* 0x000fe200078efcff */
[----:B------:R-:W-:Y:S01]  /*0ea0*/  IMAD.MOV R6, RZ, RZ, -R6 ;  /* 0x000000ffff067224 */ /* 0x000fe200078e0a06 */
[----:B------:R-:W-:Y:S01]  /*0eb0*/  ISETP.GT.U32.AND P4, PT, R4, R13, PT ;  /* 0x0000000d0400720c */ /* 0x000fe20003f84070 */
[----:B------:R-:W-:Y:S01]  /*0ec0*/  @!P5 IMAD.IADD R10, R10, 0x1, -R4 ;  /* 0x000000010a0ad824 */ /* 0x000fe200078e0a04 */
[C---:B------:R-:W-:Y:S01]  /*0ed0*/  ISETP.GT.U32.AND P5, PT, R4.reuse, R117, PT ;  /* 0x000000750400720c */ /* 0x040fe20003fa4070 */
[----:B------:R-:W-:Y:S01]  /*0ee0*/  @!P6 IMAD.MOV R5, RZ, RZ, -R5 ;  /* 0x000000ffff05e224 */ /* 0x000fe200078e0a05 */
[----:B------:R-:W-:Y:S01]  /*0ef0*/  IABS R70, R31 ;  /* 0x0000001f00467213 */ /* 0x000fe20000000000 */
[C---:B------:R-:W-:Y:S01]  /*0f00*/  IMAD R121, R4.reuse, R6, R121 ;  /* 0x0000000604797224 */ /* 0x040fe200078e0279 */
[----:B------:R-:W-:Y:S01]  /*0f10*/  ISETP.GT.U32.AND P6, PT, R4, R10, PT ;  /* 0x0000000a0400720c */ /* 0x000fe20003fc4070 */
[----:B------:R-:W-:Y:S01]  /*0f20*/  IMAD.HI.U32 R11, R7, R14, RZ ;  /* 0x0000000e070b7227 */ /* 0x000fe200078e00ff */
[----:B------:R-:W-:-:S02]  /*0f30*/  LOP3.LUT R32, R8, 0x84, RZ, 0xfc, !PT ;  /* 0x0000008408207812 */ /* 0x000fc400078efcff */
[----:B------:R-:W-:Y:S01]  /*0f40*/  @!P1 LOP3.LUT R5, RZ, R24, RZ, 0x33, !PT ;  /* 0x00000018ff059212 */ /* 0x000fe200078e33ff */
[--C-:B------:R-:W-:Y:S01]  /*0f50*/  @!P0 IMAD.IADD R9, R9, 0x1, -R4.reuse ;  /* 0x0000000109098824 */ /* 0x100fe200078e0a04 */
[----:B------:R-:W-:Y:S01]  /*0f60*/  ISETP.GT.U32.AND P1, PT, R4, R116, PT ;  /* 0x000000740400720c */ /* 0x000fe20003f24070 */
[----:B------:R-:W-:Y:S01]  /*0f70*/  IMAD.MOV R11, RZ, RZ, -R11 ;  /* 0x000000ffff0b7224 */ /* 0x000fe200078e0a0b */
[----:B------:R-:W-:Y:S01]  /*0f80*/  LOP3.LUT R24, R8, 0x40, RZ, 0xfc, !PT ;  /* 0x0000004008187812 */ /* 0x000fe200078efcff */
[----:B------:R-:W-:Y:S01]  /*0f90*/  @!P5 IMAD.IADD R117, R117, 0x1, -R4 ;  /* 0x000000017575d824 */ /* 0x000fe200078e0a04 */
[C---:B------:R-:W-:Y:S01]  /*0fa0*/  ISETP.GT.U32.AND P5, PT, R4.reuse, R121, PT ;  /* 0x000000790400720c */ /* 0x040fe20003fa4070 */
[C---:B------:R-:W-:Y:S01]  /*0fb0*/  IMAD R11, R4.reuse, R11, R14 ;  /* 0x0000000b040b7224 */ /* 0x040fe200078e020e */
[----:B------:R-:W-:Y:S01]  /*0fc0*/  ISETP.GT.U32.AND P0, PT, R4, R9, PT ;  /* 0x000000090400720c */ /* 0x000fe20003f04070 */
[----:B------:R-:W-:Y:S01]  /*0fd0*/  @!P6 IMAD.IADD R10, R10, 0x1, -R4 ;  /* 0x000000010a0ae824 */ /* 0x000fe200078e0a04 */
[----:B------:R-:W-:Y:S01]  /*0fe0*/  IABS R14, R20 ;  /* 0x00000014000e7213 */ /* 0x000fe20000000000 */
[----:B------:R-:W-:Y:S01]  /*0ff0*/  IMAD.HI.U32 R12, R7, R120, RZ ;  /* 0x00000078070c7227 */ /* 0x000fe200078e00ff */
[----:B------:R-:W-:-:S02]  /*1000*/  ISETP.GE.AND P6, PT, R8, RZ, PT ;  /* 0x000000ff0800720c */ /* 0x000fc40003fc6270 */
[----:B------:R-:W-:Y:S01]  /*1010*/  IABS R154, R32 ;  /* 0x00000020009a7213 */ /* 0x000fe20000000000 */
[--C-:B------:R-:W-:Y:S01]  /*1020*/  @!P1 IMAD.IADD R116, R116, 0x1, -R4.reuse ;  /* 0x0000000174749824 */ /* 0x100fe200078e0a04 */
[----:B------:R-:W-:Y:S01]  /*1030*/  ISETP.GE.AND P1, PT, R16, RZ, PT ;  /* 0x000000ff1000720c */ /* 0x000fe20003f26270 */
[----:B------:R-:W-:Y:S01]  /*1040*/  IMAD.HI.U32 R6, R7, R14, RZ ;  /* 0x0000000e07067227 */ /* 0x000fe200078e00ff */
[C---:B------:R-:W-:Y:S02]  /*1050*/  LOP3.LUT R16, R8.reuse, 0x24, RZ, 0xfc, !PT ;  /* 0x0000002408107812 */ /* 0x040fe400078efcff */
[----:B------:R-:W-:Y:S01]  /*1060*/  LOP3.LUT R33, R8, 0x88, RZ, 0xfc, !PT ;  /* 0x0000008808217812 */ /* 0x000fe200078efcff */
[----:B------:R-:W-:Y:S01]  /*1070*/  @!P5 IMAD.IADD R121, R121, 0x1, -R4 ;  /* 0x000000017979d824 */ /* 0x000fe200078e0a04 */
[C---:B------:R-:W-:Y:S01]  /*1080*/  ISETP.GT.U32.AND P5, PT, R4.reuse, R116, PT ;  /* 0x000000740400720c */ /* 0x040fe20003fa4070 */
[----:B------:R-:W-:Y:S01]  /*1090*/  IMAD.MOV R15, RZ, RZ, -R6 ;  /* 0x000000ffff0f7224 */ /* 0x000fe200078e0a06 */
[----:B------:R-:W-:Y:S01]  /*10a0*/  IABS R127, R16 ;  /* 0x00000010007f7213 */ /* 0x000fe20000000000 */
[----:B------:R-:W-:Y:S01]  /*10b0*/  @!P0 IMAD.IADD R9, R9, 0x1, -R4 ;  /* 0x0000000109098824 */ /* 0x000fe200078e0a04 */
[----:B------:R-:W-:Y:S01]  /*10c0*/  ISETP.GE.AND P0, PT, R17, RZ, PT ;  /* 0x000000ff1100720c */ /* 0x000fe20003f06270 */
[----:B------:R-:W-:Y:S01]  /*10d0*/  IMAD.MOV R17, RZ, RZ, -R12 ;  /* 0x000000ffff117224 */ /* 0x000fe200078e0a0c */
[----:B------:R-:W-:Y:S01]  /*10e0*/  IABS R80, R33 ;  /* 0x0000002100507213 */ /* 0x000fe20000000000 */
[----:B------:R-:W-:Y:S01]  /*10f0*/  IMAD R12, R4, R15, R14 ;  /* 0x0000000f040c7224 */ /* 0x000fe200078e020e */
[----:B------:R-:W-:Y:S01]  /*1100*/  LOP3.LUT R14, R8, 0x20, RZ, 0xfc, !PT ;  /* 0x00000020080e7812 */ /* 0x000fe200078efcff */
[----:B------:R-:W-:Y:S01]  /*1110*/  @!P6 IMAD.MOV R9, RZ, RZ, -R9 ;  /* 0x000000ffff09e224 */ /* 0x000fe200078e0a09 */
[C---:B------:R-:W-:Y:S01]  /*1120*/  ISETP.GT.U32.AND P6, PT, R4.reuse, R121, PT ;  /* 0x000000790400720c */ /* 0x040fe20003fc4070 */
[----:B------:R-:W-:Y:S01]  /*1130*/  @!P4 IMAD.IADD R13, R13, 0x1, -R4 ;  /* 0x000000010d0dc824 */ /* 0x000fe200078e0a04 */
[----:B------:R-:W-:Y:S01]  /*1140*/  IABS R15, R14 ;  /* 0x0000000e000f7213 */ /* 0x000fe20000000000 */
[C---:B------:R-:W-:Y:S01]  /*1150*/  IMAD R120, R4.reuse, R17, R120 ;  /* 0x0000001104787224 */ /* 0x040fe200078e0278 */
[C---:B------:R-:W-:Y:S01]  /*1160*/  ISETP.GT.U32.AND P4, PT, R4.reuse, R11, PT ;  /* 0x0000000b0400720c */ /* 0x040fe20003f84070 */
[----:B------:R-:W-:Y:S01]  /*1170*/  @!P2 IMAD.MOV R117, RZ, RZ, -R117 ;  /* 0x000000ffff75a224 */ /* 0x000fe200078e0a75 */
[----:B------:R-:W-:Y:S01]  /*1180*/  ISETP.GT.U32.AND P2, PT, R4, R12, PT ;  /* 0x0000000c0400720c */ /* 0x000fe20003f44070 */
[----:B------:R-:W-:Y:S01]  /*1190*/  @!P3 IMAD.MOV R10, RZ, RZ, -R10 ;  /* 0x000000ffff0ab224 */ /* 0x000fe200078e0a0a */
[----:B------:R-:W-:Y:S01]  /*11a0*/  ISETP.GE.AND P3, PT, R19, RZ, PT ;  /* 0x000000ff1300720c */ /* 0x000fe20003f66270 */
[----:B------:R-:W-:Y:S01]  /*11b0*/  IMAD.MOV.U32 R6, RZ, RZ, R13 ;  /* 0x000000ffff067224 */ /* 0x000fe200078e000d */
[----:B------:R-:W-:Y:S01]  /*11c0*/  LOP3.LUT R19, R8, 0x30, RZ, 0xfc, !PT ;  /* 0x0000003008137812 */ /* 0x000fe200078efcff */
[----:B------:R-:W-:Y:S01]  /*11d0*/  @!P5 IMAD.IADD R116, R116, 0x1, -R4 ;  /* 0x000000017474d824 */ /* 0x000fe200078e0a04 */
[----:B------:R-:W-:Y:S01]  /*11e0*/  ISETP.GT.U32.AND P5, PT, R4, R120, PT ;  /* 0x000000780400720c */ /* 0x000fe20003fa4070 */
[----:B------:R-:W-:Y:S01]  /*11f0*/  IMAD.HI.U32 R13, R7, R15, RZ ;  /* 0x0000000f070d7227 */ /* 0x000fe200078e00ff */
[----:B------:R-:W-:-:S02]  /*1200*/  LOP3.LUT R36, R8, 0xb0, RZ, 0xfc, !PT ;  /* 0x000000b008247812 */ /* 0x000fc400078efcff */
[----:B------:R-:W-:Y:S01]  /*1210*/  LOP3.LUT R38, R8, 0xb4, RZ, 0xfc, !PT ;  /* 0x000000b408267812 */ /* 0x000fe200078efcff */
[----:B------:R-:W-:Y:S01]  /*1220*/  IMAD.MOV R13, RZ, RZ, -R13 ;  /* 0x000000ffff0d7224 */ /* 0x000fe200078e0a0d */
[----:B------:R-:W-:Y:S01]  /*1230*/  IABS R41, R36 ;  /* 0x0000002400297213 */ /* 0x000fe20000000000 */
[--C-:B------:R-:W-:Y:S01]  /*1240*/  @!P6 IMAD.IADD R121, R121, 0x1, -R4.reuse ;  /* 0x000000017979e824 */ /* 0x100fe200078e0a04 */
[----:B------:R-:W-:Y:S01]  /*1250*/  ISETP.GE.AND P6, PT, R21, RZ, PT ;  /* 0x000000ff1500720c */ /* 0x000fe20003fc6270 */
[----:B------:R-:W-:Y:S01]  /*1260*/  IMAD R13, R4, R13, R15 ;  /* 0x0000000d040d7224 */ /* 0x000fe200078e020f */
[----:B------:R-:W-:Y:S01]  /*1270*/  LOP3.LUT R15, R8, 0x2c, RZ, 0xfc, !PT ;  /* 0x0000002c080f7812 */ /* 0x000fe200078efcff */
[--C-:B------:R-:W-:Y:S01]  /*1280*/  @!P4 IMAD.IADD R11, R11, 0x1, -R4.reuse ;  /* 0x000000010b0bc824 */ /* 0x100fe200078e0a04 */
[----:B------:R-:W-:Y:S01]  /*1290*/  ISETP.GE.AND P4, PT, R18, RZ, PT ;  /* 0x000000ff1200720c */ /* 0x000fe20003f86270 */
[--C-:B------:R-:W-:Y:S01]  /*12a0*/  @!P2 IMAD.IADD R12, R12, 0x1, -R4.reuse ;  /* 0x000000010c0ca824 */ /* 0x100fe200078e0a04 */
[----:B------:R-:W-:Y:S01]  /*12b0*/  ISETP.GE.AND P2, PT, R14, RZ, PT ;  /* 0x000000ff0e00720c */ /* 0x000fe20003f46270 */
[----:B------:R-:W-:Y:S01]  /*12c0*/  @!P3 IMAD.MOV R121, RZ, RZ, -R121 ;  /* 0x000000ffff79b224 */ /* 0x000fe200078e0a79 */
[----:B------:R-:W-:Y:S01]  /*12d0*/  ISETP.GT.U32.AND P3, PT, R4, R13, PT ;  /* 0x0000000d0400720c */ /* 0x000fe20003f64070 */
[----:B------:R-:W-:Y:S01]  /*12e0*/  @!P5 IMAD.IADD R120, R120, 0x1, -R4 ;  /* 0x000000017878d824 */ /* 0x000fe200078e0a04 */
[----:B------:R-:W-:Y:S01]  /*12f0*/  IABS R126, R15 ;  /* 0x0000000f007e7213 */ /* 0x000fe20000000000 */
[----:B------:R-:W-:Y:S01]  /*1300*/  IMAD.HI.U32 R14, R7, R127, RZ ;  /* 0x0000007f070e7227 */ /* 0x000fe200078e00ff */
[----:B------:R-:W-:-:S02]  /*1310*/  IABS R18, R19 ;  /* 0x0000001300127213 */ /* 0x000fc40000000000 */
[C---:B------:R-:W-:Y:S01]  /*1320*/  ISETP.GT.U32.AND P5, PT, R4.reuse, R120, PT ;  /* 0x000000780400720c */ /* 0x040fe20003fa4070 */
[----:B------:R-:W-:Y:S01]  /*1330*/  @!P0 IMAD.MOV R6, RZ, RZ, -R6 ;  /* 0x000000ffff068224 */ /* 0x000fe200078e0a06 */
[C---:B------:R-:W-:Y:S01]  /*1340*/  ISETP.GT.U32.AND P0, PT, R4.reuse, R11, PT ;  /* 0x0000000b0400720c */ /* 0x040fe20003f04070 */
[----:B------:R-:W-:Y:S01]  /*1350*/  @!P1 IMAD.MOV R116, RZ, RZ, -R116 ;  /* 0x000000ffff749224 */ /* 0x000fe200078e0a74 */
[----:B------:R-:W-:Y:S01]  /*1360*/  ISETP.GT.U32.AND P1, PT, R4, R12, PT ;  /* 0x0000000c0400720c */ /* 0x000fe20003f24070 */
[----:B------:R-:W-:Y:S01]  /*1370*/  IMAD.MOV R14, RZ, RZ, -R14 ;  /* 0x000000ffff0e7224 */ /* 0x000fe200078e0a0e */
[----:B------:R-:W-:Y:S01]  /*1380*/  LOP3.LUT R21, R8, 0x34, RZ, 0xfc, !PT ;  /* 0x0000003408157812 */ /* 0x000fe200078efcff */
[--C-:B------:R-:W-:Y:S01]  /*1390*/  @!P3 IMAD.IADD R13, R13, 0x1, -R4.reuse ;  /* 0x000000010d0db824 */ /* 0x100fe200078e0a04 */
[----:B------:R-:W-:Y:S01]  /*13a0*/  IABS R43, R38 ;  /* 0x00000026002b7213 */ /* 0x000fe20000000000 */
[----:B------:R-:W-:Y:S01]  /*13b0*/  IMAD R127, R4, R14, R127 ;  /* 0x0000000e047f7224 */ /* 0x000fe200078e027f */
[----:B------:R-:W-:Y:S01]  /*13c0*/  LOP3.LUT R14, R8, 0x28, RZ, 0xfc, !PT ;  /* 0x00000028080e7812 */ /* 0x000fe200078efcff */
[----:B-1----:R-:W-:Y:S01]  /*13d0*/  IMAD R5, R5, UR4, RZ ;  /* 0x0000000405057c24 */ /* 0x002fe2000f8e02ff */
[----:B------:R-:W-:Y:S01]  /*13e0*/  ISETP.GT.U32.AND P3, PT, R4, R13, PT ;  /* 0x0000000d0400720c */ /* 0x000fe20003f64070 */
[--C-:B------:R-:W-:Y:S01]  /*13f0*/  @!P5 IMAD.IADD R120, R120, 0x1, -R4.reuse ;  /* 0x000000017878d824 */ /* 0x100fe200078e0a04 */
[----:B------:R-:W-:Y:S01]  /*1400*/  IABS R17, R14 ;  /* 0x0000000e00117213 */ /* 0x000fe20000000000 */
[--C-:B------:R-:W-:Y:S01]  /*1410*/  @!P0 IMAD.IADD R11, R11, 0x1, -R4.reuse ;  /* 0x000000010b0b8824 */ /* 0x100fe200078e0a04 */
[----:B------:R-:W-:Y:S01]  /*1420*/  ISETP.GE.AND P0, PT, R20, RZ, PT ;  /* 0x000000ff1400720c */ /* 0x000fe20003f06270 */
[----:B------:R-:W-:Y:S01]  /*1430*/  @!P1 IMAD.IADD R12, R12, 0x1, -R4 ;  /* 0x000000010c0c9824 */ /* 0x000fe200078e0a04 */
[----:B------:R-:W-:Y:S01]  /*1440*/  ISETP.GE.AND P1, PT, R14, RZ, PT ;  /* 0x000000ff0e00720c */ /* 0x000fe20003f26270 */
[----:B------:R-:W-:Y:S01]  /*1450*/  IMAD.HI.U32 R14, R7, R17, RZ ;  /* 0x00000011070e7227 */ /* 0x000fe200078e00ff */
[----:B------:R-:W-:Y:S01]  /*1460*/  ISETP.GT.U32.AND P5, PT, R4, R127, PT ;  /* 0x0000007f0400720c */ /* 0x000fe20003fa4070 */
[----:B------:R-:W-:Y:S01]  /*1470*/  USHF.L.U32 UR4, UR6, 0x15, URZ ;  /* 0x0000001506047899 */ /* 0x000fe200080006ff */
[----:B------:R-:W-:Y:S01]  /*1480*/  IABS R131, R21 ;  /* 0x0000001500837213 */ /* 0x000fe20000000000 */
[----:B------:R-:W-:Y:S01]  /*1490*/  IMAD.MOV R14, RZ, RZ, -R14 ;  /* 0x000000ffff0e7224 */ /* 0x000fe200078e0a0e */
[----:B------:R-:W-:Y:S01]  /*14a0*/  IABS R20, R24 ;  /* 0x0000001800147213 */ /* 0x000fe20000000000 */
[----:B------:R-:W-:Y:S01]  /*14b0*/  @!P4 IMAD.MOV R11, RZ, RZ, -R11 ;  /* 0x000000ffff0bc224 */ /* 0x000fe200078e0a0b */
[----:B------:R-:W-:Y:S01]  /*14c0*/  ISETP.GE.AND P4, PT, R16, RZ, PT ;  /* 0x000000ff1000720c */ /* 0x000fe20003f86270 */
[C---:B------:R-:W-:Y:S01]  /*14d0*/  IMAD R14, R4.reuse, R14, R17 ;  /* 0x0000000e040e7224 */ /* 0x040fe200078e0211 */
[----:B------:R-:W-:Y:S01]  /*14e0*/  ULOP3.LUT UR4, UR4, 0x600000, URZ, 0xc0, !UPT ;  /* 0x0060000004047892 */ /* 0x000fe2000f8ec0ff */
[----:B------:R-:W-:Y:S01]  /*14f0*/  @!P0 IMAD.MOV R12, RZ, RZ, -R12 ;  /* 0x000000ffff0c8224 */ /* 0x000fe200078e0a0c */
[----:B------:R-:W-:Y:S01]  /*1500*/  ISETP.GE.AND P0, PT, R15, RZ, PT ;  /* 0x000000ff0f00720c */ /* 0x000fe20003f06270 */
[----:B------:R-:W-:Y:S01]  /*1510*/  @!P3 IMAD.IADD R13, R13, 0x1, -R4 ;  /* 0x000000010d0db824 */ /* 0x000fe200078e0a04 */
[----:B------:R-:W-:Y:S01]  /*1520*/  ISETP.GT.U32.AND P3, PT, R4, R14, PT ;  /* 0x0000000e0400720c */ /* 0x000fe20003f64070 */
[----:B------:R-:W-:Y:S01]  /*1530*/  IMAD.HI.U32 R15, R7, R126, RZ ;  /* 0x0000007e070f7227 */ /* 0x000fe200078e00ff */
[----:B------:R-:W-:-:S03]  /*1540*/  UIADD3 UR12, UPT, UPT, UR18, UR4, URZ ;  /* 0x00000004120c7290 */ /* 0x000fc6000fffe0ff */
[----:B------:R-:W-:Y:S02]  /*1550*/  @!P5 IMAD.IADD R127, R127, 0x1, -R4 ;  /* 0x000000017f7fd824 */ /* 0x000fe400078e0a04 */
[----:B------:R-:W-:-:S03]  /*1560*/  IMAD.HI.U32 R16, R7, R18, RZ ;  /* 0x0000001207107227 */ /* 0x000fc600078e00ff */
[C---:B------:R-:W-:Y:S01]  /*1570*/  ISETP.GT.U32.AND P5, PT, R4.reuse, R127, PT ;  /* 0x0000007f0400720c */ /* 0x040fe20003fa4070 */
[----:B------:R-:W-:Y:S02]  /*1580*/  IMAD.MOV R15, RZ, RZ, -R15 ;  /* 0x000000ffff0f7224 */ /* 0x000fe400078e0a0f */
[----:B------:R-:W-:Y:S02]  /*1590*/  IMAD.MOV R17, RZ, RZ, -R16 ;  /* 0x000000ffff117224 */ /* 0x000fe400078e0a10 */
[C---:B------:R-:W-:Y:S02]  /*15a0*/  IMAD R126, R4.reuse, R15, R126 ;  /* 0x0000000f047e7224 */ /* 0x040fe400078e027e */
[----:B------:R-:W-:Y:S02]  /*15b0*/  IMAD R15, R4, R17, R18 ;  /* 0x00000011040f7224 */ /* 0x000fe400078e0212 */
[--C-:B------:R-:W-:Y:S02]  /*15c0*/  @!P3 IMAD.IADD R14, R14, 0x1, -R4.reuse ;  /* 0x000000010e0eb824 */ /* 0x100fe400078e0a04 */
[----:B------:R-:W-:Y:S01]  /*15d0*/  @!P2 IMAD.MOV R13, RZ, RZ, -R13 ;  /* 0x000000ffff0da224 */ /* 0x000fe200078e0a0d */
[C---:B------:R-:W-:Y:S01]  /*15e0*/  ISETP.GT.U32.AND P3, PT, R4.reuse, R15, PT ;  /* 0x0000000f0400720c */ /* 0x040fe20003f64070 */
[----:B------:R-:W-:Y:S01]  /*15f0*/  @!P5 IMAD.IADD R127, R127, 0x1, -R4 ;  /* 0x000000017f7fd824 */ /* 0x000fe200078e0a04 */
[C---:B------:R-:W-:Y:S01]  /*1600*/  ISETP.GT.U32.AND P5, PT, R4.reuse, R126, PT ;  /* 0x0000007e0400720c */ /* 0x040fe20003fa4070 */
[----:B------:R-:W-:Y:S01]  /*1610*/  IMAD.HI.U32 R16, R7, R131, RZ ;  /* 0x0000008307107227 */ /* 0x000fe200078e00ff */
[----:B------:R-:W-:-:S03]  /*1620*/  ISETP.GT.U32.AND P2, PT, R4, R14, PT ;  /* 0x0000000e0400720c */ /* 0x000fc60003f44070 */
[----:B------:R-:W-:Y:S01]  /*1630*/  @!P6 IMAD.MOV R120, RZ, RZ, -R120 ;  /* 0x000000ffff78e224 */ /* 0x000fe200078e0a78 */
[----:B------:R-:W-:Y:S01]  /*1640*/  ISETP.GE.AND P6, PT, R19, RZ, PT ;  /* 0x000000ff1300720c */ /* 0x000fe20003fc6270 */
[----:B------:R-:W-:Y:S01]  /*1650*/  IMAD.MOV R16, RZ, RZ, -R16 ;  /* 0x000000ffff107224 */ /* 0x000fe200078e0a10 */
[----:B------:R-:W-:Y:S01]  /*1660*/  IABS R19, R22 ;  /* 0x0000001600137213 */ /* 0x000fe20000000000 */
[----:B------:R-:W-:-:S04]  /*1670*/  IMAD.HI.U32 R17, R7, R130, RZ ;  /* 0x0000008207117227 */ /* 0x000fc800078e00ff */
[--C-:B------:R-:W-:Y:S02]  /*1680*/  @!P3 IMAD.IADD R15, R15, 0x1, -R4.reuse ;  /* 0x000000010f0fb824 */ /* 0x100fe400078e0a04 */
[----:B------:R-:W-:Y:S02]  /*1690*/  IMAD R131, R4, R16, R131 ;  /* 0x0000001004837224 */ /* 0x000fe400078e0283 */
[----:B------:R-:W-:Y:S01]  /*16a0*/  @!P5 IMAD.IADD R126, R126, 0x1, -R4 ;  /* 0x000000017e7ed824 */ /* 0x000fe200078e0a04 */
[----:B------:R-:W-:Y:S01]  /*16b0*/  ISETP.GT.U32.AND P3, PT, R4, R15, PT ;  /* 0x0000000f0400720c */ /* 0x000fe20003f64070 */
[----:B------:R-:W-:-:S03]  /*16c0*/  IMAD.HI.U32 R16, R7, R19, RZ ;  /* 0x0000001307107227 */ /* 0x000fc600078e00ff */
[----:B------:R-:W-:Y:S01]  /*16d0*/  ISETP.GT.U32.AND P5, PT, R4, R126, PT ;  /* 0x0000007e0400720c */ /* 0x000fe20003fa4070 */
[----:B------:R-:W-:Y:S01]  /*16e0*/  @!P2 IMAD.IADD R14, R14, 0x1, -R4 ;  /* 0x000000010e0ea824 */ /* 0x000fe200078e0a04 */
[----:B------:R-:W-:Y:S01]  /*16f0*/  ISETP.GT.U32.AND P2, PT, R4, R131, PT ;  /* 0x000000830400720c */ /* 0x000fe20003f44070 */
[----:B------:R-:W-:Y:S02]  /*1700*/  IMAD.MOV R16, RZ, RZ, -R16 ;  /* 0x000000ffff107224 */ /* 0x000fe400078e0a10 */
[----:B------:R-:W-:-:S04]  /*1710*/  IMAD.HI.U32 R18, R7, R20, RZ ;  /* 0x0000001407127227 */ /* 0x000fc800078e00ff */
[----:B------:R-:W-:Y:S02]  /*1720*/  IMAD.MOV R17, RZ, RZ, -R17 ;  /* 0x000000ffff117224 */ /* 0x000fe400078e0a11 */
[C---:B------:R-:W-:Y:S02]  /*1730*/  IMAD R16, R4.reuse, R16, R19 ;  /* 0x0000001004107224 */ /* 0x040fe400078e0213 */
[----:B------:R-:W-:Y:S02]  /*1740*/  IMAD.MOV R19, RZ, RZ, -R18 ;  /* 0x000000ffff137224 */ /* 0x000fe400078e0a12 */
[C---:B------:R-:W-:Y:S02]  /*1750*/  IMAD R130, R4.reuse, R17, R130 ;  /* 0x0000001104827224 */ /* 0x040fe400078e0282 */
[C---:B------:R-:W-:Y:S02]  /*1760*/  IMAD R17, R4.reuse, R19, R20 ;  /* 0x0000001304117224 */ /* 0x040fe400078e0214 */
[--C-:B------:R-:W-:Y:S01]  /*1770*/  @!P3 IMAD.IADD R15, R15, 0x1, -R4.reuse ;  /* 0x000000010f0fb824 */ /* 0x100fe200078e0a04 */
[C---:B------:R-:W-:Y:S01]  /*1780*/  ISETP.GT.U32.AND P3, PT, R4.reuse, R130, PT ;  /* 0x000000820400720c */ /* 0x040fe20003f64070 */
[----:B------:R-:W-:Y:S01]  /*1790*/  @!P4 IMAD.MOV R127, RZ, RZ, -R127 ;  /* 0x000000ffff7fc224 */ /* 0x000fe200078e0a7f */
[----:B------:R-:W-:Y:S01]  /*17a0*/  ISETP.GE.AND P4, PT, R21, RZ, PT ;  /* 0x000000ff1500720c */ /* 0x000fe20003f86270 */
[--C-:B------:R-:W-:Y:S01]  /*17b0*/  @!P2 IMAD.IADD R131, R131, 0x1, -R4.reuse ;  /* 0x000000018383a824 */ /* 0x100fe200078e0a04 */
[C---:B------:R-:W-:Y:S01]  /*17c0*/  ISETP.GT.U32.AND P2, PT, R4.reuse, R16, PT ;  /* 0x000000100400720c */ /* 0x040fe20003f44070 */
[----:B------:R-:W-:Y:S01]  /*17d0*/  @!P6 IMAD.MOV R15, RZ, RZ, -R15 ;  /* 0x000000ffff0fe224 */ /* 0x000fe200078e0a0f */
[----:B------:R-:W-:Y:S01]  /*17e0*/  ISETP.GT.U32.AND P6, PT, R4, R17, PT ;  /* 0x000000110400720c */ /* 0x000fe20003fc4070 */
[----:B------:R-:W-:Y:S01]  /*17f0*/  @!P5 IMAD.IADD R126, R126, 0x1, -R4 ;  /* 0x000000017e7ed824 */ /* 0x000fe200078e0a04 */
[----:B------:R-:W-:Y:S01]  /*1800*/  LOP3.LUT R21, R8, 0x44, RZ, 0xfc, !PT ;  /* 0x0000004408157812 */ /* 0x000fe200078efcff */
[----:B------:R-:W-:Y:S01]  /*1810*/  @!P1 IMAD.MOV R14, RZ, RZ, -R14 ;  /* 0x000000ffff0e9224 */ /* 0x000fe200078e0a0e */
[----:B------:R-:W-:Y:S01]  /*1820*/  ISETP.GT.U32.AND P1, PT, R4, R131, PT ;  /* 0x000000830400720c */ /* 0x000fe20003f24070 */
[----:B------:R-:W-:Y:S01]  /*1830*/  @!P0 IMAD.MOV R126, RZ, RZ, -R126 ;  /* 0x000000ffff7e8224 */ /* 0x000fe200078e0a7e */
[----:B------:R-:W-:Y:S01]  /*1840*/  IABS R136, R21 ;  /* 0x0000001500887213 */ /* 0x000fe20000000000 */
[----:B------:R-:W-:Y:S01]  /*1850*/  @!P3 IMAD.IADD R130, R130, 0x1, -R4 ;  /* 0x000000018282b824 */ /* 0x000fe200078e0a04 */
[----:B------:R-:W-:-:S02]  /*1860*/  ISETP.GE.AND P0, PT, R23, RZ, PT ;  /* 0x000000ff1700720c */ /* 0x000fc40003f06270 */
[----:B------:R-:W-:Y:S01]  /*1870*/  LOP3.LUT R23, R8, 0x48, RZ, 0xfc, !PT ;  /* 0x0000004808177812 */ /* 0x000fe200078efcff */
[----:B------:R-:W-:Y:S01]  /*1880*/  IMAD.HI.U32 R18, R7, R136, RZ ;  /* 0x0000008807127227 */ /* 0x000fe200078e00ff */
[----:B------:R-:W-:Y:S02]  /*1890*/  ISETP.GE.AND P5, PT, R22, RZ, PT ;  /* 0x000000ff1600720c */ /* 0x000fe40003fa6270 */
[----:B------:R-:W-:Y:S01]  /*18a0*/  IABS R20, R23 ;  /* 0x0000001700147213 */ /* 0x000fe20000000000 */
[--C-:B------:R-:W-:Y:S01]  /*18b0*/  @!P2 IMAD.IADD R16, R16, 0x1, -R4.reuse ;  /* 0x000000011010a824 */ /* 0x100fe200078e0a04 */
[----:B------:R-:W-:Y:S01]  /*18c0*/  ISETP.GE.AND P2, PT, R21, RZ, PT ;  /* 0x000000ff1500720c */ /* 0x000fe20003f46270 */
[----:B------:R-:W-:Y:S01]  /*18d0*/  @!P6 IMAD.IADD R17, R17, 0x1, -R4 ;  /* 0x000000011111e824 */ /* 0x000fe200078e0a04 */
[C---:B------:R-:W-:Y:S01]  /*18e0*/  ISETP.GT.U32.AND P6, PT, R4.reuse, R130, PT ;  /* 0x000000820400720c */ /* 0x040fe20003fc4070 */
[----:B------:R-:W-:Y:S01]  /*18f0*/  IMAD.MOV R19, RZ, RZ, -R18 ;  /* 0x000000ffff137224 */ /* 0x000fe200078e0a12 */
[----:B------:R-:W-:Y:S01]  /*1900*/  ISETP.GT.U32.AND P3, PT, R4, R16, PT ;  /* 0x000000100400720c */ /* 0x000fe20003f64070 */
[----:B------:R-:W-:Y:S01]  /*1910*/  IMAD.HI.U32 R18, R7, R20, RZ ;  /* 0x0000001407127227 */ /* 0x000fe200078e00ff */
[----:B------:R-:W-:-:S03]  /*1920*/  LOP3.LUT R21, R8, 0x4c, RZ, 0xfc, !PT ;  /* 0x0000004c08157812 */ /* 0x000fc600078efcff */
[----:B------:R-:W-:Y:S01]  /*1930*/  IMAD R136, R4, R19, R136 ;  /* 0x0000001304887224 */ /* 0x000fe200078e0288 */
[----:B------:R-:W-:Y:S01]  /*1940*/  IABS R144, R21 ;  /* 0x0000001500907213 */ /* 0x000fe20000000000 */
[----:B------:R-:W-:Y:S02]  /*1950*/  IMAD.MOV R19, RZ, RZ, -R18 ;  /* 0x000000ffff137224 */ /* 0x000fe400078e0a12 */
[----:B------:R-:W-:Y:S01]  /*1960*/  @!P1 IMAD.IADD R131, R131, 0x1, -R4 ;  /* 0x0000000183839824 */ /* 0x000fe200078e0a04 */
[----:B------:R-:W-:Y:S01]  /*1970*/  ISETP.GE.AND P1, PT, R24, RZ, PT ;  /* 0x000000ff1800720c */ /* 0x000fe20003f26270 */
[----:B------:R-:W-:Y:S01]  /*1980*/  IMAD R18, R4, R19, R20 ;  /* 0x0000001304127224 */ /* 0x000fe200078e0214 */
[----:B------:R-:W-:Y:S01]  /*1990*/  LOP3.LUT R24, R8, 0x50, RZ, 0xfc, !PT ;  /* 0x0000005008187812 */ /* 0x000fe200078efcff */
[--C-:B------:R-:W-:Y:S02]  /*19a0*/  @!P6 IMAD.IADD R130, R130, 0x1, -R4.reuse ;  /* 0x000000018282e824 */ /* 0x100fe400078e0a04 */
[----:B------:R-:W-:Y:S01]  /*19b0*/  @!P4 IMAD.MOV R131, RZ, RZ, -R131 ;  /* 0x000000ffff83c224 */ /* 0x000fe200078e0a83 */
[----:B------:R-:W-:Y:S01]  /*19c0*/  ISETP.GT.U32.AND P6, PT, R4, R18, PT ;  /* 0x000000120400720c */ /* 0x000fe20003fc4070 */
[----:B------:R-:W-:Y:S01]  /*19d0*/  @!P3 IMAD.IADD R16, R16, 0x1, -R4 ;  /* 0x000000011010b824 */ /* 0x000fe200078e0a04 */
[C---:B------:R-:W-:Y:S01]  /*19e0*/  ISETP.GT.U32.AND P4, PT, R4.reuse, R17, PT ;  /* 0x000000110400720c */ /* 0x040fe20003f84070 */
[----:B------:R-:W-:Y:S01]  /*19f0*/  IMAD.HI.U32 R19, R7, R144, RZ ;  /* 0x0000009007137227 */ /* 0x000fe200078e00ff */
[----:B------:R-:W-:-:S02]  /*1a00*/  ISETP.GT.U32.AND P3, PT, R4, R136, PT ;  /* 0x000000880400720c */ /* 0x000fc40003f64070 */
[----:B------:R-:W-:Y:S01]  /*1a10*/  IABS R22, R24 ;  /* 0x0000001800167213 */ /* 0x000fe20000000000 */
[----:B------:R-:W-:Y:S02]  /*1a20*/  IMAD.MOV R19, RZ, RZ, -R19 ;  /* 0x000000ffff137224 */ /* 0x000fe400078e0a13 */
[----:B------:R-:W-:Y:S02]  /*1a30*/  @!P0 IMAD.MOV R130, RZ, RZ, -R130 ;  /* 0x000000ffff828224 */ /* 0x000fe400078e0a82 */
[----:B------:R-:W-:-:S04]  /*1a40*/  IMAD.HI.U32 R20, R7, R22, RZ ;  /* 0x0000001607147227 */ /* 0x000fc800078e00ff */
[--C-:B------:R-:W-:Y:S02]  /*1a50*/  @!P6 IMAD.IADD R18, R18, 0x1, -R4.reuse ;  /* 0x000000011212e824 */ /* 0x100fe400078e0a04 */
[--C-:B------:R-:W-:Y:S01]  /*1a60*/  @!P4 IMAD.IADD R17, R17, 0x1, -R4.reuse ;  /* 0x000000011111c824 */ /* 0x100fe200078e0a04 */
[----:B------:R-:W-:Y:S01]  /*1a70*/  ISETP.GE.AND P4, PT, R23, RZ, PT ;  /* 0x000000ff1700720c */ /* 0x000fe20003f86270 */
[----:B------:R-:W-:Y:S01]  /*1a80*/  @!P3 IMAD.IADD R136, R136, 0x1, -R4 ;  /* 0x000000018888b824 */ /* 0x000fe200078e0a04 */
[----:B------:R-:W-:Y:S01]  /*1a90*/  ISETP.GE.AND P3, PT, R21, RZ, PT ;  /* 0x000000ff1500720c */ /* 0x000fe20003f66270 */
[----:B------:R-:W-:Y:S01]  /*1aa0*/  IMAD.HI.U32 R21, R7, R146, RZ ;  /* 0x0000009207157227 */ /* 0x000fe200078e00ff */
[----:B------:R-:W-:-:S03]  /*1ab0*/  ISETP.GT.U32.AND P6, PT, R4, R18, PT ;  /* 0x000000120400720c */ /* 0x000fc60003fc4070 */
[----:B------:R-:W-:Y:S02]  /*1ac0*/  IMAD.MOV R23, RZ, RZ, -R20 ;  /* 0x000000ffff177224 */ /* 0x000fe400078e0a14 */
[C---:B------:R-:W-:Y:S02]  /*1ad0*/  IMAD R144, R4.reuse, R19, R144 ;  /* 0x0000001304907224 */ /* 0x040fe400078e0290 */
[----:B------:R-:W-:Y:S02]  /*1ae0*/  IMAD.MOV R21, RZ, RZ, -R21 ;  /* 0x000000ffff157224 */ /* 0x000fe400078e0a15 */
[C---:B------:R-:W-:Y:S01]  /*1af0*/  IMAD R19, R4.reuse, R23, R22 ;  /* 0x0000001704137224 */ /* 0x040fe200078e0216 */
[C---:B------:R-:W-:Y:S01]  /*1b00*/  ISETP.GT.U32.AND P0, PT, R4.reuse, R144, PT ;  /* 0x000000900400720c */ /* 0x040fe20003f04070 */
[C---:B------:R-:W-:Y:S01]  /*1b10*/  IMAD R146, R4.reuse, R21, R146 ;  /* 0x0000001504927224 */ /* 0x040fe200078e0292 */
[----:B------:R-:W-:Y:S01]  /*1b20*/  IABS R22, R27 ;  /* 0x0000001b00167213 */ /* 0x000fe20000000000 */
[----:B------:R-:W-:Y:S01]  /*1b30*/  @!P1 IMAD.MOV R17, RZ, RZ, -R17 ;  /* 0x000000ffff119224 */ /* 0x000fe200078e0a11 */
[----:B------:R-:W-:Y:S01]  /*1b40*/  ISETP.GT.U32.AND P1, PT, R4, R19, PT ;  /* 0x000000130400720c */ /* 0x000fe20003f24070 */
[----:B------:R-:W-:Y:S01]  /*1b50*/  @!P6 IMAD.IADD R18, R18, 0x1, -R4 ;  /* 0x000000011212e824 */ /* 0x000fe200078e0a04 */
[----:B------:R-:W-:Y:S01]  /*1b60*/  ISETP.GT.U32.AND P6, PT, R4, R146, PT ;  /* 0x000000920400720c */ /* 0x000fe20003fc4070 */
[----:B------:R-:W-:-:S04]  /*1b70*/  IMAD.HI.U32 R20, R7, R22, RZ ;  /* 0x0000001607147227 */ /* 0x000fc800078e00ff */
[----:B------:R-:W-:Y:S02]  /*1b80*/  IMAD.MOV R23, RZ, RZ, -R20 ;  /* 0x000000ffff177224 */ /* 0x000fe400078e0a14 */
[----:B------:R-:W-:Y:S01]  /*1b90*/  @!P0 IMAD.IADD R144, R144, 0x1, -R4 ;  /* 0x0000000190908824 */ /* 0x000fe200078e0a04 */
[----:B------:R-:W-:Y:S01]  /*1ba0*/  ISETP.GE.AND P0, PT, R26, RZ, PT ;  /* 0x000000ff1a00720c */ /* 0x000fe20003f06270 */
[----:B------:R-:W-:Y:S01]  /*1bb0*/  IMAD.HI.U32 R21, R7, R145, RZ ;  /* 0x0000009107157227 */ /* 0x000fe200078e00ff */
[----:B------:R-:W-:-:S03]  /*1bc0*/  LOP3.LUT R26, R8, 0x60, RZ, 0xfc, !PT ;  /* 0x00000060081a7812 */ /* 0x000fc600078efcff */
[--C-:B------:R-:W-:Y:S01]  /*1bd0*/  @!P1 IMAD.IADD R19, R19, 0x1, -R4.reuse ;  /* 0x0000000113139824 */ /* 0x100fe200078e0a04 */
[----:B------:R-:W-:Y:S01]  /*1be0*/  ISETP.GT.U32.AND P1, PT, R4, R144, PT ;  /* 0x000000900400720c */ /* 0x000fe20003f24070 */
[----:B------:R-:W-:Y:S02]  /*1bf0*/  @!P6 IMAD.IADD R146, R146, 0x1, -R4 ;  /* 0x000000019292e824 */ /* 0x000fe400078e0a04 */
[C---:B------:R-:W-:Y:S01]  /*1c00*/  IMAD R20, R4.reuse, R23, R22 ;  /* 0x0000001704147224 */ /* 0x040fe200078e0216 */
[C---:B------:R-:W-:Y:S01]  /*1c10*/  ISETP.GT.U32.AND P6, PT, R4.reuse, R19, PT ;  /* 0x000000130400720c */ /* 0x040fe20003fc4070 */
[----:B------:R-:W-:Y:S01]  /*1c20*/  IMAD.MOV R21, RZ, RZ, -R21 ;  /* 0x000000ffff157224 */ /* 0x000fe200078e0a15 */
[----:B------:R-:W-:Y:S01]  /*1c30*/  IABS R23, R26 ;  /* 0x0000001a00177213 */ /* 0x000fe20000000000 */
[----:B------:R-:W-:Y:S01]  /*1c40*/  @!P5 IMAD.MOV R16, RZ, RZ, -R16 ;  /* 0x000000ffff10d224 */ /* 0x000fe200078e0a10 */
[C---:B------:R-:W-:Y:S01]  /*1c50*/  ISETP.GT.U32.AND P5, PT, R4.reuse, R136, PT ;  /* 0x000000880400720c */ /* 0x040fe20003fa4070 */
[----:B------:R-:W-:-:S02]  /*1c60*/  IMAD R145, R4, R21, R145 ;  /* 0x0000001504917224 */ /* 0x000fc400078e0291 */
[----:B------:R-:W-:-:S04]  /*1c70*/  IMAD.HI.U32 R21, R7, R23, RZ ;  /* 0x0000001707157227 */ /* 0x000fc800078e00ff */
[--C-:B------:R-:W-:Y:S01]  /*1c80*/  @!P1 IMAD.IADD R144, R144, 0x1, -R4.reuse ;  /* 0x0000000190909824 */ /* 0x100fe200078e0a04 */
[C---:B------:R-:W-:Y:S01]  /*1c90*/  ISETP.GT.U32.AND P1, PT, R4.reuse, R20, PT ;  /* 0x000000140400720c */ /* 0x040fe20003f24070 */
[----:B------:R-:W-:Y:S01]  /*1ca0*/  @!P6 IMAD.IADD R19, R19, 0x1, -R4 ;  /* 0x000000011313e824 */ /* 0x000fe200078e0a04 */
[----:B------:R-:W-:Y:S01]  /*1cb0*/  ISETP.GT.U32.AND P6, PT, R4, R145, PT ;  /* 0x000000910400720c */ /* 0x000fe20003fc4070 */
[----:B------:R-:W-:Y:S02]  /*1cc0*/  IMAD.MOV R21, RZ, RZ, -R21 ;  /* 0x000000ffff157224 */ /* 0x000fe400078e0a15 */
[----:B------:R-:W-:-:S04]  /*1cd0*/  IMAD.HI.U32 R22, R7, R150, RZ ;  /* 0x0000009607167227 */ /* 0x000fc800078e00ff */
[--C-:B------:R-:W-:Y:S01]  /*1ce0*/  @!P5 IMAD.IADD R136, R136, 0x1, -R4.reuse ;  /* 0x000000018888d824 */ /* 0x100fe200078e0a04 */
[----:B------:R-:W-:Y:S01]  /*1cf0*/  ISETP.GE.AND P5, PT, R24, RZ, PT ;  /* 0x000000ff1800720c */ /* 0x000fe20003fa6270 */
[----:B------:R-:W-:Y:S01]  /*1d00*/  IMAD R21, R4, R21, R23 ;  /* 0x0000001504157224 */ /* 0x000fe200078e0217 */
[----:B------:R-:W-:Y:S01]  /*1d10*/  IABS R24, R30 ;  /* 0x0000001e00187213 */ /* 0x000fe20000000000 */
[--C-:B------:R-:W-:Y:S01]  /*1d20*/  @!P1 IMAD.IADD R20, R20, 0x1, -R4.reuse ;  /* 0x0000000114149824 */ /* 0x100fe200078e0a04 */
[----:B------:R-:W-:Y:S01]  /*1d30*/  ISETP.GE.AND P1, PT, R28, RZ, PT ;  /* 0x000000ff1c00720c */ /* 0x000fe20003f26270 */
[----:B------:R-:W-:Y:S01]  /*1d40*/  @!P6 IMAD.IADD R145, R145, 0x1, -R4 ;  /* 0x000000019191e824 */ /* 0x000fe200078e0a04 */
[----:B------:R-:W-:Y:S01]  /*1d50*/  LOP3.LUT R28, R8, 0x74, RZ, 0xfc, !PT ;  /* 0x00000074081c7812 */ /* 0x000fe200078efcff */
[----:B------:R-:W-:Y:S01]  /*1d60*/  IMAD.MOV R23, RZ, RZ, -R22 ;  /* 0x000000ffff177224 */ /* 0x000fe200078e0a16 */
[C---:B------:R-:W-:Y:S01]  /*1d70*/  ISETP.GT.U32.AND P6, PT, R4.reuse, R20, PT ;  /* 0x000000140400720c */ /* 0x040fe20003fc4070 */
[----:B------:R-:W-:Y:S01]  /*1d80*/  @!P4 IMAD.MOV R18, RZ, RZ, -R18 ;  /* 0x000000ffff12c224 */ /* 0x000fe200078e0a12 */
[C---:B------:R-:W-:Y:S01]  /*1d90*/  ISETP.GT.U32.AND P4, PT, R4.reuse, R21, PT ;  /* 0x000000150400720c */ /* 0x040fe20003f84070 */
[C---:B------:R-:W-:Y:S01]  /*1da0*/  IMAD R150, R4.reuse, R23, R150 ;  /* 0x0000001704967224 */ /* 0x040fe200078e0296 */
[----:B------:R-:W-:Y:S01]  /*1db0*/  IABS R152, R28 ;  /* 0x0000001c00987213 */ /* 0x000fe20000000000 */
[----:B------:R-:W-:Y:S01]  /*1dc0*/  @!P2 IMAD.MOV R136, RZ, RZ, -R136 ;  /* 0x000000ffff88a224 */ /* 0x000fe200078e0a88 */
[C---:B------:R-:W-:Y:S01]  /*1dd0*/  ISETP.GT.U32.AND P2, PT, R4.reuse, R146, PT ;  /* 0x000000920400720c */ /* 0x040fe20003f44070 */
[----:B------:R-:W-:Y:S01]  /*1de0*/  @!P3 IMAD.MOV R144, RZ, RZ, -R144 ;  /* 0x000000ffff90b224 */ /* 0x000fe200078e0a90 */
[----:B------:R-:W-:Y:S01]  /*1df0*/  ISETP.GT.U32.AND P3, PT, R4, R145, PT ;  /* 0x000000910400720c */ /* 0x000fe20003f64070 */
[----:B------:R-:W-:Y:S01]  /*1e00*/  @!P5 IMAD.MOV R19, RZ, RZ, -R19 ;  /* 0x000000ffff13d224 */ /* 0x000fe200078e0a13 */
[----:B------:R-:W-:Y:S01]  /*1e10*/  ISETP.GE.AND P5, PT, R26, RZ, PT ;  /* 0x000000ff1a00720c */ /* 0x000fe20003fa6270 */
[----:B------:R-:W-:Y:S01]  /*1e20*/  IMAD.HI.U32 R22, R7, R24, RZ ;  /* 0x0000001807167227 */ /* 0x000fe200078e00ff */
[----:B------:R-:W-:-:S03]  /*1e30*/  LOP3.LUT R26, R8, 0x6c, RZ, 0xfc, !PT ;  /* 0x0000006c081a7812 */ /* 0x000fc600078efcff */
[--C-:B------:R-:W-:Y:S01]  /*1e40*/  @!P6 IMAD.IADD R20, R20, 0x1, -R4.reuse ;  /* 0x000000011414e824 */ /* 0x100fe200078e0a04 */
[----:B------:R-:W-:Y:S01]  /*1e50*/  ISETP.GT.U32.AND P6, PT, R4, R150, PT ;  /* 0x000000960400720c */ /* 0x000fe20003fc4070 */
[----:B------:R-:W-:Y:S01]  /*1e60*/  @!P4 IMAD.IADD R21, R21, 0x1, -R4 ;  /* 0x000000011515c824 */ /* 0x000fe200078e0a04 */
[----:B------:R-:W-:Y:S01]  /*1e70*/  IABS R151, R26 ;  /* 0x0000001a00977213 */ /* 0x000fe20000000000 */
[----:B------:R-:W-:Y:S01]  /*1e80*/  IMAD.MOV R23, RZ, RZ, -R22 ;  /* 0x000000ffff177224 */ /* 0x000fe200078e0a16 */
[----:B------:R-:W-:Y:S01]  /*1e90*/  ISETP.GE.AND P4, PT, R26, RZ, PT ;  /* 0x000000ff1a00720c */ /* 0x000fe20003f86270 */
[----:B------:R-:W-:Y:S01]  /*1ea0*/  @!P2 IMAD.IADD R146, R146, 0x1, -R4 ;  /* 0x000000019292a824 */ /* 0x000fe200078e0a04 */
[----:B------:R-:W-:Y:S01]  /*1eb0*/  ISETP.GE.AND P2, PT, R27, RZ, PT ;  /* 0x000000ff1b00720c */ /* 0x000fe20003f46270 */
[----:B------:R-:W-:Y:S01]  /*1ec0*/  IMAD R22, R4, R23, R24 ;  /* 0x0000001704167224 */ /* 0x000fe200078e0218 */
[----:B------:R-:W-:Y:S01]  /*1ed0*/  LOP3.LUT R26, R8, 0x70, RZ, 0xfc, !PT ;  /* 0x00000070081a7812 */ /* 0x000fe200078efcff */
[----:B------:R-:W-:-:S03]  /*1ee0*/  IMAD.HI.U32 R23, R7, R151, RZ ;  /* 0x0000009707177227 */ /* 0x000fc600078e00ff */
[----:B------:R-:W-:Y:S01]  /*1ef0*/  IABS R27, R26 ;  /* 0x0000001a001b7213 */ /* 0x000fe20000000000 */
[--C-:B------:R-:W-:Y:S01]  /*1f00*/  @!P6 IMAD.IADD R150, R150, 0x1, -R4.reuse ;  /* 0x000000019696e824 */ /* 0x100fe200078e0a04 */
[----:B------:R-:W-:Y:S01]  /*1f10*/  ISETP.GT.U32.AND P6, PT, R4, R21, PT ;  /* 0x000000150400720c */ /* 0x000fe20003fc4070 */
[----:B------:R-:W-:Y:S01]  /*1f20*/  @!P3 IMAD.IADD R145, R145, 0x1, -R4 ;  /* 0x000000019191b824 */ /* 0x000fe200078e0a04 */
[----:B------:R-:W-:Y:S01]  /*1f30*/  ISETP.GE.AND P3, PT, R30, RZ, PT ;  /* 0x000000ff1e00720c */ /* 0x000fe20003f66270 */
[----:B------:R-:W-:Y:S01]  /*1f40*/  IMAD.MOV R23, RZ, RZ, -R23 ;  /* 0x000000ffff177224 */ /* 0x000fe200078e0a17 */
[----:B------:R-:W-:Y:S01]  /*1f50*/  LOP3.LUT R30, R8, 0x78, RZ, 0xfc, !PT ;  /* 0x00000078081e7812 */ /* 0x000fe200078efcff */
[----:B------:R-:W-:Y:S01]  /*1f60*/  @!P1 IMAD.MOV R145, RZ, RZ, -R145 ;  /* 0x000000ffff919224 */ /* 0x000fe200078e0a91 */
[C---:B------:R-:W-:Y:S01]  /*1f70*/  ISETP.GT.U32.AND P1, PT, R4.reuse, R22, PT ;  /* 0x000000160400720c */ /* 0x040fe20003f24070 */
[C---:B------:R-:W-:Y:S01]  /*1f80*/  IMAD R151, R4.reuse, R23, R151 ;  /* 0x0000001704977224 */ /* 0x040fe200078e0297 */
[----:B------:R-:W-:Y:S01]  /*1f90*/  IABS R71, R30 ;  /* 0x0000001e00477213 */ /* 0x000fe20000000000 */
[----:B------:R-:W-:Y:S01]  /*1fa0*/  @!P2 IMAD.MOV R20, RZ, RZ, -R20 ;  /* 0x000000ffff14a224 */ /* 0x000fe200078e0a14 */
[C---:B------:R-:W-:Y:S01]  /*1fb0*/  ISETP.GT.U32.AND P2, PT, R4.reuse, R150, PT ;  /* 0x000000960400720c */ /* 0x040fe20003f44070 */
[----:B------:R-:W-:Y:S01]  /*1fc0*/  @!P0 IMAD.MOV R146, RZ, RZ, -R146 ;  /* 0x000000ffff928224 */ /* 0x000fe200078e0a92 */
[----:B------:R-:W-:Y:S01]  /*1fd0*/  ISETP.GE.AND P0, PT, R29, RZ, PT ;  /* 0x000000ff1d00720c */ /* 0x000fe20003f06270 */
[----:B------:R-:W-:Y:S01]  /*1fe0*/  @!P6 IMAD.IADD R21, R21, 0x1, -R4 ;  /* 0x000000011515e824 */ /* 0x000fe200078e0a04 */
[----:B------:R-:W-:Y:S01]  /*1ff0*/  ISETP.GT.U32.AND P6, PT, R4, R151, PT ;  /* 0x000000970400720c */ /* 0x000fe20003fc4070 */
[----:B------:R-:W-:-:S04]  /*2000*/  IMAD.HI.U32 R23, R7, R27, RZ ;  /* 0x0000001b07177227 */ /* 0x000fc800078e00ff */
[--C-:B------:R-:W-:Y:S01]  /*2010*/  @!P1 IMAD.IADD R22, R22, 0x1, -R4.reuse ;  /* 0x0000000116169824 */ /* 0x100fe200078e0a04 */
[----:B------:R-:W-:Y:S01]  /*2020*/  ISETP.GE.AND P1, PT, R28, RZ, PT ;  /* 0x000000ff1c00720c */ /* 0x000fe20003f26270 */
[----:B------:R-:W-:Y:S01]  /*2030*/  @!P5 IMAD.MOV R21, RZ, RZ, -R21 ;  /* 0x000000ffff15d224 */ /* 0x000fe200078e0a15 */
[----:B------:R-:W-:Y:S01]  /*2040*/  LOP3.LUT R28, R8, 0x7c, RZ, 0xfc, !PT ;  /* 0x0000007c081c7812 */ /* 0x000fe200078efcff */
[----:B------:R-:W-:Y:S01]  /*2050*/  IMAD.HI.U32 R24, R7, R152, RZ ;  /* 0x0000009807187227 */ /* 0x000fe200078e00ff */
[----:B------:R-:W-:Y:S02]  /*2060*/  ISETP.GT.U32.AND P5, PT, R4, R22, PT ;  /* 0x000000160400720c */ /* 0x000fe40003fa4070 */
[----:B------:R-:W-:Y:S01]  /*2070*/  IABS R153, R28 ;  /* 0x0000001c00997213 */ /* 0x000fe20000000000 */
[----:B------:R-:W-:Y:S02]  /*2080*/  IMAD.MOV R23, RZ, RZ, -R23 ;  /* 0x000000ffff177224 */ /* 0x000fe400078e0a17 */
[----:B------:R-:W-:-:S02]  /*2090*/  @!P6 IMAD.IADD R151, R151, 0x1, -R4 ;  /* 0x000000019797e824 */ /* 0x000fc400078e0a04 */
[----:B------:R-:W-:Y:S01]  /*20a0*/  @!P2 IMAD.IADD R150, R150, 0x1, -R4 ;  /* 0x000000019696a824 */ /* 0x000fe200078e0a04 */
[----:B------:R-:W-:Y:S01]  /*20b0*/  ISETP.GE.AND P2, PT, R26, RZ, PT ;  /* 0x000000ff1a00720c */ /* 0x000fe20003f46270 */
[----:B------:R-:W-:Y:S01]  /*20c0*/  IMAD.MOV R29, RZ, RZ, -R24 ;  /* 0x000000ffff1d7224 */ /* 0x000fe200078e0a18 */
[C---:B------:R-:W-:Y:S01]  /*20d0*/  ISETP.GT.U32.AND P6, PT, R4.reuse, R151, PT ;  /* 0x000000970400720c */ /* 0x040fe20003fc4070 */
[----:B------:R-:W-:Y:S02]  /*20e0*/  IMAD R23, R4, R23, R27 ;  /* 0x0000001704177224 */ /* 0x000fe400078e021b */
[----:B------:R-:W-:-:S04]  /*20f0*/  IMAD.HI.U32 R26, R7, R71, RZ ;  /* 0x00000047071a7227 */ /* 0x000fc800078e00ff */
[C---:B------:R-:W-:Y:S02]  /*2100*/  IMAD R152, R4.reuse, R29, R152 ;  /* 0x0000001d04987224 */ /* 0x040fe400078e0298 */
[----:B------:R-:W-:Y:S01]  /*2110*/  @!P0 IMAD.MOV R150, RZ, RZ, -R150 ;  /* 0x000000ffff968224 */ /* 0x000fe200078e0a96 */
[----:B------:R-:W-:Y:S01]  /*2120*/  ISETP.GT.U32.AND P0, PT, R4, R23, PT ;  /* 0x000000170400720c */ /* 0x000fe20003f04070 */
[----:B------:R-:W-:Y:S02]  /*2130*/  IMAD.MOV R26, RZ, RZ, -R26 ;  /* 0x000000ffff1a7224 */ /* 0x000fe400078e0a1a */
[--C-:B------:R-:W-:Y:S01]  /*2140*/  @!P5 IMAD.IADD R22, R22, 0x1, -R4.reuse ;  /* 0x000000011616d824 */ /* 0x100fe200078e0a04 */
[C---:B------:R-:W-:Y:S01]  /*2150*/  ISETP.GT.U32.AND P5, PT, R4.reuse, R152, PT ;  /* 0x000000980400720c */ /* 0x040fe20003fa4070 */
[----:B------:R-:W-:Y:S02]  /*2160*/  IMAD R71, R4, R26, R71 ;  /* 0x0000001a04477224 */ /* 0x000fe400078e0247 */
[----:B------:R-:W-:-:S02]  /*2170*/  @!P6 IMAD.IADD R151, R151, 0x1, -R4 ;  /* 0x000000019797e824 */ /* 0x000fc400078e0a04 */
[----:B------:R-:W-:Y:S01]  /*2180*/  IMAD.HI.U32 R24, R7, R153, RZ ;  /* 0x0000009907187227 */ /* 0x000fe200078e00ff */
[----:B------:R-:W-:-:S03]  /*2190*/  ISETP.GT.U32.AND P6, PT, R4, R71, PT ;  /* 0x000000470400720c */ /* 0x000fc60003fc4070 */
[----:B------:R-:W-:Y:S01]  /*21a0*/  @!P0 IMAD.IADD R23, R23, 0x1, -R4 ;  /* 0x0000000117178824 */ /* 0x000fe200078e0a04 */
[----:B------:R-:W-:Y:S01]  /*21b0*/  ISETP.GE.AND P0, PT, R30, RZ, PT ;  /* 0x000000ff1e00720c */ /* 0x000fe20003f06270 */
[----:B------:R-:W-:Y:S02]  /*21c0*/  IMAD.MOV R24, RZ, RZ, -R24 ;  /* 0x000000ffff187224 */ /* 0x000fe400078e0a18 */
[----:B------:R-:W-:Y:S01]  /*21d0*/  @!P5 IMAD.IADD R152, R152, 0x1, -R4 ;  /* 0x000000019898d824 */ /* 0x000fe200078e0a04 */
[----:B------:R-:W-:Y:S01]  /*21e0*/  ISETP.GT.U32.AND P5, PT, R4, R23, PT ;  /* 0x000000170400720c */ /* 0x000fe20003fa4070 */
[----:B------:R-:W-:-:S04]  /*21f0*/  IMAD.HI.U32 R26, R7, R70, RZ ;  /* 0x00000046071a7227 */ /* 0x000fc800078e00ff */
[----:B------:R-:W-:Y:S01]  /*2200*/  @!P6 IMAD.IADD R71, R71, 0x1, -R4 ;  /* 0x000000014747e824 */ /* 0x000fe200078e0a04 */
[C---:B------:R-:W-:Y:S01]  /*2210*/  ISETP.GT.U32.AND P6, PT, R4.reuse, R152, PT ;  /* 0x000000980400720c */ /* 0x040fe20003fc4070 */
[----:B------:R-:W-:Y:S02]  /*2220*/  IMAD R153, R4, R24, R153 ;  /* 0x0000001804997224 */ /* 0x000fe400078e0299 */
[----:B------:R-:W-:Y:S02]  /*2230*/  IMAD.MOV R27, RZ, RZ, -R26 ;  /* 0x000000ffff1b7224 */ /* 0x000fe400078e0a1a */
[----:B------:R-:W-:-:S04]  /*2240*/  IMAD.HI.U32 R24, R7, R154, RZ ;  /* 0x0000009a07187227 */ /* 0x000fc800078e00ff */
[----:B------:R-:W-:Y:S01]  /*2250*/  @!P5 IMAD.IADD R23, R23, 0x1, -R4 ;  /* 0x000000011717d824 */ /* 0x000fe200078e0a04 */
[C---:B------:R-:W-:Y:S01]  /*2260*/  ISETP.GT.U32.AND P5, PT, R4.reuse, R153, PT ;  /* 0x000000990400720c */ /* 0x040fe20003fa4070 */
[----:B------:R-:W-:Y:S02]  /*2270*/  IMAD R70, R4, R27, R70 ;  /* 0x0000001b04467224 */ /* 0x000fe400078e0246 */
[----:B------:R-:W-:Y:S02]  /*2280*/  IMAD.MOV R27, RZ, RZ, -R24 ;  /* 0x000000ffff1b7224 */ /* 0x000fe400078e0a18 */
[----:B------:R-:W-:Y:S01]  /*2290*/  @!P6 IMAD.IADD R152, R152, 0x1, -R4 ;  /* 0x000000019898e824 */ /* 0x000fe200078e0a04 */
[C---:B------:R-:W-:Y:S01]  /*22a0*/  ISETP.GT.U32.AND P6, PT, R4.reuse, R70, PT ;  /* 0x000000460400720c */ /* 0x040fe20003fc4070 */
[----:B------:R-:W-:Y:S01]  /*22b0*/  IMAD R154, R4, R27, R154 ;  /* 0x0000001b049a7224 */ /* 0x000fe200078e029a */
[----:B------:R-:W-:Y:S01]  /*22c0*/  LOP3.LUT R27, R8, 0x9c, RZ, 0xfc, !PT ;  /* 0x0000009c081b7812 */ /* 0x000fe200078efcff */
[----:B------:R-:W-:Y:S01]  /*22d0*/  @!P4 IMAD.MOV R151, RZ, RZ, -R151 ;  /* 0x000000ffff97c224 */ /* 0x000fe200078e0a97 */
[----:B------:R-:W-:Y:S01]  /*22e0*/  ISETP.GE.AND P4, PT, R28, RZ, PT ;  /* 0x000000ff1c00720c */ /* 0x000fe20003f86270 */
[----:B------:R-:W-:Y:S01]  /*22f0*/  @!P3 IMAD.MOV R22, RZ, RZ, -R22 ;  /* 0x000000ffff16b224 */ /* 0x000fe200078e0a16 */
[----:B------:R-:W-:Y:S01]  /*2300*/  LOP3.LUT R28, R8, 0x8c, RZ, 0xfc, !PT ;  /* 0x0000008c081c7812 */ /* 0x000fe200078efcff */
[----:B------:R-:W-:Y:S01]  /*2310*/  @!P5 IMAD.IADD R153, R153, 0x1, -R4 ;  /* 0x000000019999d824 */ /* 0x000fe200078e0a04 */
[C---:B------:R-:W-:Y:S01]  /*2320*/  ISETP.GT.U32.AND P5, PT, R4.reuse, R154, PT ;  /* 0x0000009a0400720c */ /* 0x040fe20003fa4070 */
[----:B------:R-:W-:Y:S01]  /*2330*/  IMAD.HI.U32 R26, R7, R80, RZ ;  /* 0x00000050071a7227 */ /* 0x000fe200078e00ff */
[----:B------:R-:W-:-:S02]  /*2340*/  ISETP.GT.U32.AND P3, PT, R4, R71, PT ;  /* 0x000000470400720c */ /* 0x000fc40003f64070 */
[----:B------:R-:W-:Y:S01]  /*2350*/  IABS R155, R28 ;  /* 0x0000001c009b7213 */ /* 0x000fe20000000000 */
[----:B------:R-:W-:Y:S02]  /*2360*/  @!P6 IMAD.IADD R70, R70, 0x1, -R4 ;  /* 0x000000014646e824 */ /* 0x000fe400078e0a04 */
[----:B------:R-:W-:Y:S01]  /*2370*/  IMAD.MOV R29, RZ, RZ, -R26 ;  /* 0x000000ffff1d7224 */ /* 0x000fe200078e0a1a */
[----:B------:R-:W-:Y:S01]  /*2380*/  LOP3.LUT R26, R8, 0x90, RZ, 0xfc, !PT ;  /* 0x00000090081a7812 */ /* 0x000fe200078efcff */
[----:B------:R-:W-:Y:S01]  /*2390*/  IMAD.HI.U32 R24, R7, R155, RZ ;  /* 0x0000009b07187227 */ /* 0x000fe200078e00ff */
[----:B------:R-:W-:Y:S02]  /*23a0*/  ISETP.GT.U32.AND P6, PT, R4, R70, PT ;  /* 0x000000460400720c */ /* 0x000fe40003fc4070 */
[----:B------:R-:W-:Y:S01]  /*23b0*/  IABS R83, R26 ;  /* 0x0000001a00537213 */ /* 0x000fe20000000000 */
[----:B------:R-:W-:Y:S02]  /*23c0*/  @!P5 IMAD.IADD R154, R154, 0x1, -R4 ;  /* 0x000000019a9ad824 */ /* 0x000fe400078e0a04 */
[----:B------:R-:W-:Y:S01]  /*23d0*/  IMAD R80, R4, R29, R80 ;  /* 0x0000001d04507224 */ /* 0x000fe200078e0250 */
[----:B------:R-:W-:Y:S01]  /*23e0*/  LOP3.LUT R29, R8, 0xa0, RZ, 0xfc, !PT ;  /* 0x000000a0081d7812 */ /* 0x000fe200078efcff */
[----:B------:R-:W-:Y:S01]  /*23f0*/  IMAD.MOV R24, RZ, RZ, -R24 ;  /* 0x000000ffff187224 */ /* 0x000fe200078e0a18 */
[C---:B------:R-:W-:Y:S01]  /*2400*/  ISETP.GT.U32.AND P5, PT, R4.reuse, R154, PT ;  /* 0x0000009a0400720c */ /* 0x040fe20003fa4070 */
[----:B------:R-:W-:Y:S01]  /*2410*/  @!P3 IMAD.IADD R71, R71, 0x1, -R4 ;  /* 0x000000014747b824 */ /* 0x000fe200078e0a04 */
[----:B------:R-:W-:Y:S01]  /*2420*/  ISETP.GE.AND P3, PT, R31, RZ, PT ;  /* 0x000000ff1f00720c */ /* 0x000fe20003f66270 */
[----:B------:R-:W-:Y:S01]  /*2430*/  @!P2 IMAD.MOV R23, RZ, RZ, -R23 ;  /* 0x000000ffff17a224 */ /* 0x000fe200078e0a17 */
[C---:B------:R-:W-:Y:S01]  /*2440*/  ISETP.GT.U32.AND P2, PT, R4.reuse, R153, PT ;  /* 0x000000990400720c */ /* 0x040fe20003f44070 */
[----:B------:R-:W-:Y:S01]  /*2450*/  @!P1 IMAD.MOV R152, RZ, RZ, -R152 ;  /* 0x000000ffff989224 */ /* 0x000fe200078e0a98 */
[C---:B------:R-:W-:Y:S01]  /*2460*/  ISETP.GT.U32.AND P1, PT, R4.reuse, R80, PT ;  /* 0x000000500400720c */ /* 0x040fe20003f24070 */
[----:B------:R-:W-:Y:S01]  /*2470*/  IMAD R155, R4, R24, R155 ;  /* 0x00000018049b7224 */ /* 0x000fe200078e029b */
[----:B------:R-:W-:Y:S01]  /*2480*/  IABS R34, R29 ;  /* 0x0000001d00227213 */ /* 0x000fe20000000000 */
[----:B------:R-:W-:Y:S01]  /*2490*/  @!P0 IMAD.MOV R71, RZ, RZ, -R71 ;  /* 0x000000ffff478224 */ /* 0x000fe200078e0a47 */
[----:B------:R-:W-:Y:S01]  /*24a0*/  ISETP.GE.AND P0, PT, R32, RZ, PT ;  /* 0x000000ff2000720c */ /* 0x000fe20003f06270 */
[----:B------:R-:W-:Y:S01]  /*24b0*/  IMAD.HI.U32 R24, R7, R83, RZ ;  /* 0x0000005307187227 */ /* 0x000fe200078e00ff */
[----:B------:R-:W-:-:S03]  /*24c0*/  IABS R32, R27 ;  /* 0x0000001b00207213 */ /* 0x000fc60000000000 */
[----:B------:R-:W-:Y:S01]  /*24d0*/  @!P6 IMAD.IADD R70, R70, 0x1, -R4 ;  /* 0x000000014646e824 */ /* 0x000fe200078e0a04 */
[----:B------:R-:W-:Y:S01]  /*24e0*/  ISETP.GT.U32.AND P6, PT, R4, R155, PT ;  /* 0x0000009b0400720c */ /* 0x000fe20003fc4070 */
[----:B------:R-:W-:Y:S02]  /*24f0*/  IMAD.MOV R24, RZ, RZ, -R24 ;  /* 0x000000ffff187224 */ /* 0x000fe400078e0a18 */
[--C-:B------:R-:W-:Y:S01]  /*2500*/  @!P5 IMAD.IADD R154, R154, 0x1, -R4.reuse ;  /* 0x000000019a9ad824 */ /* 0x100fe200078e0a04 */
[----:B------:R-:W-:Y:S01]  /*2510*/  ISETP.GE.AND P5, PT, R26, RZ, PT ;  /* 0x000000ff1a00720c */ /* 0x000fe20003fa6270 */
[----:B------:R-:W-:Y:S01]  /*2520*/  IMAD R83, R4, R24, R83 ;  /* 0x0000001804537224 */ /* 0x000fe200078e0253 */
[----:B------:R-:W-:Y:S01]  /*2530*/  LOP3.LUT R24, R8, 0x94, RZ, 0xfc, !PT ;  /* 0x0000009408187812 */ /* 0x000fe200078efcff */
[--C-:B------:R-:W-:Y:S01]  /*2540*/  @!P2 IMAD.IADD R153, R153, 0x1, -R4.reuse ;  /* 0x000000019999a824 */ /* 0x100fe200078e0a04 */
[----:B------:R-:W-:Y:S01]  /*2550*/  ISETP.GE.AND P2, PT, R33, RZ, PT ;  /* 0x000000ff2100720c */ /* 0x000fe20003f46270 */
[----:B------:R-:W-:Y:S01]  /*2560*/  @!P1 IMAD.IADD R80, R80, 0x1, -R4 ;  /* 0x0000000150509824 */ /* 0x000fe200078e0a04 */
[----:B------:R-:W-:Y:S01]  /*2570*/  LOP3.LUT R26, R8, 0x98, RZ, 0xfc, !PT ;  /* 0x00000098081a7812 */ /* 0x000fe200078efcff */
[----:B------:R-:W-:Y:S01]  /*2580*/  @!P0 IMAD.MOV R154, RZ, RZ, -R154 ;  /* 0x000000ffff9a8224 */ /* 0x000fe200078e0a9a */
[C---:B------:R-:W-:Y:S01]  /*2590*/  ISETP.GT.U32.AND P0, PT, R4.reuse, R83, PT ;  /* 0x000000530400720c */ /* 0x040fe20003f04070 */
[----:B------:R-:W-:Y:S01]  /*25a0*/  @!P4 IMAD.MOV R153, RZ, RZ, -R153 ;  /* 0x000000ffff99c224 */ /* 0x000fe200078e0a99 */
[----:B------:R-:W-:Y:S01]  /*25b0*/  ISETP.GT.U32.AND P4, PT, R4, R80, PT ;  /* 0x000000500400720c */ /* 0x000fe20003f84070 */
[----:B------:R-:W-:Y:S01]  /*25c0*/  @!P6 IMAD.IADD R155, R155, 0x1, -R4 ;  /* 0x000000019b9be824 */ /* 0x000fe200078e0a04 */
[----:B------:R-:W-:Y:S01]  /*25d0*/  ISETP.GE.AND P1, PT, R28, RZ, PT ;  /* 0x000000ff1c00720c */ /* 0x000fe20003f26270 */
[----:B------:R-:W-:Y:S01]  /*25e0*/  @!P3 IMAD.MOV R70, RZ, RZ, -R70 ;  /* 0x000000ffff46b224 */ /* 0x000fe200078e0a46 */
[----:B------:R-:W-:-:S02]  /*25f0*/  IABS R28, R24 ;  /* 0x00000018001c7213 */ /* 0x000fc40000000000 */
[----:B------:R-:W-:Y:S02]  /*2600*/  ISETP.GT.U32.AND P3, PT, R4, R155, PT ;  /* 0x0000009b0400720c */ /* 0x000fe40003f64070 */
[----:B------:R-:W-:Y:S02]  /*2610*/  IABS R30, R26 ;  /* 0x0000001a001e7213 */ /* 0x000fe40000000000 */
[----:B------:R-:W-:Y:S01]  /*2620*/  ISETP.GE.AND P6, PT, R24, RZ, PT ;  /* 0x000000ff1800720c */ /* 0x000fe20003fc6270 */
[--C-:B------:R-:W-:Y:S02]  /*2630*/  @!P0 IMAD.IADD R83, R83, 0x1, -R4.reuse ;  /* 0x0000000153538824 */ /* 0x100fe400078e0a04 */
[----:B------:R-:W-:Y:S01]  /*2640*/  @!P4 IMAD.IADD R80, R80, 0x1, -R4 ;  /* 0x000000015050c824 */ /* 0x000fe200078e0a04 */
[----:B------:R-:W-:Y:S01]  /*2650*/  ISETP.GE.AND P4, PT, R26, RZ, PT ;  /* 0x000000ff1a00720c */ /* 0x000fe20003f86270 */
[----:B------:R-:W-:Y:S01]  /*2660*/  IMAD.HI.U32 R24, R7, R28, RZ ;  /* 0x0000001c07187227 */ /* 0x000fe200078e00ff */
[----:B------:R-:W-:-:S03]  /*2670*/  ISETP.GT.U32.AND P0, PT, R4, R83, PT ;  /* 0x000000530400720c */ /* 0x000fc60003f04070 */
[----:B------:R-:W-:Y:S01]  /*2680*/  @!P2 IMAD.MOV R80, RZ, RZ, -R80 ;  /* 0x000000ffff50a224 */ /* 0x000fe200078e0a50 */
[----:B------:R-:W-:Y:S01]  /*2690*/  ISETP.GE.AND P2, PT, R27, RZ, PT ;  /* 0x000000ff1b00720c */ /* 0x000fe20003f46270 */
[----:B------:R-:W-:Y:S01]  /*26a0*/  @!P3 IMAD.IADD R155, R155, 0x1, -R4 ;  /* 0x000000019b9bb824 */ /* 0x000fe200078e0a04 */
[----:B------:R-:W-:Y:S01]  /*26b0*/  ISETP.GE.AND P3, PT, R29, RZ, PT ;  /* 0x000000ff1d00720c */ /* 0x000fe20003f66270 */
[----:B------:R-:W-:-:S04]  /*26c0*/  IMAD.HI.U32 R26, R7, R30, RZ ;  /* 0x0000001e071a7227 */ /* 0x000fc800078e00ff */
[----:B------:R-:W-:-:S04]  /*26d0*/  IMAD.HI.U32 R27, R7, R32, RZ ;  /* 0x00000020071b7227 */ /* 0x000fc800078e00ff */
[----:B------:R-:W-:Y:S02]  /*26e0*/  IMAD.MOV R29, RZ, RZ, -R24 ;  /* 0x000000ffff1d7224 */ /* 0x000fe400078e0a18 */
[----:B------:R-:W-:Y:S02]  /*26f0*/  IMAD.MOV R31, RZ, RZ, -R26 ;  /* 0x000000ffff1f7224 */ /* 0x000fe400078e0a1a */
[----:B------:R-:W-:Y:S02]  /*2700*/  IMAD.MOV R33, RZ, RZ, -R27 ;  /* 0x000000ffff217224 */ /* 0x000fe400078e0a1b */
[C---:B------:R-:W-:Y:S02]  /*2710*/  IMAD R27, R4.reuse, R29, R28 ;  /* 0x0000001d041b7224 */ /* 0x040fe400078e021c */
[----:B------:R-:W-:Y:S01]  /*2720*/  IMAD R29, R4, R31, R30 ;  /* 0x0000001f041d7224 */ /* 0x000fe200078e021e */
[----:B------:R-:W-:Y:S01]  /*2730*/  LOP3.LUT R30, R8, 0xa4, RZ, 0xfc, !PT ;  /* 0x000000a4081e7812 */ /* 0x000fe200078efcff */
[----:B------:R-:W-:Y:S01]  /*2740*/  @!P1 IMAD.MOV R155, RZ, RZ, -R155 ;  /* 0x000000ffff9b9224 */ /* 0x000fe200078e0a9b */
[C---:B------:R-:W-:Y:S01]  /*2750*/  ISETP.GT.U32.AND P1, PT, R4.reuse, R27, PT ;  /* 0x0000001b0400720c */ /* 0x040fe20003f24070 */
[----:B------:R-:W-:Y:S01]  /*2760*/  @!P0 IMAD.IADD R83, R83, 0x1, -R4 ;  /* 0x0000000153538824 */ /* 0x000fe200078e0a04 */
[C---:B------:R-:W-:Y:S01]  /*2770*/  ISETP.GT.U32.AND P0, PT, R4.reuse, R29, PT ;  /* 0x0000001d0400720c */ /* 0x040fe20003f04070 */
[----:B------:R-:W-:Y:S01]  /*2780*/  IMAD R31, R4, R33, R32 ;  /* 0x00000021041f7224 */ /* 0x000fe200078e0220 */
[----:B------:R-:W-:Y:S01]  /*2790*/  LOP3.LUT R32, R8, 0xa8, RZ, 0xfc, !PT ;  /* 0x000000a808207812 */ /* 0x000fe200078efcff */
[----:B------:R-:W-:-:S03]  /*27a0*/  IMAD.HI.U32 R24, R7, R34, RZ ;  /* 0x0000002207187227 */ /* 0x000fc600078e00ff */
[----:B------:R-:W-:Y:S01]  /*27b0*/  IABS R37, R32 ;  /* 0x0000002000257213 */ /* 0x000fe20000000000 */
[----:B------:R-:W-:Y:S01]  /*27c0*/  @!P5 IMAD.MOV R83, RZ, RZ, -R83 ;  /* 0x000000ffff53d224 */ /* 0x000fe200078e0a53 */
[C---:B------:R-:W-:Y:S01]  /*27d0*/  ISETP.GT.U32.AND P5, PT, R4.reuse, R31, PT ;  /* 0x0000001f0400720c */ /* 0x040fe20003fa4070 */
[----:B------:R-:W-:Y:S02]  /*27e0*/  IMAD.MOV R35, RZ, RZ, -R24 ;  /* 0x000000ffff237224 */ /* 0x000fe400078e0a18 */
[----:B------:R-:W-:Y:S02]  /*27f0*/  @!P1 IMAD.IADD R27, R27, 0x1, -R4 ;  /* 0x000000011b1b9824 */ /* 0x000fe400078e0a04 */
[C---:B------:R-:W-:Y:S01]  /*2800*/  IMAD R33, R4.reuse, R35, R34 ;  /* 0x0000002304217224 */ /* 0x040fe200078e0222 */
[----:B------:R-:W-:Y:S01]  /*2810*/  IABS R35, R30 ;  /* 0x0000001e00237213 */ /* 0x000fe20000000000 */
[----:B------:R-:W-:Y:S01]  /*2820*/  @!P0 IMAD.IADD R29, R29, 0x1, -R4 ;  /* 0x000000011d1d8824 */ /* 0x000fe200078e0a04 */
[----:B------:R-:W-:Y:S01]  /*2830*/  ISETP.GT.U32.AND P1, PT, R4, R27, PT ;  /* 0x0000001b0400720c */ /* 0x000fe20003f24070 */
[----:B------:R-:W-:Y:S01]  /*2840*/  IMAD.HI.U32 R26, R7, R37, RZ ;  /* 0x00000025071a7227 */ /* 0x000fe200078e00ff */
[----:B------:R-:W-:-:S02]  /*2850*/  LOP3.LUT R34, R8, 0xac, RZ, 0xfc, !PT ;  /* 0x000000ac08227812 */ /* 0x000fc400078efcff */
[----:B------:R-:W-:Y:S01]  /*2860*/  ISETP.GT.U32.AND P0, PT, R4, R29, PT ;  /* 0x0000001d0400720c */ /* 0x000fe20003f04070 */
[----:B------:R-:W-:Y:S01]  /*2870*/  IMAD.HI.U32 R24, R7, R35, RZ ;  /* 0x0000002307187227 */ /* 0x000fe200078e00ff */
[----:B------:R-:W-:-:S03]  /*2880*/  IABS R39, R34 ;  /* 0x0000002200277213 */ /* 0x000fc60000000000 */
[----:B------:R-:W-:Y:S02]  /*2890*/  @!P5 IMAD.IADD R31, R31, 0x1, -R4 ;  /* 0x000000011f1fd824 */ /* 0x000fe400078e0a04 */
[----:B------:R-:W-:Y:S02]  /*28a0*/  IMAD.MOV R24, RZ, RZ, -R24 ;  /* 0x000000ffff187224 */ /* 0x000fe400078e0a18 */
[----:B------:R-:W-:Y:S01]  /*28b0*/  @!P1 IMAD.IADD R27, R27, 0x1, -R4 ;  /* 0x000000011b1b9824 */ /* 0x000fe200078e0a04 */
[C---:B------:R-:W-:Y:S01]  /*28c0*/  ISETP.GT.U32.AND P5, PT, R4.reuse, R31, PT ;  /* 0x0000001f0400720c */ /* 0x040fe20003fa4070 */
[C---:B------:R-:W-:Y:S01]  /*28d0*/  IMAD R35, R4.reuse, R24, R35 ;  /* 0x0000001804237224 */ /* 0x040fe200078e0223 */
[C---:B------:R-:W-:Y:S01]  /*28e0*/  ISETP.GT.U32.AND P1, PT, R4.reuse, R33, PT ;  /* 0x000000210400720c */ /* 0x040fe20003f24070 */
[----:B------:R-:W-:Y:S02]  /*28f0*/  IMAD.MOV R26, RZ, RZ, -R26 ;  /* 0x000000ffff1a7224 */ /* 0x000fe400078e0a1a */
[----:B------:R-:W-:Y:S01]  /*2900*/  @!P0 IMAD.IADD R29, R29, 0x1, -R4 ;  /* 0x000000011d1d8824 */ /* 0x000fe200078e0a04 */
[C---:B------:R-:W-:Y:S01]  /*2910*/  ISETP.GT.U32.AND P0, PT, R4.reuse, R35, PT ;  /* 0x000000230400720c */ /* 0x040fe20003f04070 */
[----:B------:R-:W-:-:S02]  /*2920*/  IMAD R37, R4, R26, R37 ;  /* 0x0000001a04257224 */ /* 0x000fc400078e0225 */
[----:B------:R-:W-:-:S04]  /*2930*/  IMAD.HI.U32 R26, R7, R41, RZ ;  /* 0x00000029071a7227 */ /* 0x000fc800078e00ff */
[----:B------:R-:W-:Y:S01]  /*2940*/  @!P5 IMAD.IADD R31, R31, 0x1, -R4 ;  /* 0x000000011f1fd824 */ /* 0x000fe200078e0a04 */
[----:B------:R-:W-:Y:S01]  /*2950*/  ISETP.GT.U32.AND P5, PT, R4, R37, PT ;  /* 0x000000250400720c */ /* 0x000fe20003fa4070 */
[----:B------:R-:W-:Y:S02]  /*2960*/  IMAD.MOV R26, RZ, RZ, -R26 ;  /* 0x000000ffff1a7224 */ /* 0x000fe400078e0a1a */
[--C-:B------:R-:W-:Y:S01]  /*2970*/  @!P1 IMAD.IADD R33, R33, 0x1, -R4.reuse ;  /* 0x0000000121219824 */ /* 0x100fe200078e0a04 */
[----:B------:R-:W-:Y:S01]  /*2980*/  ISETP.GE.AND P1, PT, R30, RZ, PT ;  /* 0x000000ff1e00720c */ /* 0x000fe20003f26270 */
[----:B------:R-:W-:Y:S01]  /*2990*/  @!P0 IMAD.IADD R35, R35, 0x1, -R4 ;  /* 0x0000000123238824 */ /* 0x000fe200078e0a04 */
[----:B------:R-:W-:Y:S01]  /*29a0*/  LOP3.LUT R30, R8, 0xc0, RZ, 0xfc, !PT ;  /* 0x000000c0081e7812 */ /* 0x000fe200078efcff */
[----:B------:R-:W-:Y:S01]  /*29b0*/  IMAD R41, R4, R26, R41 ;  /* 0x0000001a04297224 */ /* 0x000fe200078e0229 */
[----:B------:R-:W-:Y:S01]  /*29c0*/  LOP3.LUT R26, R8, 0xb8, RZ, 0xfc, !PT ;  /* 0x000000b8081a7812 */ /* 0x000fe200078efcff */
[----:B------:R-:W-:Y:S01]  /*29d0*/  @!P6 IMAD.MOV R27, RZ, RZ, -R27 ;  /* 0x000000ffff1be224 */ /* 0x000fe200078e0a1b */
[----:B------:R-:W-:Y:S01]  /*29e0*/  ISETP.GT.U32.AND P6, PT, R4, R33, PT ;  /* 0x000000210400720c */ /* 0x000fe20003fc4070 */
[----:B------:R-:W-:Y:S01]  /*29f0*/  IMAD.HI.U32 R24, R7, R39, RZ ;  /* 0x0000002707187227 */ /* 0x000fe200078e00ff */
[----:B------:R-:W-:-:S02]  /*2a00*/  IABS R45, R26 ;  /* 0x0000001a002d7213 */ /* 0x000fc40000000000 */
[----:B------:R-:W-:Y:S01]  /*2a10*/  IABS R49, R30 ;  /* 0x0000001e00317213 */ /* 0x000fe20000000000 */
[----:B------:R-:W-:Y:S01]  /*2a20*/  @!P4 IMAD.MOV R29, RZ, RZ, -R29 ;  /* 0x000000ffff1dc224 */ /* 0x000fe200078e0a1d */
[C---:B------:R-:W-:Y:S01]  /*2a30*/  ISETP.GT.U32.AND P4, PT, R4.reuse, R35, PT ;  /* 0x000000230400720c */ /* 0x040fe20003f84070 */
[----:B------:R-:W-:Y:S01]  /*2a40*/  @!P2 IMAD.MOV R31, RZ, RZ, -R31 ;  /* 0x000000ffff1fa224 */ /* 0x000fe200078e0a1f */
[----:B------:R-:W-:Y:S01]  /*2a50*/  ISETP.GT.U32.AND P2, PT, R4, R41, PT ;  /* 0x000000290400720c */ /* 0x000fe20003f44070 */
[----:B------:R-:W-:Y:S01]  /*2a60*/  IMAD.MOV R24, RZ, RZ, -R24 ;  /* 0x000000ffff187224 */ /* 0x000fe200078e0a18 */
[----:B------:R-:W-:Y:S01]  /*2a70*/  ISETP.GE.AND P0, PT, R32, RZ, PT ;  /* 0x000000ff2000720c */ /* 0x000fe20003f06270 */
[----:B------:R-:W-:Y:S01]  /*2a80*/  @!P5 IMAD.IADD R37, R37, 0x1, -R4 ;  /* 0x000000012525d824 */ /* 0x000fe200078e0a04 */
[----:B------:R-:W-:Y:S01]  /*2a90*/  LOP3.LUT R32, R8, 0xc4, RZ, 0xfc, !PT ;  /* 0x000000c408207812 */ /* 0x000fe200078efcff */
[----:B------:R-:W-:-:S03]  /*2aa0*/  IMAD.HI.U32 R28, R7, R43, RZ ;  /* 0x0000002b071c7227 */ /* 0x000fc600078e00ff */
[C---:B------:R-:W-:Y:S01]  /*2ab0*/  ISETP.GT.U32.AND P5, PT, R4.reuse, R37, PT ;  /* 0x000000250400720c */ /* 0x040fe20003fa4070 */
[C---:B------:R-:W-:Y:S01]  /*2ac0*/  IMAD R39, R4.reuse, R24, R39 ;  /* 0x0000001804277224 */ /* 0x040fe200078e0227 */
[----:B------:R-:W-:Y:S01]  /*2ad0*/  IABS R51, R32 ;  /* 0x0000002000337213 */ /* 0x000fe20000000000 */
[----:B------:R-:W-:Y:S02]  /*2ae0*/  IMAD.MOV R28, RZ, RZ, -R28 ;  /* 0x000000ffff1c7224 */ /* 0x000fe400078e0a1c */
[--C-:B------:R-:W-:Y:S01]  /*2af0*/  @!P6 IMAD.IADD R33, R33, 0x1, -R4.reuse ;  /* 0x000000012121e824 */ /* 0x100fe200078e0a04 */
[C---:B------:R-:W-:Y:S01]  /*2b00*/  ISETP.GT.U32.AND P6, PT, R4.reuse, R39, PT ;  /* 0x000000270400720c */ /* 0x040fe20003fc4070 */
[----:B------:R-:W-:Y:S01]  /*2b10*/  IMAD R43, R4, R28, R43 ;  /* 0x0000001c042b7224 */ /* 0x000fe200078e022b */
[----:B------:R-:W-:Y:S01]  /*2b20*/  LOP3.LUT R28, R8, 0xbc, RZ, 0xfc, !PT ;  /* 0x000000bc081c7812 */ /* 0x000fe200078efcff */
[--C-:B------:R-:W-:Y:S01]  /*2b30*/  @!P4 IMAD.IADD R35, R35, 0x1, -R4.reuse ;  /* 0x000000012323c824 */ /* 0x100fe200078e0a04 */
[----:B------:R-:W-:Y:S01]  /*2b40*/  ISETP.GE.AND P4, PT, R34, RZ, PT ;  /* 0x000000ff2200720c */ /* 0x000fe20003f86270 */
[----:B------:R-:W-:Y:S01]  /*2b50*/  @!P2 IMAD.IADD R41, R41, 0x1, -R4 ;  /* 0x000000012929a824 */ /* 0x000fe200078e0a04 */
[----:B------:R-:W-:Y:S01]  /*2b60*/  IABS R47, R28 ;  /* 0x0000001c002f7213 */ /* 0x000fe20000000000 */
[----:B------:R-:W-:Y:S01]  /*2b70*/  IMAD.HI.U32 R24, R7, R45, RZ ;  /* 0x0000002d07187227 */ /* 0x000fe200078e00ff */
[----:B------:R-:W-:-:S03]  /*2b80*/  LOP3.LUT R34, R8, 0xd8, RZ, 0xfc, !PT ;  /* 0x000000d808227812 */ /* 0x000fc600078efcff */
[----:B------:R-:W-:Y:S01]  /*2b90*/  @!P1 IMAD.MOV R35, RZ, RZ, -R35 ;  /* 0x000000ffff239224 */ /* 0x000fe200078e0a23 */
[C---:B------:R-:W-:Y:S01]  /*2ba0*/  ISETP.GT.U32.AND P1, PT, R4.reuse, R41, PT ;  /* 0x000000290400720c */ /* 0x040fe20003f24070 */
[----:B------:R-:W-:Y:S01]  /*2bb0*/  IMAD.MOV R24, RZ, RZ, -R24 ;  /* 0x000000ffff187224 */ /* 0x000fe200078e0a18 */
[----:B------:R-:W-:Y:S01]  /*2bc0*/  IABS R61, R34 ;  /* 0x00000022003d7213 */ /* 0x000fe20000000000 */
[----:B------:R-:W-:Y:S01]  /*2bd0*/  @!P3 IMAD.MOV R33, RZ, RZ, -R33 ;  /* 0x000000ffff21b224 */ /* 0x000fe200078e0a21 */
[----:B------:R-:W-:Y:S01]  /*2be0*/  ISETP.GT.U32.AND P3, PT, R4, R43, PT ;  /* 0x0000002b0400720c */ /* 0x000fe20003f64070 */
[----:B------:R-:W-:Y:S01]  /*2bf0*/  @!P5 IMAD.IADD R37, R37, 0x1, -R4 ;  /* 0x000000012525d824 */ /* 0x000fe200078e0a04 */
[----:B------:R-:W-:Y:S01]  /*2c00*/  ISETP.GE.AND P5, PT, R36, RZ, PT ;  /* 0x000000ff2400720c */ /* 0x000fe20003fa6270 */
[----:B------:R-:W-:Y:S01]  /*2c10*/  IMAD R45, R4, R24, R45 ;  /* 0x00000018042d7224 */ /* 0x000fe200078e022d */
[----:B------:R-:W-:Y:S01]  /*2c20*/  LOP3.LUT R36, R8, 0xf0, RZ, 0xfc, !PT ;  /* 0x000000f008247812 */ /* 0x000fe200078efcff */
[----:B------:R-:W-:-:S03]  /*2c30*/  IMAD.HI.U32 R24, R7, R47, RZ ;  /* 0x0000002f07187227 */ /* 0x000fc600078e00ff */
[----:B------:R-:W-:Y:S01]  /*2c40*/  IABS R75, R36 ;  /* 0x00000024004b7213 */ /* 0x000fe20000000000 */
[----:B------:R-:W-:Y:S01]  /*2c50*/  @!P6 IMAD.IADD R39, R39, 0x1, -R4 ;  /* 0x000000012727e824 */ /* 0x000fe200078e0a04 */
[----:B------:R-:W-:Y:S01]  /*2c60*/  ISETP.GE.AND P6, PT, R38, RZ, PT ;  /* 0x000000ff2600720c */ /* 0x000fe20003fc6270 */
[----:B------:R-:W-:Y:S01]  /*2c70*/  IMAD.MOV R24, RZ, RZ, -R24 ;  /* 0x000000ffff187224 */ /* 0x000fe200078e0a18 */
[----:B------:R-:W-:Y:S01]  /*2c80*/  LOP3.LUT R38, R8, 0xf4, RZ, 0xfc, !PT ;  /* 0x000000f408267812 */ /* 0x000fe200078efcff */
[--C-:B------:R-:W-:Y:S01]  /*2c90*/  @!P1 IMAD.IADD R41, R41, 0x1, -R4.reuse ;  /* 0x0000000129299824 */ /* 0x100fe200078e0a04 */
[C---:B------:R-:W-:Y:S01]  /*2ca0*/  ISETP.GT.U32.AND P2, PT, R4.reuse, R39, PT ;  /* 0x000000270400720c */ /* 0x040fe20003f44070 */
[----:B------:R-:W-:Y:S01]  /*2cb0*/  IMAD R47, R4, R24, R47 ;  /* 0x00000018042f7224 */ /* 0x000fe200078e022f */
[----:B------:R-:W-:Y:S01]  /*2cc0*/  ISETP.GE.AND P1, PT, R28, RZ, PT ;  /* 0x000000ff1c00720c */ /* 0x000fe20003f26270 */
[----:B------:R-:W-:Y:S01]  /*2cd0*/  @!P3 IMAD.IADD R43, R43, 0x1, -R4 ;  /* 0x000000012b2bb824 */ /* 0x000fe200078e0a04 */
[----:B------:R-:W-:Y:S01]  /*2ce0*/  ISETP.GE.AND P3, PT, R26, RZ, PT ;  /* 0x000000ff1a00720c */ /* 0x000fe20003f66270 */
[----:B------:R-:W-:Y:S01]  /*2cf0*/  @!P5 IMAD.MOV R41, RZ, RZ, -R41 ;  /* 0x000000ffff29d224 */ /* 0x000fe200078e0a29 */
[----:B------:R-:W-:Y:S01]  /*2d00*/  ISETP.GT.U32.AND P5, PT, R4, R47, PT ;  /* 0x0000002f0400720c */ /* 0x000fe20003fa4070 */
[----:B------:R-:W-:Y:S01]  /*2d10*/  IMAD.HI.U32 R26, R7, R49, RZ ;  /* 0x00000031071a7227 */ /* 0x000fe200078e00ff */
[----:B------:R-:W-:-:S02]  /*2d20*/  LOP3.LUT R28, R8, 0xcc, RZ, 0xfc, !PT ;  /* 0x000000cc081c7812 */ /* 0x000fc400078efcff */
[----:B------:R-:W-:Y:S01]  /*2d30*/  IABS R77, R38 ;  /* 0x00000026004d7213 */ /* 0x000fe20000000000 */
[----:B------:R-:W-:Y:S01]  /*2d40*/  IMAD.MOV R26, RZ, RZ, -R26 ;  /* 0x000000ffff1a7224 */ /* 0x000fe200078e0a1a */
[----:B------:R-:W-:Y:S01]  /*2d50*/  IABS R55, R28 ;  /* 0x0000001c00377213 */ /* 0x000fe20000000000 */
[----:B------:R-:W-:Y:S01]  /*2d60*/  @!P2 IMAD.IADD R39, R39, 0x1, -R4 ;  /* 0x000000012727a824 */ /* 0x000fe200078e0a04 */
[C---:B------:R-:W-:Y:S01]  /*2d70*/  ISETP.GT.U32.AND P2, PT, R4.reuse, R45, PT ;  /* 0x0000002d0400720c */ /* 0x040fe20003f44070 */
[----:B------:R-:W-:Y:S01]  /*2d80*/  IMAD R49, R4, R26, R49 ;  /* 0x0000001a04317224 */ /* 0x000fe200078e0231 */
[----:B------:R-:W-:Y:S01]  /*2d90*/  LOP3.LUT R26, R8, 0xc8, RZ, 0xfc, !PT ;  /* 0x000000c8081a7812 */ /* 0x000fe200078efcff */
[----:B------:R-:W-:-:S03]  /*2da0*/  IMAD.HI.U32 R24, R7, R51, RZ ;  /* 0x0000003307187227 */ /* 0x000fc600078e00ff */
[----:B------:R-:W-:Y:S01]  /*2db0*/  IABS R53, R26 ;  /* 0x0000001a00357213 */ /* 0x000fe20000000000 */
[----:B------:R-:W-:Y:S02]  /*2dc0*/  @!P5 IMAD.IADD R47, R47, 0x1, -R4 ;  /* 0x000000012f2fd824 */ /* 0x000fe400078e0a04 */
[----:B------:R-:W-:Y:S02]  /*2dd0*/  IMAD.MOV R24, RZ, RZ, -R24 ;  /* 0x000000ffff187224 */ /* 0x000fe400078e0a18 */
[----:B------:R-:W-:Y:S01]  /*2de0*/  @!P0 IMAD.MOV R37, RZ, RZ, -R37 ;  /* 0x000000ffff258224 */ /* 0x000fe200078e0a25 */
[C---:B------:R-:W-:Y:S01]  /*2df0*/  ISETP.GT.U32.AND P5, PT, R4.reuse, R47, PT ;  /* 0x0000002f0400720c */ /* 0x040fe20003fa4070 */
[C---:B------:R-:W-:Y:S01]  /*2e00*/  IMAD R51, R4.reuse, R24, R51 ;  /* 0x0000001804337224 */ /* 0x040fe200078e0233 */
[----:B------:R-:W-:Y:S01]  /*2e10*/  ISETP.GT.U32.AND P0, PT, R4, R43, PT ;  /* 0x0000002b0400720c */ /* 0x000fe20003f04070 */
[----:B------:R-:W-:-:S04]  /*2e20*/  IMAD.HI.U32 R24, R7, R53, RZ ;  /* 0x0000003507187227 */ /* 0x000fc800078e00ff */
        /* <DEDUP_REMOVED lines=8> */
[--C-:B------:R-:W-:Y:S02]  /*2eb0*/  @!P5 IMAD.IADD R47, R47, 0x1, -R4.reuse ;  /* 0x000000012f2fd824 */ /* 0x100fe400078e0a04 */
[----:B------:R-:W-:Y:S01]  /*2ec0*/  @!P0 IMAD.IADD R43, R43, 0x1, -R4 ;  /* 0x000000012b2b8824 */ /* 0x000fe200078e0a04 */
[----:B------:R-:W-:Y:S01]  /*2ed0*/  ISETP.GT.U32.AND P5, PT, R4, R53, PT ;  /* 0x000000350400720c */ /* 0x000fe20003fa4070 */
[----:B------:R-:W-:Y:S01]  /*2ee0*/  IMAD.HI.U32 R24, R7, R55, RZ ;  /* 0x0000003707187227 */ /* 0x000fe200078e00ff */
[----:B------:R-:W-:-:S02]  /*2ef0*/  ISETP.GE.AND P0, PT, R30, RZ, PT ;  /* 0x000000ff1e00720c */ /* 0x000fc40003f06270 */
[----:B------:R-:W-:Y:S01]  /*2f00*/  LOP3.LUT R30, R8, 0xd0, RZ, 0xfc, !PT ;  /* 0x000000d0081e7812 */ /* 0x000fe200078efcff */
[----:B------:R-:W-:Y:S01]  /*2f10*/  @!P6 IMAD.MOV R43, RZ, RZ, -R43 ;  /* 0x000000ffff2be224 */ /* 0x000fe200078e0a2b */
[----:B------:R-:W-:Y:S01]  /*2f20*/  ISETP.GE.AND P6, PT, R26, RZ, PT ;  /* 0x000000ff1a00720c */ /* 0x000fe20003fc6270 */
[----:B------:R-:W-:Y:S01]  /*2f30*/  @!P4 IMAD.IADD R45, R45, 0x1, -R4 ;  /* 0x000000012d2dc824 */ /* 0x000fe200078e0a04 */
[----:B------:R-:W-:Y:S01]  /*2f40*/  IABS R57, R30 ;  /* 0x0000001e00397213 */ /* 0x000fe20000000000 */
[----:B------:R-:W-:Y:S01]  /*2f50*/  IMAD.MOV R24, RZ, RZ, -R24 ;  /* 0x000000ffff187224 */ /* 0x000fe200078e0a18 */
[C---:B------:R-:W-:Y:S01]  /*2f60*/  ISETP.GT.U32.AND P4, PT, R4.reuse, R49, PT ;  /* 0x000000310400720c */ /* 0x040fe20003f84070 */
[----:B------:R-:W-:Y:S01]  /*2f70*/  @!P3 IMAD.MOV R45, RZ, RZ, -R45 ;  /* 0x000000ffff2db224 */ /* 0x000fe200078e0a2d */
[----:B------:R-:W-:Y:S01]  /*2f80*/  ISETP.GT.U32.AND P3, PT, R4, R51, PT ;  /* 0x000000330400720c */ /* 0x000fe20003f64070 */
[----:B------:R-:W-:Y:S02]  /*2f90*/  @!P5 IMAD.IADD R53, R53, 0x1, -R4 ;  /* 0x000000013535d824 */ /* 0x000fe400078e0a04 */
[----:B------:R-:W-:-:S03]  /*2fa0*/  IMAD.HI.U32 R26, R7, R57, RZ ;  /* 0x00000039071a7227 */ /* 0x000fc600078e00ff */
[C---:B------:R-:W-:Y:S01]  /*2fb0*/  ISETP.GT.U32.AND P5, PT, R4.reuse, R53, PT ;  /* 0x000000350400720c */ /* 0x040fe20003fa4070 */
[----:B------:R-:W-:Y:S02]  /*2fc0*/  IMAD.MOV R26, RZ, RZ, -R26 ;  /* 0x000000ffff1a7224 */ /* 0x000fe400078e0a1a */
[C---:B------:R-:W-:Y:S02]  /*2fd0*/  IMAD R55, R4.reuse, R24, R55 ;  /* 0x0000001804377224 */ /* 0x040fe400078e0237 */
[----:B------:R-:W-:Y:S02]  /*2fe0*/  IMAD R57, R4, R26, R57 ;  /* 0x0000001a04397224 */ /* 0x000fe400078e0239 */
[----:B------:R-:W-:-:S04]  /*2ff0*/  IMAD.HI.U32 R26, R7, R61, RZ ;  /* 0x0000003d071a7227 */ /* 0x000fc800078e00ff */
[--C-:B------:R-:W-:Y:S02]  /*3000*/  @!P3 IMAD.IADD R51, R51, 0x1, -R4.reuse ;  /* 0x000000013333b824 */ /* 0x100fe400078e0a04 */
[----:B------:R-:W-:Y:S02]  /*3010*/  @!P4 IMAD.IADD R49, R49, 0x1, -R4 ;  /* 0x000000013131c824 */ /* 0x000fe400078e0a04 */
[----:B------:R-:W-:Y:S01]  /*3020*/  IMAD.MOV R26, RZ, RZ, -R26 ;  /* 0x000000ffff1a7224 */ /* 0x000fe200078e0a1a */
[C---:B------:R-:W-:Y:S01]  /*3030*/  ISETP.GT.U32.AND P3, PT, R4.reuse, R51, PT ;  /* 0x000000330400720c */ /* 0x040fe20003f64070 */
[----:B------:R-:W-:Y:S01]  /*3040*/  @!P5 IMAD.IADD R53, R53, 0x1, -R4 ;  /* 0x000000013535d824 */ /* 0x000fe200078e0a04 */
[C---:B------:R-:W-:Y:S01]  /*3050*/  ISETP.GT.U32.AND P4, PT, R4.reuse, R49, PT ;  /* 0x000000310400720c */ /* 0x040fe20003f84070 */
[----:B------:R-:W-:Y:S02]  /*3060*/  IMAD R61, R4, R26, R61 ;  /* 0x0000001a043d7224 */ /* 0x000fe400078e023d */
[----:B------:R-:W-:-:S04]  /*3070*/  IMAD.HI.U32 R24, R7, R59, RZ ;  /* 0x0000003b07187227 */ /* 0x000fc800078e00ff */
[----:B------:R-:W-:Y:S01]  /*3080*/  @!P6 IMAD.MOV R53, RZ, RZ, -R53 ;  /* 0x000000ffff35e224 */ /* 0x000fe200078e0a35 */
[C---:B------:R-:W-:Y:S01]  /*3090*/  ISETP.GT.U32.AND P6, PT, R4.reuse, R61, PT ;  /* 0x0000003d0400720c */ /* 0x040fe20003fc4070 */
[----:B------:R-:W-:Y:S02]  /*30a0*/  IMAD.MOV R24, RZ, RZ, -R24 ;  /* 0x000000ffff187224 */ /* 0x000fe400078e0a18 */
[--C-:B------:R-:W-:Y:S01]  /*30b0*/  @!P3 IMAD.IADD R51, R51, 0x1, -R4.reuse ;  /* 0x000000013333b824 */ /* 0x100fe200078e0a04 */
[C---:B------:R-:W-:Y:S01]  /*30c0*/  ISETP.GT.U32.AND P3, PT, R4.reuse, R57, PT ;  /* 0x000000390400720c */ /* 0x040fe20003f64070 */
[----:B------:R-:W-:Y:S02]  /*30d0*/  IMAD R59, R4, R24, R59 ;  /* 0x00000018043b7224 */ /* 0x000fe400078e023b */
[--C-:B------:R-:W-:Y:S01]  /*30e0*/  @!P4 IMAD.IADD R49, R49, 0x1, -R4.reuse ;  /* 0x000000013131c824 */ /* 0x100fe200078e0a04 */
[----:B------:R-:W-:Y:S01]  /*30f0*/  ISETP.GE.AND P4, PT, R28, RZ, PT ;  /* 0x000000ff1c00720c */ /* 0x000fe20003f86270 */
[----:B------:R-:W-:Y:S01]  /*3100*/  @!P1 IMAD.MOV R47, RZ, RZ, -R47 ;  /* 0x000000ffff2f9224 */ /* 0x000fe200078e0a2f */
[----:B------:R-:W-:Y:S01]  /*3110*/  ISETP.GT.U32.AND P5, PT, R4, R59, PT ;  /* 0x0000003b0400720c */ /* 0x000fe20003fa4070 */
[----:B------:R-:W-:Y:S01]  /*3120*/  @!P0 IMAD.MOV R49, RZ, RZ, -R49 ;  /* 0x000000ffff318224 */ /* 0x000fe200078e0a31 */
[----:B------:R-:W-:Y:S01]  /*3130*/  LOP3.LUT R28, R8, 0xdc, RZ, 0xfc, !PT ;  /* 0x000000dc081c7812 */ /* 0x000fe200078efcff */
[--C-:B------:R-:W-:Y:S01]  /*3140*/  @!P6 IMAD.IADD R61, R61, 0x1, -R4.reuse ;  /* 0x000000013d3de824 */ /* 0x100fe200078e0a04 */
[C---:B------:R-:W-:Y:S01]  /*3150*/  ISETP.GT.U32.AND P1, PT, R4.reuse, R55, PT ;  /* 0x000000370400720c */ /* 0x040fe20003f24070 */
[----:B------:R-:W-:Y:S01]  /*3160*/  @!P2 IMAD.MOV R51, RZ, RZ, -R51 ;  /* 0x000000ffff33a224 */ /* 0x000fe200078e0a33 */
[----:B------:R-:W-:Y:S01]  /*3170*/  IABS R63, R28 ;  /* 0x0000001c003f7213 */ /* 0x000fe20000000000 */
[----:B------:R-:W-:Y:S01]  /*3180*/  @!P3 IMAD.IADD R57, R57, 0x1, -R4 ;  /* 0x000000013939b824 */ /* 0x000fe200078e0a04 */
[----:B------:R-:W-:-:S02]  /*3190*/  ISETP.GT.U32.AND P6, PT, R4, R61, PT ;  /* 0x0000003d0400720c */ /* 0x000fc40003fc4070 */
[----:B------:R-:W-:Y:S01]  /*31a0*/  ISETP.GE.AND P0, PT, R30, RZ, PT ;  /* 0x000000ff1e00720c */ /* 0x000fe20003f06270 */
[----:B------:R-:W-:Y:S01]  /*31b0*/  IMAD.HI.U32 R24, R7, R63, RZ ;  /* 0x0000003f07187227 */ /* 0x000fe200078e00ff */
[----:B------:R-:W-:Y:S02]  /*31c0*/  LOP3.LUT R30, R8, 0xe0, RZ, 0xfc, !PT ;  /* 0x000000e0081e7812 */ /* 0x000fe400078efcff */
[----:B------:R-:W-:Y:S01]  /*31d0*/  ISETP.GT.U32.AND P3, PT, R4, R57, PT ;  /* 0x000000390400720c */ /* 0x000fe20003f64070 */
[----:B------:R-:W-:Y:S01]  /*31e0*/  @!P5 IMAD.IADD R59, R59, 0x1, -R4 ;  /* 0x000000013b3bd824 */ /* 0x000fe200078e0a04 */
[----:B------:R-:W-:Y:S01]  /*31f0*/  IABS R65, R30 ;  /* 0x0000001e00417213 */ /* 0x000fe20000000000 */
[----:B------:R-:W-:Y:S01]  /*3200*/  IMAD.MOV R24, RZ, RZ, -R24 ;  /* 0x000000ffff187224 */ /* 0x000fe200078e0a18 */
[----:B------:R-:W-:Y:S01]  /*3210*/  ISETP.GE.AND P2, PT, R32, RZ, PT ;  /* 0x000000ff2000720c */ /* 0x000fe20003f46270 */
[--C-:B------:R-:W-:Y:S01]  /*3220*/  @!P1 IMAD.IADD R55, R55, 0x1, -R4.reuse ;  /* 0x0000000137379824 */ /* 0x100fe200078e0a04 */
[C---:B------:R-:W-:Y:S01]  /*3230*/  ISETP.GT.U32.AND P5, PT, R4.reuse, R59, PT ;  /* 0x0000003b0400720c */ /* 0x040fe20003fa4070 */
[----:B------:R-:W-:Y:S01]  /*3240*/  IMAD R63, R4, R24, R63 ;  /* 0x00000018043f7224 */ /* 0x000fe200078e023f */
[----:B------:R-:W-:Y:S01]  /*3250*/  LOP3.LUT R32, R8, 0xe4, RZ, 0xfc, !PT ;  /* 0x000000e408207812 */ /* 0x000fe200078efcff */
[----:B------:R-:W-:Y:S01]  /*3260*/  @!P6 IMAD.IADD R61, R61, 0x1, -R4 ;  /* 0x000000013d3de824 */ /* 0x000fe200078e0a04 */
[C---:B------:R-:W-:Y:S01]  /*3270*/  ISETP.GT.U32.AND P1, PT, R4.reuse, R55, PT ;  /* 0x000000370400720c */ /* 0x040fe20003f24070 */
[----:B------:R-:W-:Y:S01]  /*3280*/  IMAD.HI.U32 R26, R7, R65, RZ ;  /* 0x00000041071a7227 */ /* 0x000fe200078e00ff */
[----:B------:R-:W-:-:S02]  /*3290*/  ISETP.GT.U32.AND P6, PT, R4, R63, PT ;  /* 0x0000003f0400720c */ /* 0x000fc40003fc4070 */
[----:B------:R-:W-:Y:S01]  /*32a0*/  IABS R67, R32 ;  /* 0x0000002000437213 */ /* 0x000fe20000000000 */
[----:B------:R-:W-:Y:S02]  /*32b0*/  IMAD.MOV R26, RZ, RZ, -R26 ;  /* 0x000000ffff1a7224 */ /* 0x000fe400078e0a1a */
[--C-:B------:R-:W-:Y:S01]  /*32c0*/  @!P3 IMAD.IADD R57, R57, 0x1, -R4.reuse ;  /* 0x000000013939b824 */ /* 0x100fe200078e0a04 */
[----:B------:R-:W-:Y:S01]  /*32d0*/  ISETP.GE.AND P3, PT, R28, RZ, PT ;  /* 0x000000ff1c00720c */ /* 0x000fe20003f66270 */
[----:B------:R-:W-:Y:S01]  /*32e0*/  @!P5 IMAD.IADD R59, R59, 0x1, -R4 ;  /* 0x000000013b3bd824 */ /* 0x000fe200078e0a04 */
[----:B------:R-:W-:Y:S01]  /*32f0*/  ISETP.GE.AND P5, PT, R30, RZ, PT ;  /* 0x000000ff1e00720c */ /* 0x000fe20003fa6270 */
[----:B------:R-:W-:Y:S01]  /*3300*/  IMAD.HI.U32 R28, R7, R67, RZ ;  /* 0x00000043071c7227 */ /* 0x000fe200078e00ff */
[----:B------:R-:W-:-:S03]  /*3310*/  LOP3.LUT R30, R8, 0xe8, RZ, 0xfc, !PT ;  /* 0x000000e8081e7812 */ /* 0x000fc600078efcff */
[C---:B------:R-:W-:Y:S01]  /*3320*/  IMAD R65, R4.reuse, R26, R65 ;  /* 0x0000001a04417224 */ /* 0x040fe200078e0241 */
[----:B------:R-:W-:Y:S01]  /*3330*/  IABS R69, R30 ;  /* 0x0000001e00457213 */ /* 0x000fe20000000000 */
[----:B------:R-:W-:Y:S02]  /*3340*/  IMAD.MOV R28, RZ, RZ, -R28 ;  /* 0x000000ffff1c7224 */ /* 0x000fe400078e0a1c */
[--C-:B------:R-:W-:Y:S01]  /*3350*/  @!P6 IMAD.IADD R63, R63, 0x1, -R4.reuse ;  /* 0x000000013f3fe824 */ /* 0x100fe200078e0a04 */
[----:B------:R-:W-:Y:S01]  /*3360*/  ISETP.GT.U32.AND P6, PT, R4, R65, PT ;  /* 0x000000410400720c */ /* 0x000fe20003fc4070 */
[----:B------:R-:W-:Y:S01]  /*3370*/  @!P1 IMAD.IADD R55, R55, 0x1, -R4 ;  /* 0x0000000137379824 */ /* 0x000fe200078e0a04 */
[----:B------:R-:W-:Y:S01]  /*3380*/  ISETP.GE.AND P1, PT, R34, RZ, PT ;  /* 0x000000ff2200720c */ /* 0x000fe20003f26270 */
[----:B------:R-:W-:Y:S01]  /*3390*/  IMAD R67, R4, R28, R67 ;  /* 0x0000001c04437224 */ /* 0x000fe200078e0243 */
[C---:B------:R-:W-:Y:S01]  /*33a0*/  LOP3.LUT R34, R8.reuse, 0xec, RZ, 0xfc, !PT ;  /* 0x000000ec08227812 */ /* 0x040fe200078efcff */
[----:B------:R-:W-:Y:S01]  /*33b0*/  IMAD.HI.U32 R26, R7, R75, RZ ;  /* 0x0000004b071a7227 */ /* 0x000fe200078e00ff */
[----:B------:R-:W-:-:S02]  /*33c0*/  LOP3.LUT R28, R8, 0xf8, RZ, 0xfc, !PT ;  /* 0x000000f8081c7812 */ /* 0x000fc400078efcff */
[----:B------:R-:W-:Y:S01]  /*33d0*/  IABS R73, R34 ;  /* 0x0000002200497213 */ /* 0x000fe20000000000 */
[----:B------:R-:W-:Y:S01]  /*33e0*/  IMAD.HI.U32 R8, R7, R69, RZ ;  /* 0x0000004507087227 */ /* 0x000fe200078e00ff */
[----:B------:R-:W-:-:S03]  /*33f0*/  IABS R79, R28 ;  /* 0x0000001c004f7213 */ /* 0x000fc60000000000 */
[----:B------:R-:W-:Y:S02]  /*3400*/  IMAD.MOV R8, RZ, RZ, -R8 ;  /* 0x000000ffff087224 */ /* 0x000fe400078e0a08 */
[----:B------:R-:W-:Y:S01]  /*3410*/  @!P6 IMAD.IADD R65, R65, 0x1, -R4 ;  /* 0x000000014141e824 */ /* 0x000fe200078e0a04 */
[C---:B------:R-:W-:Y:S01]  /*3420*/  ISETP.GT.U32.AND P6, PT, R4.reuse, R67, PT ;  /* 0x000000430400720c */ /* 0x040fe20003fc4070 */
[----:B------:R-:W-:Y:S02]  /*3430*/  IMAD R69, R4, R8, R69 ;  /* 0x0000000804457224 */ /* 0x000fe400078e0245 */
[----:B------:R-:W-:-:S04]  /*3440*/  IMAD.HI.U32 R24, R7, R73, RZ ;  /* 0x0000004907187227 */ /* 0x000fc800078e00ff */
[----:B------:R-:W-:-:S04]  /*3450*/  IMAD.HI.U32 R8, R7, R77, RZ ;  /* 0x0000004d07087227 */ /* 0x000fc800078e00ff */
[----:B------:R-:W-:-:S04]  /*3460*/  IMAD.HI.U32 R7, R7, R79, RZ ;  /* 0x0000004f07077227 */ /* 0x000fc800078e00ff */
[----:B------:R-:W-:Y:S02]  /*3470*/  IMAD.MOV R7, RZ, RZ, -R7 ;  /* 0x000000ffff077224 */ /* 0x000fe400078e0a07 */
[----:B------:R-:W-:Y:S01]  /*3480*/  @!P4 IMAD.MOV R55, RZ, RZ, -R55 ;  /* 0x000000ffff37c224 */ /* 0x000fe200078e0a37 */
[C---:B------:R-:W-:Y:S01]  /*3490*/  ISETP.GT.U32.AND P4, PT, R4.reuse, R63, PT ;  /* 0x0000003f0400720c */ /* 0x040fe20003f84070 */
[C---:B------:R-:W-:Y:S01]  /*34a0*/  IMAD R79, R4.reuse, R7, R79 ;  /* 0x00000007044f7224 */ /* 0x040fe200078e024f */
[----:B------:R-:W-:Y:S01]  /*34b0*/  LOP3.LUT R7, RZ, R25, RZ, 0x33, !PT ;  /* 0x00000019ff077212 */ /* 0x000fe200078e33ff */
[----:B------:R-:W-:Y:S01]  /*34c0*/  @!P0 IMAD.MOV R57, RZ, RZ, -R57 ;  /* 0x000000ffff398224 */ /* 0x000fe200078e0a39 */
[C---:B------:R-:W-:Y:S01]  /*34d0*/  ISETP.GT.U32.AND P0, PT, R4.reuse, R65, PT ;  /* 0x000000410400720c */ /* 0x040fe20003f04070 */
[----:B------:R-:W-:Y:S01]  /*34e0*/  @!P6 IMAD.IADD R67, R67, 0x1, -R4 ;  /* 0x000000014343e824 */ /* 0x000fe200078e0a04 */
[----:B------:R-:W-:Y:S01]  /*34f0*/  ISETP.GT.U32.AND P6, PT, R4, R79, PT ;  /* 0x0000004f0400720c */ /* 0x000fe20003fc4070 */
[----:B------:R-:W-:-:S02]  /*3500*/  IMAD.MOV R26, RZ, RZ, -R26 ;  /* 0x000000ffff1a7224 */ /* 0x000fc400078e0a1a */
[----:B------:R-:W-:Y:S02]  /*3510*/  IMAD.MOV R24, RZ, RZ, -R24 ;  /* 0x000000ffff187224 */ /* 0x000fe400078e0a18 */
[----:B------:R-:W-:Y:S02]  /*3520*/  IMAD.MOV R8, RZ, RZ, -R8 ;  /* 0x000000ffff087224 */ /* 0x000fe400078e0a08 */
[C---:B------:R-:W-:Y:S02]  /*3530*/  IMAD R75, R4.reuse, R26, R75 ;  /* 0x0000001a044b7224 */ /* 0x040fe400078e024b */
[C---:B------:R-:W-:Y:S02]  /*3540*/  IMAD R73, R4.reuse, R24, R73 ;  /* 0x0000001804497224 */ /* 0x040fe400078e0249 */
[C---:B------:R-:W-:Y:S02]  /*3550*/  IMAD R77, R4.reuse, R8, R77 ;  /* 0x00000008044d7224 */ /* 0x040fe400078e024d */
[--C-:B------:R-:W-:Y:S01]  /*3560*/  @!P4 IMAD.IADD R63, R63, 0x1, -R4.reuse ;  /* 0x000000013f3fc824 */ /* 0x100fe200078e0a04 */
[C---:B------:R-:W-:Y:S01]  /*3570*/  ISETP.GT.U32.AND P4, PT, R4.reuse, R75, PT ;  /* 0x0000004b0400720c */ /* 0x040fe20003f84070 */
[----:B------:R-:W-:Y:S01]  /*3580*/  @!P2 IMAD.MOV R59, RZ, RZ, -R59 ;  /* 0x000000ffff3ba224 */ /* 0x000fe200078e0a3b */
[C---:B------:R-:W-:Y:S01]  /*3590*/  ISETP.GT.U32.AND P2, PT, R4.reuse, R69, PT ;  /* 0x000000450400720c */ /* 0x040fe20003f44070 */
[----:B------:R-:W-:Y:S01]  /*35a0*/  @!P1 IMAD.MOV R61, RZ, RZ, -R61 ;  /* 0x000000ffff3d9224 */ /* 0x000fe200078e0a3d */
[C---:B------:R-:W-:Y:S01]  /*35b0*/  ISETP.GT.U32.AND P1, PT, R4.reuse, R73, PT ;  /* 0x000000490400720c */ /* 0x040fe20003f24070 */
[--C-:B------:R-:W-:Y:S01]  /*35c0*/  @!P0 IMAD.IADD R65, R65, 0x1, -R4.reuse ;  /* 0x0000000141418824 */ /* 0x100fe200078e0a04 */
[----:B------:R-:W-:Y:S01]  /*35d0*/  ISETP.GT.U32.AND P0, PT, R4, R77, PT ;  /* 0x0000004d0400720c */ /* 0x000fe20003f04070 */
[----:B------:R-:W-:-:S02]  /*35e0*/  @!P6 IMAD.IADD R79, R79, 0x1, -R4 ;  /* 0x000000014f4fe824 */ /* 0x000fc400078e0a04 */
[----:B------:R-:W-:Y:S02]  /*35f0*/  @!P5 IMAD.MOV R65, RZ, RZ, -R65 ;  /* 0x000000ffff41d224 */ /* 0x000fe400078e0a41 */
[----:B------:R-:W-:Y:S01]  /*3600*/  @!P3 IMAD.MOV R63, RZ, RZ, -R63 ;  /* 0x000000ffff3fb224 */ /* 0x000fe200078e0a3f */
[----:B------:R-:W-:Y:S01]  /*3610*/  ISETP.GT.U32.AND P5, PT, R4, R79, PT ;  /* 0x0000004f0400720c */ /* 0x000fe20003fa4070 */
[--C-:B------:R-:W-:Y:S02]  /*3620*/  @!P4 IMAD.IADD R75, R75, 0x1, -R4.reuse ;  /* 0x000000014b4bc824 */ /* 0x100fe400078e0a04 */
[--C-:B------:R-:W-:Y:S01]  /*3630*/  @!P2 IMAD.IADD R69, R69, 0x1, -R4.reuse ;  /* 0x000000014545a824 */ /* 0x100fe200078e0a04 */
[----:B------:R-:W-:Y:S01]  /*3640*/  ISETP.GE.AND P2, PT, R32, RZ, PT ;  /* 0x000000ff2000720c */ /* 0x000fe20003f46270 */
[--C-:B------:R-:W-:Y:S01]  /*3650*/  @!P1 IMAD.IADD R73, R73, 0x1, -R4.reuse ;  /* 0x0000000149499824 */ /* 0x100fe200078e0a04 */
[C---:B------:R-:W-:Y:S01]  /*3660*/  ISETP.GT.U32.AND P1, PT, R4.reuse, R67, PT ;  /* 0x000000430400720c */ /* 0x040fe20003f24070 */
[----:B------:R-:W-:Y:S01]  /*3670*/  @!P0 IMAD.IADD R77, R77, 0x1, -R4 ;  /* 0x000000014d4d8824 */ /* 0x000fe200078e0a04 */
[----:B------:R-:W-:-:S02]  /*3680*/  ISETP.GT.U32.AND P0, PT, R4, R75, PT ;  /* 0x0000004b0400720c */ /* 0x000fc40003f04070 */
[C---:B------:R-:W-:Y:S02]  /*3690*/  ISETP.GT.U32.AND P3, PT, R4.reuse, R69, PT ;  /* 0x000000450400720c */ /* 0x040fe40003f64070 */
[C---:B------:R-:W-:Y:S01]  /*36a0*/  ISETP.GT.U32.AND P4, PT, R4.reuse, R73, PT ;  /* 0x000000490400720c */ /* 0x040fe20003f84070 */
[--C-:B------:R-:W-:Y:S01]  /*36b0*/  @!P5 IMAD.IADD R79, R79, 0x1, -R4.reuse ;  /* 0x000000014f4fd824 */ /* 0x100fe200078e0a04 */
[----:B------:R-:W-:Y:S02]  /*36c0*/  ISETP.GT.U32.AND P6, PT, R4, R77, PT ;  /* 0x0000004d0400720c */ /* 0x000fe40003fc4070 */
[----:B------:R-:W-:Y:S01]  /*36d0*/  ISETP.NE.AND P5, PT, R25, RZ, PT ;  /* 0x000000ff1900720c */ /* 0x000fe20003fa5270 */
[C---:B------:R-:W-:Y:S02]  /*36e0*/  IMAD R25, R122.reuse, 0x2, R93 ;  /* 0x000000027a197824 */ /* 0x040fe400078e025d */
[--C-:B------:R-:W-:Y:S01]  /*36f0*/  @!P1 IMAD.IADD R67, R67, 0x1, -R4.reuse ;  /* 0x0000000143439824 */ /* 0x100fe200078e0a04 */
[----:B------:R-:W-:Y:S01]  /*3700*/  SEL R44, R7, R11, !P5 ;  /* 0x0000000b072c7207 */ /* 0x000fe20006800000 */
[----:B------:R-:W-:Y:S01]  /*3710*/  IMAD R95, R122, 0x2, R25 ;  /* 0x000000027a5f7824 */ /* 0x000fe200078e0219 */
[----:B------:R-:W-:Y:S01]  /*3720*/  ISETP.GE.AND P1, PT, R30, RZ, PT ;  /* 0x000000ff1e00720c */ /* 0x000fe20003f26270 */
[--C-:B------:R-:W-:Y:S01]  /*3730*/  @!P0 IMAD.IADD R75, R75, 0x1, -R4.reuse ;  /* 0x000000014b4b8824 */ /* 0x100fe200078e0a04 */
[----:B------:R-:W-:Y:S01]  /*3740*/  ISETP.GE.AND P0, PT, R38, RZ, PT ;  /* 0x000000ff2600720c */ /* 0x000fe20003f06270 */
[----:B------:R-:W-:Y:S01]  /*3750*/  IMAD R11, R122, 0x4, R95 ;  /* 0x000000047a0b7824 */ /* 0x000fe200078e025f */
[----:B------:R-:W-:Y:S01]  /*3760*/  SEL R60, R7, R19, !P5 ;  /* 0x00000013073c7207 */ /* 0x000fe20006800000 */
[--C-:B------:R-:W-:Y:S01]  /*3770*/  @!P3 IMAD.IADD R69, R69, 0x1, -R4.reuse ;  /* 0x000000014545b824 */ /* 0x100fe200078e0a04 */
[----:B------:R-:W-:Y:S01]  /*3780*/  ISETP.GE.AND P3, PT, R34, RZ, PT ;  /* 0x000000ff2200720c */ /* 0x000fe20003f66270 */
[--C-:B------:R-:W-:Y:S01]  /*3790*/  @!P4 IMAD.IADD R73, R73, 0x1, -R4.reuse ;  /* 0x000000014949c824 */ /* 0x100fe200078e0a04 */
[----:B------:R-:W-:Y:S01]  /*37a0*/  ISETP.GE.AND P4, PT, R36, RZ, PT ;  /* 0x000000ff2400720c */ /* 0x000fe20003f86270 */
[----:B------:R-:W-:Y:S01]  /*37b0*/  @!P6 IMAD.IADD R77, R77, 0x1, -R4 ;  /* 0x000000014d4de824 */ /* 0x000fe200078e0a04 */
[----:B------:R-:W-:Y:S01]  /*37c0*/  ISETP.GE.AND P6, PT, R28, RZ, PT ;  /* 0x000000ff1c00720c */ /* 0x000fe20003fc6270 */
[C---:B------:R-:W-:Y:S01]  /*37d0*/  IMAD R19, R122.reuse, 0x2, R11 ;  /* 0x000000027a137824 */ /* 0x040fe200078e020b */
[----:B------:R-:W-:Y:S01]  /*37e0*/  LOP3.LUT R4, R3, 0x1f, RZ, 0xc0, !PT ;  /* 0x0000001f03047812 */ /* 0x000fe200078ec0ff */
[----:B------:R-:W-:Y:S01]  /*37f0*/  @!P1 IMAD.MOV R69, RZ, RZ, -R69 ;  /* 0x000000ffff459224 */ /* 0x000fe200078e0a45 */
[C---:B------:R-:W-:Y:S01]  /*3800*/  SEL R156, R7.reuse, R27, !P5 ;  /* 0x0000001b079c7207 */ /* 0x040fe20006800000 */
[----:B------:R-:W-:Y:S01]  /*3810*/  IMAD R27, R122, 0x2, R19 ;  /* 0x000000027a1b7824 */ /* 0x000fe200078e0213 */
[C---:B------:R-:W-:Y:S01]  /*3820*/  SEL R158, R7.reuse, R35, !P5 ;  /* 0x00000023079e7207 */ /* 0x040fe20006800000 */
[----:B------:R-:W-:Y:S01]  /*3830*/  IMAD R187, R4, R123, RZ ;  /* 0x0000007b04bb7224 */ /* 0x000fe200078e02ff */
[C---:B------:R-:W-:Y:S01]  /*3840*/  SEL R48, R7.reuse, R13, !P5 ;  /* 0x0000000d07307207 */ /* 0x040fe20006800000 */
[C---:B------:R-:W-:Y:S01]  /*3850*/  IMAD R35, R122.reuse, 0x2, R27 ;  /* 0x000000027a237824 */ /* 0x040fe200078e021b */
[----:B------:R-:W-:Y:S01]  /*3860*/  SEL R64, R7, R21, !P5 ;  /* 0x0000001507407207 */ /* 0x000fe20006800000 */
[----:B------:R-:W-:Y:S01]  /*3870*/  @!P0 IMAD.MOV R77, RZ, RZ, -R77 ;  /* 0x000000ffff4d8224 */ /* 0x000fe200078e0a4d */
[----:B---3--:R-:W-:Y:S01]  /*3880*/  IADD3 R36, P0, PT, R5, UR8, RZ ;  /* 0x0000000805247c10 */ /* 0x008fe2000ff1e0ff */
[----:B------:R-:W-:Y:S01]  /*3890*/  @!P2 IMAD.MOV R67, RZ, RZ, -R67 ;  /* 0x000000ffff43a224 */ /* 0x000fe200078e0a43 */
[----:B------:R-:W-:Y:S01]  /*38a0*/  IADD3 R180, P1, PT, R187, UR10, RZ ;  /* 0x0000000abbb47c10 */ /* 0x000fe2000ff3e0ff */
[----:B------:R-:W-:Y:S01]  /*38b0*/  @!P3 IMAD.MOV R73, RZ, RZ, -R73 ;  /* 0x000000ffff49b224 */ /* 0x000fe200078e0a49 */
[C---:B------:R-:W-:Y:S01]  /*38c0*/  SEL R157, R7.reuse, R31, !P5 ;  /* 0x0000001f079d7207 */ /* 0x040fe20006800000 */
[----:B------:R-:W-:Y:S01]  /*38d0*/  @!P4 IMAD.MOV R75, RZ, RZ, -R75 ;  /* 0x000000ffff4bc224 */ /* 0x000fe200078e0a4b */
[C---:B------:R-:W-:Y:S01]  /*38e0*/  SEL R94, R7.reuse, R37, !P5 ;  /* 0x00000025075e7207 */ /* 0x040fe20006800000 */
[----:B------:R-:W-:Y:S01]  /*38f0*/  @!P6 IMAD.MOV R79, RZ, RZ, -R79 ;  /* 0x000000ffff4fe224 */ /* 0x000fe200078e0a4f */
[----:B------:R-:W-:Y:S01]  /*3900*/  SEL R159, R7, R39, !P5 ;  /* 0x00000027079f7207 */ /* 0x000fe20006800000 */
[----:B------:R-:W-:Y:S01]  /*3910*/  IMAD R13, R122, 0x2, R35 ;  /* 0x000000027a0d7824 */ /* 0x000fe200078e0223 */
[----:B------:R-:W-:Y:S01]  /*3920*/  LEA.HI.X.SX32 R38, R5, UR9, 0x1, P0 ;  /* 0x0000000905267c11 */ /* 0x000fe200080f0eff */
[-C--:B------:R-:W-:Y:S01]  /*3930*/  IMAD R31, R135, R122.reuse, RZ ;  /* 0x0000007a871f7224 */ /* 0x080fe200078e02ff */
[----:B------:R-:W-:Y:S01]  /*3940*/  LEA.HI.X.SX32 R187, R187, UR11, 0x1, P1 ;  /* 0x0000000bbbbb7c11 */ /* 0x000fe200088f0eff */
[----:B------:R-:W-:Y:S01]  /*3950*/  IMAD R37, R137, R122, RZ ;  /* 0x0000007a89257224 */ /* 0x000fe200078e02ff */
[C---:B------:R-:W-:Y:S01]  /*3960*/  SEL R40, R7.reuse, R9, !P5 ;  /* 0x0000000907287207 */ /* 0x040fe20006800000 */
[----:B0-----:R-:W-:Y:S01]  /*3970*/  VIADD R5, R190, 0x1f ;  /* 0x0000001fbe057836 */ /* 0x001fe20000000000 */
[C---:B------:R-:W-:Y:S01]  /*3980*/  SEL R117, R7.reuse, R117, !P5 ;  /* 0x0000007507757207 */ /* 0x040fe20006800000 */
[----:B------:R-:W-:Y:S01]  /*3990*/  IMAD R21, R122, 0x2, R13 ;  /* 0x000000027a157824 */ /* 0x000fe200078e020d */
[----:B------:R-:W-:-:S02]  /*39a0*/  SEL R42, R7, R10, !P5 ;  /* 0x0000000a072a7207 */ /* 0x000fc40006800000 */
[C---:B------:R-:W-:Y:S02]  /*39b0*/  SEL R116, R7.reuse, R116, !P5 ;  /* 0x0000007407747207 */ /* 0x040fe40006800000 */
[C---:B------:R-:W-:Y:S02]  /*39c0*/  SEL R121, R7.reuse, R121, !P5 ;  /* 0x0000007907797207 */ /* 0x040fe40006800000 */
[C---:B------:R-:W-:Y:S02]  /*39d0*/  SEL R46, R7.reuse, R12, !P5 ;  /* 0x0000000c072e7207 */ /* 0x040fe40006800000 */
[C---:B------:R-:W-:Y:S02]  /*39e0*/  SEL R120, R7.reuse, R120, !P5 ;  /* 0x0000007807787207 */ /* 0x040fe40006800000 */
[C---:B------:R-:W-:Y:S02]  /*39f0*/  SEL R127, R7.reuse, R127, !P5 ;  /* 0x0000007f077f7207 */ /* 0x040fe40006800000 */
        /* <DEDUP_REMOVED lines=46> */
[----:B------:R-:W-:Y:S02]  /*3ce0*/  SEL R39, R7, R6, !P5 ;  /* 0x0000000607277207 */ /* 0x000fe40006800000 */
[----:B------:R-:W-:Y:S01]  /*3cf0*/  ISETP.NE.U32.AND P1, PT, R132, RZ, PT ;  /* 0x000000ff8400720c */ /* 0x000fe20003f25070 */
[----:B------:R-:W-:-:S12]  /*3d00*/  BRA.U UP0, `(.L_x_5) ;  /* 0x0000000100187547 */ /* 0x000fd8000b800000 */
[----:B------:R-:W-:Y:S01]  /*3d10*/  ELECT P0, URZ, PT ;  /* 0x0000000000ff782f */ /* 0x000fe20003800000 */
[----:B------:R-:W-:Y:S01]  /*3d20*/  IMAD.MOV.U32 R6, RZ, RZ, 0x1 ;  /* 0x00000001ff067424 */ /* 0x000fe200078e00ff */
[----:B------:R-:W-:Y:S01]  /*3d30*/  UMOV UR4, 0x40 ;  /* 0x0000004000047882 */ /* 0x000fe20000000000 */
[----:B------:R-:W-:Y:S01]  /*3d40*/  UVIRTCOUNT.DEALLOC.SMPOOL 0x80 ;  /* 0x000000800000784c */ /* 0x000fe20000000000 */
[----:B------:R-:W-:-:S09]  /*3d50*/  ULEA UR4, UR5, UR4, 0x18 ;  /* 0x0000000405047291 */ /* 0x000fd2000f8ec0ff */
[----:B------:R0:W-:Y:S03]  /*3d60*/  @P0 STS.U8 [UR4], R6 ;  /* 0x00000006ff000988 */ /* 0x0001e60008000004 */
.L_x_5:
[-C--:B0-----:R-:W-:Y:S01]  /*3d70*/  IADD3 R6, P3, PT, R81, R36.reuse, RZ ;  /* 0x0000002451067210 */ /* 0x081fe20007f7e0ff */
[----:B------:R-:W-:Y:S01]  /*3d80*/  IMAD R29, R122, 0x2, R21 ;  /* 0x000000027a1d7824 */ /* 0x000fe200078e0215 */
[-C--:B------:R-:W-:Y:S01]  /*3d90*/  IADD3 R10, P0, PT, R11, R36.reuse, RZ ;  /* 0x000000240b0a7210 */ /* 0x080fe20007f1e0ff */
[----:B------:R-:W-:Y:S01]  /*3da0*/  IMAD R40, R40, UR7, RZ ;  /* 0x0000000728287c24 */ /* 0x000fe2000f8e02ff */
[-C--:B------:R-:W-:Y:S01]  /*3db0*/  IADD3 R12, P2, PT, R13, R36.reuse, RZ ;  /* 0x000000240d0c7210 */ /* 0x080fe20007f5e0ff */
[----:B------:R-:W-:Y:S01]  /*3dc0*/  IMAD R41, R39, UR7, RZ ;  /* 0x0000000727297c24 */ /* 0x000fe2000f8e02ff */
[-C--:B------:R-:W-:Y:S01]  /*3dd0*/  IADD3 R14, P4, PT, R85, R36.reuse, RZ ;  /* 0x00000024550e7210 */ /* 0x080fe20007f9e0ff */
[----:B------:R-:W-:Y:S01]  /*3de0*/  STTM.16dp32bit_t0_t15.x128 tmem[UR12], RZ ;  /* 0x000000ff000079ed */ /* 0x000fe20008b8000c */
[----:B------:R-:W-:Y:S01]  /*3df0*/  STTM.16dp32bit_t16_t31.x128 tmem[UR12+0x80], RZ ;  /* 0x000080ff000079ed */ /* 0x000fe20008ba000c */
[----:B------:R-:W-:Y:S01]  /*3e00*/  IADD3 R16, P5, PT, R25, R36, RZ ;  /* 0x0000002419107210 */ /* 0x000fe20007fbe0ff */
[----:B------:R-:W0:Y:S01]  /*3e10*/  FENCE.VIEW.ASYNC.T ;  /* 0x00000000000073c6 */ /* 0x000e220000000200 */
[-C--:B------:R-:W-:Y:S01]  /*3e20*/  LEA.HI.X.SX32 R7, R81, R38.reuse, 0x1, P3 ;  /* 0x0000002651077211 */ /* 0x080fe200018f0eff */
[----:B------:R-:W-:Y:S01]  /*3e30*/  IMAD R43, R42, UR7, RZ ;  /* 0x000000072a2b7c24 */ /* 0x000fe2000f8e02ff */
[-C--:B------:R-:W-:Y:S01]  /*3e40*/  LEA.HI.X.SX32 R11, R11, R38.reuse, 0x1, P0 ;  /* 0x000000260b0b7211 */ /* 0x080fe200000f0eff */
[----:B0-----:R-:W-:Y:S01]  /*3e50*/  VOTEU.ALL UP1, P1 ;  /* 0x0000000000ff7886 */ /* 0x001fe20000820000 */
[-C--:B------:R-:W-:Y:S01]  /*3e60*/  LEA.HI.X.SX32 R13, R13, R38.reuse, 0x1, P2 ;  /* 0x000000260d0d7211 */ /* 0x080fe200010f0eff */
[----:B------:R-:W-:Y:S01]  /*3e70*/  UMOV UR4, 0x1 ;  /* 0x0000000100047882 */ /* 0x000fe20000000000 */
[----:B------:R-:W-:Y:S01]  /*3e80*/  LEA.HI.X.SX32 R15, R85, R38, 0x1, P4 ;  /* 0x00000026550f7211 */ /* 0x000fe200020f0eff */
[----:B------:R-:W-:Y:S01]  /*3e90*/  UIADD3 UR10, UPT, UPT, UR15, 0x5000, URZ ;  /* 0x000050000f0a7890 */ /* 0x000fe2000fffe0ff */
[-C--:B------:R-:W-:Y:S01]  /*3ea0*/  IADD3 R18, P3, PT, R19, R36.reuse, RZ ;  /* 0x0000002413127210 */ /* 0x080fe20007f7e0ff */
[----:B------:R-:W-:Y:S01]  /*3eb0*/  VOTEU.ALL UP2, P1 ;  /* 0x0000000000ff7886 */ /* 0x000fe20000840000 */
[----:B------:R-:W-:-:S02]  /*3ec0*/  IADD3 R20, P0, PT, R21, R36, RZ ;  /* 0x0000002415147210 */ /* 0x000fc40007f1e0ff */
[-C--:B------:R-:W-:Y:S02]  /*3ed0*/  IADD3 R22, P2, PT, R87, R36.reuse, RZ ;  /* 0x0000002457167210 */ /* 0x080fe40007f5e0ff */
[-C--:B------:R-:W-:Y:S02]  /*3ee0*/  IADD3 R24, P4, PT, R95, R36.reuse, RZ ;  /* 0x000000245f187210 */ /* 0x080fe40007f9e0ff */
[----:B------:R-:W-:Y:S01]  /*3ef0*/  IADD3 R8, P6, PT, R93, R36, RZ ;  /* 0x000000245d087210 */ /* 0x000fe20007fde0ff */
[----:B------:R-:W-:Y:S01]  /*3f00*/  IMAD R47, R46, UR7, RZ ;  /* 0x000000072e2f7c24 */ /* 0x000fe2000f8e02ff */
[----:B------:R-:W-:Y:S01]  /*3f10*/  LEA.HI.X.SX32 R17, R25, R38, 0x1, P5 ;  /* 0x0000002619117211 */ /* 0x000fe200028f0eff */
[----:B------:R-:W-:Y:S01]  /*3f20*/  IMAD R51, R50, UR7, RZ ;  /* 0x0000000732337c24 */ /* 0x000fe2000f8e02ff */
[----:B------:R-:W-:Y:S01]  /*3f30*/  IADD3 R26, P5, PT, R27, R36, RZ ;  /* 0x000000241b1a7210 */ /* 0x000fe20007fbe0ff */
[----:B------:R-:W-:Y:S01]  /*3f40*/  IMAD R45, R44, UR7, RZ ;  /* 0x000000072c2d7c24 */ /* 0x000fe2000f8e02ff */
[-C--:B------:R-:W-:Y:S01]  /*3f50*/  LEA.HI.X.SX32 R19, R19, R38.reuse, 0x1, P3 ;  /* 0x0000002613137211 */ /* 0x080fe200018f0eff */
[----:B------:R-:W-:Y:S01]  /*3f60*/  IMAD R55, R54, UR7, RZ ;  /* 0x0000000736377c24 */ /* 0x000fe2000f8e02ff */
[-C--:B------:R-:W-:Y:S01]  /*3f70*/  LEA.HI.X.SX32 R21, R21, R38.reuse, 0x1, P0 ;  /* 0x0000002615157211 */ /* 0x080fe200000f0eff */
[----:B------:R-:W-:Y:S01]  /*3f80*/  IMAD R49, R48, UR7, RZ ;  /* 0x0000000730317c24 */ /* 0x000fe2000f8e02ff */
[-C--:B------:R-:W-:Y:S01]  /*3f90*/  LEA.HI.X.SX32 R23, R87, R38.reuse, 0x1, P2 ;  /* 0x0000002657177211 */ /* 0x080fe200010f0eff */
[----:B------:R-:W-:Y:S01]  /*3fa0*/  IMAD R59, R58, UR7, RZ ;  /* 0x000000073a3b7c24 */ /* 0x000fe2000f8e02ff */
[----:B------:R-:W-:Y:S01]  /*3fb0*/  LEA.HI.X.SX32 R25, R95, R38, 0x1, P4 ;  /* 0x000000265f197211 */ /* 0x000fe200020f0eff */
[----:B------:R-:W-:Y:S01]  /*3fc0*/  UMOV UR13, UR10 ;  /* 0x0000000a000d7c82 */ /* 0x000fe20008000000 */
[----:B------:R-:W-:-:S02]  /*3fd0*/  IADD3 R28, P3, PT, R29, R36, RZ ;  /* 0x000000241d1c7210 */ /* 0x000fc40007f7e0ff */
[-C--:B------:R-:W-:Y:S02]  /*3fe0*/  IADD3 R30, P0, PT, R31, R36.reuse, RZ ;  /* 0x000000241f1e7210 */ /* 0x080fe40007f1e0ff */
[-C--:B------:R-:W-:Y:S02]  /*3ff0*/  IADD3 R32, P2, PT, R91, R36.reuse, RZ ;  /* 0x000000245b207210 */ /* 0x080fe40007f5e0ff */
[----:B------:R-:W-:Y:S02]  /*4000*/  IADD3 R34, P4, PT, R35, R36, RZ ;  /* 0x0000002423227210 */ /* 0x000fe40007f9e0ff */
[----:B------:R-:W-:Y:S02]  /*4010*/  LEA.HI.X.SX32 R27, R27, R38, 0x1, P5 ;  /* 0x000000261b1b7211 */ /* 0x000fe400028f0eff */
[----:B------:R-:W-:Y:S02]  /*4020*/  IADD3 R36, P5, PT, R37, R36, RZ ;  /* 0x0000002425247210 */ /* 0x000fe40007fbe0ff */
[----:B------:R-:W-:-:S02]  /*4030*/  LEA.HI.X.SX32 R9, R93, R38, 0x1, P6 ;  /* 0x000000265d097211 */ /* 0x000fc400030f0eff */
[-C--:B------:R-:W-:Y:S02]  /*4040*/  LEA.HI.X.SX32 R29, R29, R38.reuse, 0x1, P3 ;  /* 0x000000261d1d7211 */ /* 0x080fe400018f0eff */
[-C--:B------:R-:W-:Y:S02]  /*4050*/  LEA.HI.X.SX32 R31, R31, R38.reuse, 0x1, P0 ;  /* 0x000000261f1f7211 */ /* 0x080fe400000f0eff */
[-C--:B------:R-:W-:Y:S02]  /*4060*/  LEA.HI.X.SX32 R33, R91, R38.reuse, 0x1, P2 ;  /* 0x000000265b217211 */ /* 0x080fe400010f0eff */
[-C--:B------:R-:W-:Y:S02]  /*4070*/  LEA.HI.X.SX32 R35, R35, R38.reuse, 0x1, P4 ;  /* 0x0000002623237211 */ /* 0x080fe400020f0eff */
[----:B------:R-:W-:Y:S02]  /*4080*/  LEA.HI.X.SX32 R37, R37, R38, 0x1, P5 ;  /* 0x0000002625257211 */ /* 0x000fe400028f0eff */
[----:B------:R-:W-:Y:S01]  /*4090*/  IADD3 R38, P3, PT, R40, R180, RZ ;  /* 0x000000b428267210 */ /* 0x000fe20007f7e0ff */
[----:B------:R-:W-:-:S04]  /*40a0*/  @!UP1 UIADD3 UR8, UPT, UPT, -UR4, 0x100000, URZ ;  /* 0x0010000004089890 */ /* 0x000fc8000fffe1ff */
[----:B------:R-:W-:Y:S02]  /*40b0*/  @!UP1 USHF.L.U32 UR9, UR8, 0xb, URZ ;  /* 0x0000000b08099899 */ /* 0x000fe400080006ff */
[----:B------:R-:W-:Y:S01]  /*40c0*/  @!UP1 USHF.L.U32 UR8, UR8, 0x1, URZ ;  /* 0x0000000108089899 */ /* 0x000fe200080006ff */
[----:B------:R-:W-:Y:S01]  /*40d0*/  BAR.SYNC.DEFER_BLOCKING 0x0 ;  /* 0x0000000000007b1d */ /* 0x000fe20000010000 */
[-C--:B------:R-:W-:Y:S02]  /*40e0*/  LEA.HI.X.SX32 R39, R40, R187.reuse, 0x1, P3 ;  /* 0x000000bb28277211 */ /* 0x080fe400018f0eff */
[----:B------:R-:W-:Y:S01]  /*40f0*/  IADD3 R40, P4, PT, R41, R180, RZ ;  /* 0x000000b429287210 */ /* 0x000fe20007f9e0ff */
[----:B------:R-:W-:Y:S01]  /*4100*/  IMAD R53, R52, UR7, RZ ;  /* 0x0000000734357c24 */ /* 0x000fe2000f8e02ff */
[----:B------:R-:W-:Y:S02]  /*4110*/  ISETP.GT.AND P0, PT, R5, 0x1f, PT ;  /* 0x0000001f0500780c */ /* 0x000fe40003f04270 */
[----:B------:R-:W-:-:S02]  /*4120*/  LEA.HI.X.SX32 R41, R41, R187, 0x1, P4 ;  /* 0x000000bb29297211 */ /* 0x000fc400020f0eff */
[-C--:B------:R-:W-:Y:S02]  /*4130*/  IADD3 R46, P4, PT, R47, R180.reuse, RZ ;  /* 0x000000b42f2e7210 */ /* 0x080fe40007f9e0ff */
[-C--:B------:R-:W-:Y:S02]  /*4140*/  IADD3 R42, P3, PT, R43, R180.reuse, RZ ;  /* 0x000000b42b2a7210 */ /* 0x080fe40007f7e0ff */
[-C--:B------:R-:W-:Y:S02]  /*4150*/  LEA.HI.X.SX32 R47, R47, R187.reuse, 0x1, P4 ;  /* 0x000000bb2f2f7211 */ /* 0x080fe400020f0eff */
[-C--:B------:R-:W-:Y:S02]  /*4160*/  IADD3 R50, P4, PT, R51, R180.reuse, RZ ;  /* 0x000000b433327210 */ /* 0x080fe40007f9e0ff */
[----:B------:R-:W-:Y:S02]  /*4170*/  LEA.HI.X.SX32 R43, R43, R187, 0x1, P3 ;  /* 0x000000bb2b2b7211 */ /* 0x000fe400018f0eff */
[----:B------:R-:W-:-:S02]  /*4180*/  IADD3 R44, P3, PT, R45, R180, RZ ;  /* 0x000000b42d2c7210 */ /* 0x000fc40007f7e0ff */
[-C--:B------:R-:W-:Y:S02]  /*4190*/  LEA.HI.X.SX32 R51, R51, R187.reuse, 0x1, P4 ;  /* 0x000000bb33337211 */ /* 0x080fe400020f0eff */
[-C--:B------:R-:W-:Y:S01]  /*41a0*/  IADD3 R54, P4, PT, R55, R180.reuse, RZ ;  /* 0x000000b437367210 */ /* 0x080fe20007f9e0ff */
[----:B------:R-:W-:Y:S01]  /*41b0*/  IMAD R63, R62, UR7, RZ ;  /* 0x000000073e3f7c24 */ /* 0x000fe2000f8e02ff */
[-C--:B------:R-:W-:Y:S01]  /*41c0*/  LEA.HI.X.SX32 R45, R45, R187.reuse, 0x1, P3 ;  /* 0x000000bb2d2d7211 */ /* 0x080fe200018f0eff */
[----:B------:R-:W0:Y:S02]  /*41d0*/  FENCE.VIEW.ASYNC.S ;  /* 0x00000000000073c6 */ /* 0x000e240000000000 */
[----:B0-----:R0:W1:Y:S01]  /*41e0*/  @!UP2 SYNCS.EXCH.64 URZ, [UR13], UR8 ;  /* 0x000000080dffa5b2 */ /* 0x0010620008000100 */
[----:B------:R-:W-:Y:S02]  /*41f0*/  IADD3 R48, P3, PT, R49, R180, RZ ;  /* 0x000000b431307210 */ /* 0x000fe40007f7e0ff */
[----:B------:R-:W-:-:S02]  /*4200*/  LEA.HI.X.SX32 R55, R55, R187, 0x1, P4 ;  /* 0x000000bb37377211 */ /* 0x000fc400020f0eff */
[-C--:B------:R-:W-:Y:S01]  /*4210*/  IADD3 R58, P4, PT, R59, R180.reuse, RZ ;  /* 0x000000b43b3a7210 */ /* 0x080fe20007f9e0ff */
[----:B------:R-:W-:Y:S01]  /*4220*/  IMAD R57, R56, UR7, RZ ;  /* 0x0000000738397c24 */ /* 0x000fe2000f8e02ff */
[-C--:B------:R-:W-:Y:S01]  /*4230*/  LEA.HI.X.SX32 R49, R49, R187.reuse, 0x1, P3 ;  /* 0x000000bb31317211 */ /* 0x080fe200018f0eff */
[----:B------:R-:W-:Y:S01]  /*4240*/  IMAD R67, R66, UR7, RZ ;  /* 0x0000000742437c24 */ /* 0x000fe2000f8e02ff */
[-C--:B------:R-:W-:Y:S02]  /*4250*/  IADD3 R52, P3, PT, R53, R180.reuse, RZ ;  /* 0x000000b435347210 */ /* 0x080fe40007f7e0ff */
[-C--:B------:R-:W-:Y:S02]  /*4260*/  LEA.HI.X.SX32 R59, R59, R187.reuse, 0x1, P4 ;  /* 0x000000bb3b3b7211 */ /* 0x080fe400020f0eff */
[-C--:B------:R-:W-:Y:S01]  /*4270*/  IADD3 R62, P4, PT, R63, R180.reuse, RZ ;  /* 0x000000b43f3e7210 */ /* 0x080fe20007f9e0ff */
[----:B------:R-:W-:Y:S01]  /*4280*/  IMAD R61, R60, UR7, RZ ;  /* 0x000000073c3d7c24 */ /* 0x000fe2000f8e02ff */
[----:B------:R-:W-:Y:S01]  /*4290*/  LEA.HI.X.SX32 R53, R53, R187, 0x1, P3 ;  /* 0x000000bb35357211 */ /* 0x000fe200018f0eff */
[----:B------:R-:W-:Y:S01]  /*42a0*/  IMAD R73, R71, UR7, RZ ;  /* 0x0000000747497c24 */ /* 0x000fe2000f8e02ff */
[----:B------:R-:W-:-:S02]  /*42b0*/  IADD3 R56, P3, PT, R57, R180, RZ ;  /* 0x000000b439387210 */ /* 0x000fc40007f7e0ff */
[-C--:B------:R-:W-:Y:S02]  /*42c0*/  LEA.HI.X.SX32 R63, R63, R187.reuse, 0x1, P4 ;  /* 0x000000bb3f3f7211 */ /* 0x080fe400020f0eff */
[----:B------:R-:W-:Y:S02]  /*42d0*/  IADD3 R66, P4, PT, R67, R180, RZ ;  /* 0x000000b443427210 */ /* 0x000fe40007f9e0ff */
[----:B------:R-:W-:Y:S01]  /*42e0*/  ISETP.LT.AND P2, PT, R4, R190, P0 ;  /* 0x000000be0400720c */ /* 0x000fe20000741270 */
[----:B------:R-:W-:Y:S01]  /*42f0*/  IMAD R65, R64, UR7, RZ ;  /* 0x0000000740417c24 */ /* 0x000fe2000f8e02ff */
[-C--:B------:R-:W-:Y:S01]  /*4300*/  LEA.HI.X.SX32 R57, R57, R187.reuse, 0x1, P3 ;  /* 0x000000bb39397211 */ /* 0x080fe200018f0eff */
[----:B------:R-:W-:Y:S01]  /*4310*/  IMAD R75, R70, UR7, RZ ;  /* 0x00000007464b7c24 */ /* 0x000fe2000f8e02ff */
[----:B------:R-:W-:Y:S02]  /*4320*/  IADD3 R60, P3, PT, R61, R180, RZ ;  /* 0x000000b43d3c7210 */ /* 0x000fe40007f7e0ff */
[----:B------:R-:W-:-:S02]  /*4330*/  LEA.HI.X.SX32 R67, R67, R187, 0x1, P4 ;  /* 0x000000bb43437211 */ /* 0x000fc400020f0eff */
[-C--:B------:R-:W-:Y:S02]  /*4340*/  IADD3 R70, P4, PT, R73, R180.reuse, RZ ;  /* 0x000000b449467210 */ /* 0x080fe40007f9e0ff */
[----:B------:R-:W-:Y:S01]  /*4350*/  LOP3.LUT R71, R133, 0x8, RZ, 0xfc, !PT ;  /* 0x0000000885477812 */ /* 0x000fe200078efcff */
[----:B------:R-:W-:Y:S01]  /*4360*/  IMAD R69, R68, UR7, RZ ;  /* 0x0000000744457c24 */ /* 0x000fe2000f8e02ff */
[-C--:B------:R-:W-:Y:S02]  /*4370*/  LEA.HI.X.SX32 R61, R61, R187.reuse, 0x1, P3 ;  /* 0x000000bb3d3d7211 */ /* 0x080fe400018f0eff */
[-C--:B------:R-:W-:Y:S02]  /*4380*/  IADD3 R64, P3, PT, R65, R180.reuse, RZ ;  /* 0x000000b441407210 */ /* 0x080fe40007f7e0ff */
[----:B------:R-:W-:Y:S02]  /*4390*/  LEA.HI.X.SX32 R73, R73, R187, 0x1, P4 ;  /* 0x000000bb49497211 */ /* 0x000fe400020f0eff */
[----:B------:R-:W-:-:S02]  /*43a0*/  IADD3 R72, P5, PT, R75, R180, RZ ;  /* 0x000000b44b487210 */ /* 0x000fc40007fbe0ff */
[----:B------:R-:W-:Y:S02]  /*43b0*/  ISETP.LT.AND P4, PT, R71, R190, P0 ;  /* 0x000000be4700720c */ /* 0x000fe40000781270 */
[----:B------:R-:W-:Y:S01]  /*43c0*/  LOP3.LUT R74, R133, 0x10, RZ, 0xfc, !PT ;  /* 0x00000010854a7812 */ /* 0x000fe200078efcff */
[----:B------:R-:W-:Y:S01]  /*43d0*/  @P2 IMAD.MOV.U32 R78, RZ, RZ, R70 ;  /* 0x000000ffff4e2224 */ /* 0x000fe200078e0046 */
[-C--:B------:R-:W-:Y:S01]  /*43e0*/  LEA.HI.X.SX32 R65, R65, R187.reuse, 0x1, P3 ;  /* 0x000000bb41417211 */ /* 0x080fe200018f0eff */
[----:B------:R-:W-:Y:S01]  /*43f0*/  @P2 IMAD.MOV.U32 R79, RZ, RZ, R73 ;  /* 0x000000ffff4f2224 */ /* 0x000fe200078e0049 */
[----:B------:R-:W-:Y:S01]  /*4400*/  PRMT R213, RZ, 0x7610, R213 ;  /* 0x00007610ffd57816 */ /* 0x000fe200000000d5 */
[----:B-1----:R-:W-:Y:S01]  /*4410*/  BAR.SYNC.DEFER_BLOCKING 0x0 ;  /* 0x0000000000007b1d */ /* 0x002fe20000010000 */
[----:B------:R-:W-:Y:S02]  /*4420*/  IADD3 R68, P3, PT, R69, R180, RZ ;  /* 0x000000b445447210 */ /* 0x000fe40007f7e0ff */
[----:B------:R-:W-:-:S02]  /*4430*/  LEA.HI.X.SX32 R75, R75, R187, 0x1, P5 ;  /* 0x000000bb4b4b7211 */ /* 0x000fc400028f0eff */
[-C--:B------:R-:W-:Y:S02]  /*4440*/  ISETP.LT.AND P5, PT, R74, R190.reuse, P0 ;  /* 0x000000be4a00720c */ /* 0x080fe400007a1270 */
[----:B------:R-:W-:Y:S02]  /*4450*/  LEA.HI.X.SX32 R69, R69, R187, 0x1, P3 ;  /* 0x000000bb45457211 */ /* 0x000fe400018f0eff */
[----:B------:R-:W-:Y:S02]  /*4460*/  PRMT R218, RZ, 0x7610, R218 ;  /* 0x00007610ffda7816 */ /* 0x000fe400000000da */
[C---:B------:R-:W-:Y:S02]  /*4470*/  ISETP.LT.AND P3, PT, R133.reuse, R190, P0 ;  /* 0x000000be8500720c */ /* 0x040fe40000761270 */
[----:B------:R-:W-:Y:S02]  /*4480*/  PRMT R215, RZ, 0x7610, R215 ;  /* 0x00007610ffd77816 */ /* 0x000fe400000000d7 */
[----:B------:R-:W-:-:S02]  /*4490*/  LOP3.LUT R76, R133, 0x18, RZ, 0xfc, !PT ;  /* 0x00000018854c7812 */ /* 0x000fc400078efcff */
[----:B------:R-:W-:Y:S02]  /*44a0*/  PRMT R220, RZ, 0x7610, R220 ;  /* 0x00007610ffdc7816 */ /* 0x000fe400000000dc */
[----:B------:R-:W-:Y:S01]  /*44b0*/  PRMT R252, RZ, 0x7610, R252 ;  /* 0x00007610fffc7816 */ /* 0x000fe200000000fc */
[----:B------:R1:W2:Y:S01]  /*44c0*/  @P2 LDG.E.U8 R213, desc[UR16][R78.64] ;  /* 0x000000104ed52981 */ /* 0x0002a2000c1e1100 */
[----:B------:R-:W-:-:S03]  /*44d0*/  PRMT R182, RZ, 0x7610, R182 ;  /* 0x00007610ffb67816 */ /* 0x000fc600000000b6 */
[----:B------:R-:W3:Y:S01]  /*44e0*/  @P4 LDG.E.U8 R218, desc[UR16][R8.64] ;  /* 0x0000001008da4981 */ /* 0x000ee2000c1e1100 */
[----:B------:R-:W-:Y:S02]  /*44f0*/  ISETP.LT.AND P4, PT, R76, R190, P0 ;  /* 0x000000be4c00720c */ /* 0x000fe40000781270 */
[----:B------:R-:W-:Y:S01]  /*4500*/  LOP3.LUT R77, R133, 0x2, RZ, 0xfc, !PT ;  /* 0x00000002854d7812 */ /* 0x000fe200078efcff */
[----:B------:R-:W4:Y:S01]  /*4510*/  @P5 LDG.E.U8 R220, desc[UR16][R10.64] ;  /* 0x000000100adc5981 */ /* 0x000f22000c1e1100 */
[----:B-1----:R-:W-:Y:S02]  /*4520*/  @P2 IMAD.MOV.U32 R78, RZ, RZ, R72 ;  /* 0x000000ffff4e2224 */ /* 0x002fe400078e0048 */
[----:B------:R-:W-:Y:S01]  /*4530*/  @P2 IMAD.MOV.U32 R79, RZ, RZ, R75 ;  /* 0x000000ffff4f2224 */ /* 0x000fe200078e004b */
[----:B------:R-:W5:Y:S04]  /*4540*/  @P3 LDG.E.U8 R182, desc[UR16][R6.64] ;  /* 0x0000001006b63981 */ /* 0x000f68000c1e1100 */
[----:B------:R1:W2:Y:S01]  /*4550*/  @P2 LDG.E.U8 R215, desc[UR16][R78.64] ;  /* 0x000000104ed72981 */ /* 0x0002a2000c1e1100 */
[----:B------:R-:W-:-:S02]  /*4560*/  PRMT R222, RZ, 0x7610, R222 ;  /* 0x00007610ffde7816 */ /* 0x000fc400000000de */
[----:B------:R-:W-:Y:S02]  /*4570*/  ISETP.LT.AND P3, PT, R77, R190, P0 ;  /* 0x000000be4d00720c */ /* 0x000fe40000761270 */
[----:B------:R-:W-:Y:S01]  /*4580*/  PRMT R224, RZ, 0x7610, R224 ;  /* 0x00007610ffe07816 */ /* 0x000fe200000000e0 */
[----:B------:R-:W-:Y:S01]  /*4590*/  IMAD R87, R83, UR7, RZ ;  /* 0x0000000753577c24 */ /* 0x000fe2000f8e02ff */
[----:B------:R-:W2:Y:S01]  /*45a0*/  @P4 LDG.E.U8 R222, desc[UR16][R12.64] ;  /* 0x000000100cde4981 */ /* 0x000ea2000c1e1100 */
[C---:B-1----:R-:W-:Y:S02]  /*45b0*/  LOP3.LUT R78, R133.reuse, 0xa, RZ, 0xfc, !PT ;  /* 0x0000000a854e7812 */ /* 0x042fe400078efcff */
[----:B------:R-:W-:Y:S02]  /*45c0*/  PRMT R184, RZ, 0x7610, R184 ;  /* 0x00007610ffb87816 */ /* 0x000fe400000000b8 */
[----:B------:R-:W-:Y:S02]  /*45d0*/  LOP3.LUT R82, R133, 0x1a, RZ, 0xfc, !PT ;  /* 0x0000001a85527812 */ /* 0x000fe400078efcff */
[----:B------:R-:W-:-:S02]  /*45e0*/  PRMT R226, RZ, 0x7610, R226 ;  /* 0x00007610ffe27816 */ /* 0x000fc400000000e2 */
[----:B------:R-:W-:Y:S01]  /*45f0*/  PRMT R219, RZ, 0x7610, R219 ;  /* 0x00007610ffdb7816 */ /* 0x000fe200000000db */
[----:B------:R-:W2:Y:S01]  /*4600*/  @P3 LDG.E.U8 R184, desc[UR16][R14.64] ;  /* 0x000000100eb83981 */ /* 0x000ea2000c1e1100 */
[----:B------:R-:W-:Y:S02]  /*4610*/  ISETP.LT.AND P5, PT, R78, R190, P0 ;  /* 0x000000be4e00720c */ /* 0x000fe400007a1270 */
[C---:B------:R-:W-:Y:S01]  /*4620*/  LOP3.LUT R79, R133.reuse, 0x12, RZ, 0xfc, !PT ;  /* 0x00000012854f7812 */ /* 0x040fe200078efcff */
[----:B------:R-:W-:Y:S01]  /*4630*/  IMAD R81, R80, UR7, RZ ;  /* 0x0000000750517c24 */ /* 0x000fe2000f8e02ff */
[----:B------:R-:W-:Y:S02]  /*4640*/  LOP3.LUT R85, R133, 0xc, RZ, 0xfc, !PT ;  /* 0x0000000c85557812 */ /* 0x000fe400078efcff */
[----:B------:R-:W-:Y:S02]  /*4650*/  PRMT R228, RZ, 0x7610, R228 ;  /* 0x00007610ffe47816 */ /* 0x000fe400000000e4 */
[----:B------:R-:W-:-:S02]  /*4660*/  PRMT R230, RZ, 0x7610, R230 ;  /* 0x00007610ffe67816 */ /* 0x000fc400000000e6 */
[----:B------:R-:W-:Y:S02]  /*4670*/  LOP3.LUT R88, R133, 0x1c, RZ, 0xfc, !PT ;  /* 0x0000001c85587812 */ /* 0x000fe400078efcff */
[----:B------:R-:W-:Y:S01]  /*4680*/  PRMT R186, RZ, 0x7610, R186 ;  /* 0x00007610ffba7816 */ /* 0x000fe200000000ba */
[----:B------:R-:W2:Y:S01]  /*4690*/  @P5 LDG.E.U8 R224, desc[UR16][R16.64] ;  /* 0x0000001010e05981 */ /* 0x000ea2000c1e1100 */
[----:B------:R-:W-:Y:S02]  /*46a0*/  ISETP.LT.AND P4, PT, R79, R190, P0 ;  /* 0x000000be4f00720c */ /* 0x000fe40000781270 */
[----:B------:R-:W-:Y:S01]  /*46b0*/  IADD3 R84, P5, PT, R87, R180, RZ ;  /* 0x000000b457547210 */ /* 0x000fe20007fbe0ff */
[----:B------:R-:W-:Y:S01]  /*46c0*/  IMAD R89, R89, UR7, RZ ;  /* 0x0000000759597c24 */ /* 0x000fe2000f8e02ff */
[----:B------:R-:W-:Y:S01]  /*46d0*/  ISETP.LT.AND P3, PT, R82, R190, P0 ;  /* 0x000000be5200720c */ /* 0x000fe20000761270 */
[----:B------:R-:W2:Y:S01]  /*46e0*/  @P2 LDG.E.U8 R252, desc[UR16][R38.64] ;  /* 0x0000001026fc2981 */ /* 0x000ea2000c1e1100 */
[----:B------:R-:W-:Y:S01]  /*46f0*/  LEA.HI.X.SX32 R87, R87, R187, 0x1, P5 ;  /* 0x000000bb57577211 */ /* 0x000fe200028f0eff */
[----:B------:R-:W-:Y:S01]  /*4700*/  @P2 IMAD.MOV.U32 R86, RZ, RZ, R84 ;  /* 0x000000ffff562224 */ /* 0x000fe200078e0054 */
[----:B------:R-:W-:-:S02]  /*4710*/  IADD3 R80, P6, PT, R81, R180, RZ ;  /* 0x000000b451507210 */ /* 0x000fc40007fde0ff */
[----:B------:R-:W-:Y:S02]  /*4720*/  LOP3.LUT R83, R133, 0x4, RZ, 0xfc, !PT ;  /* 0x0000000485537812 */ /* 0x000fe400078efcff */
[----:B------:R1:W2:Y:S01]  /*4730*/  @P2 LDG.E.U8 R219, desc[UR16][R86.64] ;  /* 0x0000001056db2981 */ /* 0x0002a2000c1e1100 */
[----:B------:R-:W-:Y:S02]  /*4740*/  PRMT R250, RZ, 0x7610, R250 ;  /* 0x00007610fffa7816 */ /* 0x000fe400000000fa */
[----:B------:R-:W-:Y:S01]  /*4750*/  PRMT R191, RZ, 0x7610, R191 ;  /* 0x00007610ffbf7816 */ /* 0x000fe200000000bf */
[----:B------:R-:W2:Y:S01]  /*4760*/  @P4 LDG.E.U8 R226, desc[UR16][R18.64] ;  /* 0x0000001012e24981 */ /* 0x000ea2000c1e1100 */
[----:B------:R-:W-:Y:S02]  /*4770*/  ISETP.LT.AND P4, PT, R85, R190, P0 ;  /* 0x000000be5500720c */ /* 0x000fe40000781270 */
[----:B------:R-:W-:Y:S01]  /*4780*/  LEA.HI.X.SX32 R81, R81, R187, 0x1, P6 ;  /* 0x000000bb51517211 */ /* 0x000fe200030f0eff */
[----:B------:R-:W2:Y:S01]  /*4790*/  @P3 LDG.E.U8 R228, desc[UR16][R20.64] ;  /* 0x0000001014e43981 */ /* 0x000ea2000c1e1100 */
[----:B-1----:R-:W-:-:S02]  /*47a0*/  LOP3.LUT R86, R133, 0x14, RZ, 0xfc, !PT ;  /* 0x0000001485567812 */ /* 0x002fc400078efcff */
[-C--:B------:R-:W-:Y:S01]  /*47b0*/  ISETP.LT.AND P6, PT, R83, R190.reuse, P0 ;  /* 0x000000be5300720c */ /* 0x080fe200007c1270 */
[----:B------:R-:W2:Y:S01]  /*47c0*/  @P2 LDG.E.U8 R250, desc[UR16][R42.64] ;  /* 0x000000102afa2981 */ /* 0x000ea2000c1e1100 */
[-C--:B------:R-:W-:Y:S02]  /*47d0*/  ISETP.LT.AND P5, PT, R86, R190.reuse, P0 ;  /* 0x000000be5600720c */ /* 0x080fe400007a1270 */
[-C--:B------:R-:W-:Y:S02]  /*47e0*/  ISETP.LT.AND P3, PT, R88, R190.reuse, P0 ;  /* 0x000000be5800720c */ /* 0x080fe40000761270 */
[----:B------:R-:W-:Y:S01]  /*47f0*/  PRMT R232, RZ, 0x7610, R232 ;  /* 0x00007610ffe87816 */ /* 0x000fe200000000e8 */
[----:B------:R-:W2:Y:S01]  /*4800*/  @P4 LDG.E.U8 R230, desc[UR16][R24.64] ;  /* 0x0000001018e64981 */ /* 0x000ea2000c1e1100 */
[----:B------:R-:W-:Y:S02]  /*4810*/  ISETP.LT.AND P4, PT, R135, R190, P0 ;  /* 0x000000be8700720c */ /* 0x000fe40000781270 */
[----:B------:R-:W-:-:S02]  /*4820*/  PRMT R234, RZ, 0x7610, R234 ;  /* 0x00007610ffea7816 */ /* 0x000fc400000000ea */
[----:B------:R-:W-:Y:S01]  /*4830*/  PRMT R236, RZ, 0x7610, R236 ;  /* 0x00007610ffec7816 */ /* 0x000fe200000000ec */
[----:B------:R-:W2:Y:S01]  /*4840*/  @P6 LDG.E.U8 R186, desc[UR16][R22.64] ;  /* 0x0000001016ba6981 */ /* 0x000ea2000c1e1100 */
[----:B------:R-:W-:-:S03]  /*4850*/  IADD3 R90, P6, PT, R89, R180, RZ ;  /* 0x000000b4595a7210 */ /* 0x000fc60007fde0ff */
[----:B------:R-:W2:Y:S01]  /*4860*/  @P5 LDG.E.U8 R232, desc[UR16][R26.64] ;  /* 0x000000101ae85981 */ /* 0x000ea2000c1e1100 */
[-C--:B------:R-:W-:Y:S02]  /*4870*/  ISETP.LT.AND P5, PT, R137, R190.reuse, P0 ;  /* 0x000000be8900720c */ /* 0x080fe400007a1270 */
[----:B------:R-:W-:Y:S01]  /*4880*/  LEA.HI.X.SX32 R91, R89, R187, 0x1, P6 ;  /* 0x000000bb595b7211 */ /* 0x000fe200030f0eff */
[----:B------:R-:W2:Y:S01]  /*4890*/  @P3 LDG.E.U8 R234, desc[UR16][R28.64] ;  /* 0x000000101cea3981 */ /* 0x000ea2000c1e1100 */
[----:B------:R-:W-:Y:S02]  /*48a0*/  LOP3.LUT R89, R133, 0x6, RZ, 0xfc, !PT ;  /* 0x0000000685597812 */ /* 0x000fe400078efcff */
[----:B------:R-:W-:Y:S01]  /*48b0*/  PRMT R238, RZ, 0x7610, R238 ;  /* 0x00007610ffee7816 */ /* 0x000fe200000000ee */
[----:B------:R-:W2:Y:S01]  /*48c0*/  @P4 LDG.E.U8 R236, desc[UR16][R30.64] ;  /* 0x000000101eec4981 */ /* 0x000ea2000c1e1100 */
[----:B------:R-:W-:Y:S02]  /*48d0*/  ISETP.LT.AND P3, PT, R89, R190, P0 ;  /* 0x000000be5900720c */ /* 0x000fe40000761270 */
[----:B------:R-:W-:-:S02]  /*48e0*/  LOP3.LUT R93, R133, 0x16, RZ, 0xfc, !PT ;  /* 0x00000016855d7812 */ /* 0x000fc400078efcff */
[----:B------:R-:W-:Y:S01]  /*48f0*/  PRMT R240, RZ, 0x7610, R240 ;  /* 0x00007610fff07816 */ /* 0x000fe200000000f0 */
[----:B------:R-:W2:Y:S01]  /*4900*/  @P5 LDG.E.U8 R238, desc[UR16][R36.64] ;  /* 0x0000001024ee5981 */ /* 0x000ea2000c1e1100 */
[----:B------:R-:W-:Y:S02]  /*4910*/  ISETP.LT.AND P0, PT, R93, R190, P0 ;  /* 0x000000be5d00720c */ /* 0x000fe40000701270 */
[----:B------:R-:W-:Y:S01]  /*4920*/  PRMT R244, RZ, 0x7610, R244 ;  /* 0x00007610fff47816 */ /* 0x000fe200000000f4 */
[----:B------:R-:W-:Y:S02]  /*4930*/  IMAD R95, R92, UR7, RZ ;  /* 0x000000075c5f7c24 */ /* 0x000fe4000f8e02ff */
[----:B------:R-:W-:Y:S01]  /*4940*/  IMAD R97, R94, UR7, RZ ;  /* 0x000000075e617c24 */ /* 0x000fe2000f8e02ff */
[----:B------:R-:W-:Y:S01]  /*4950*/  PRMT R225, RZ, 0x7610, R225 ;  /* 0x00007610ffe17816 */ /* 0x000fe200000000e1 */
[----:B------:R-:W2:Y:S01]  /*4960*/  @P3 LDG.E.U8 R240, desc[UR16][R32.64] ;  /* 0x0000001020f03981 */ /* 0x000ea2000c1e1100 */
[----:B------:R-:W-:Y:S01]  /*4970*/  IMAD R103, R96, UR7, RZ ;  /* 0x0000000760677c24 */ /* 0x000fe2000f8e02ff */
[----:B------:R-:W-:Y:S01]  /*4980*/  PRMT R223, RZ, 0x7610, R223 ;  /* 0x00007610ffdf7816 */ /* 0x000fe200000000df */
[----:B------:R-:W-:Y:S01]  /*4990*/  IMAD R102, R102, UR7, RZ ;  /* 0x0000000766667c24 */ /* 0x000fe2000f8e02ff */
[----:B------:R-:W-:Y:S01]  /*49a0*/  PRMT R227, RZ, 0x7610, R227 ;  /* 0x00007610ffe37816 */ /* 0x000fe200000000e3 */
[----:B------:R-:W-:Y:S01]  /*49b0*/  IMAD R105, R100, UR7, RZ ;  /* 0x0000000764697c24 */ /* 0x000fe2000f8e02ff */
[----:B------:R-:W2:Y:S01]  /*49c0*/  @P0 LDG.E.U8 R244, desc[UR16][R34.64] ;  /* 0x0000001022f40981 */ /* 0x000ea2000c1e1100 */
[C---:B------:R-:W-:Y:S01]  /*49d0*/  IADD3 R92, P4, PT, R95.reuse, R180, RZ ;  /* 0x000000b45f5c7210 */ /* 0x040fe20007f9e0ff */
[----:B------:R-:W-:Y:S01]  /*49e0*/  IMAD R114, R104, UR7, RZ ;  /* 0x0000000768727c24 */ /* 0x000fe2000f8e02ff */
[----:B------:R-:W-:Y:S01]  /*49f0*/  PRMT R229, RZ, 0x7610, R229 ;  /* 0x00007610ffe57816 */ /* 0x000fe200000000e5 */
[----:B------:R-:W-:Y:S01]  /*4a00*/  IMAD R115, R110, UR7, RZ ;  /* 0x000000076e737c24 */ /* 0x000fe2000f8e02ff */
[----:B------:R-:W-:-:S02]  /*4a10*/  LEA.HI.X.SX32 R95, R95, R187, 0x1, P4 ;  /* 0x000000bb5f5f7211 */ /* 0x000fc400020f0eff */
[----:B------:R-:W-:Y:S01]  /*4a20*/  PRMT R231, RZ, 0x7610, R231 ;  /* 0x00007610ffe77816 */ /* 0x000fe200000000e7 */
[----:B------:R-:W-:Y:S01]  /*4a30*/  IMAD R118, R109, UR7, RZ ;  /* 0x000000076d767c24 */ /* 0x000fe2000f8e02ff */
[CC--:B------:R-:W-:Y:S02]  /*4a40*/  IADD3 R94, P4, PT, R97.reuse, R180.reuse, RZ ;  /* 0x000000b4615e7210 */ /* 0x0c0fe40007f9e0ff */
[----:B------:R-:W-:Y:S01]  /*4a50*/  PRMT R233, RZ, 0x7610, R233 ;  /* 0x00007610ffe97816 */ /* 0x000fe200000000e9 */
[----:B------:R-:W-:Y:S01]  /*4a60*/  IMAD R119, R108, UR7, RZ ;  /* 0x000000076c777c24 */ /* 0x000fe2000f8e02ff */
[----:B------:R-:W-:Y:S01]  /*4a70*/  LEA.HI.X.SX32 R97, R97, R187, 0x1, P4 ;  /* 0x000000bb61617211 */ /* 0x000fe200020f0eff */
[----:B------:R-:W-:Y:S01]  /*4a80*/  @P2 IMAD.MOV.U32 R96, RZ, RZ, R94 ;  /* 0x000000ffff602224 */ /* 0x000fe200078e005e */
[----:B------:R-:W-:Y:S01]  /*4a90*/  PRMT R235, RZ, 0x7610, R235 ;  /* 0x00007610ffeb7816 */ /* 0x000fe200000000eb */
[----:B------:R-:W-:Y:S02]  /*4aa0*/  @P2 IMAD.MOV.U32 R98, RZ, RZ, R92 ;  /* 0x000000ffff622224 */ /* 0x000fe400078e005c */
[----:B------:R-:W-:Y:S01]  /*4ab0*/  IMAD R124, R113, UR7, RZ ;  /* 0x00000007717c7c24 */ /* 0x000fe2000f8e02ff */
[----:B------:R1:W2:Y:S01]  /*4ac0*/  @P2 LDG.E.U8 R225, desc[UR16][R96.64] ;  /* 0x0000001060e12981 */ /* 0x0002a2000c1e1100 */
[----:B------:R-:W-:Y:S01]  /*4ad0*/  @P2 IMAD.MOV.U32 R99, RZ, RZ, R95 ;  /* 0x000000ffff632224 */ /* 0x000fe200078e005f */
[----:B------:R-:W-:Y:S01]  /*4ae0*/  PRMT R237, RZ, 0x7610, R237 ;  /* 0x00007610ffed7816 */ /* 0x000fe200000000ed */
[----:B------:R-:W-:Y:S01]  /*4af0*/  IMAD R125, R112, UR7, RZ ;  /* 0x00000007707d7c24 */ /* 0x000fe2000f8e02ff */
[----:B------:R-:W-:Y:S01]  /*4b00*/  PRMT R239, RZ, 0x7610, R239 ;  /* 0x00007610ffef7816 */ /* 0x000fe200000000ef */
[----:B------:R-:W-:Y:S01]  /*4b10*/  IMAD R128, R117, UR7, RZ ;  /* 0x0000000775807c24 */ /* 0x000fe2000f8e02ff */
[----:B------:R0:W2:Y:S01]  /*4b20*/  @P2 LDG.E.U8 R223, desc[UR16][R98.64] ;  /* 0x0000001062df2981 */ /* 0x0000a2000c1e1100 */
[----:B-1----:R-:W-:-:S02]  /*4b30*/  IADD3 R96, P3, PT, R103, R180, RZ ;  /* 0x000000b467607210 */ /* 0x002fc40007f7e0ff */
[----:B------:R-:W-:Y:S01]  /*4b40*/  PRMT R241, RZ, 0x7610, R241 ;  /* 0x00007610fff17816 */ /* 0x000fe200000000f1 */
[----:B------:R-:W-:Y:S01]  /*4b50*/  IMAD R129, R116, UR7, RZ ;  /* 0x0000000774817c24 */ /* 0x000fe2000f8e02ff */
[----:B------:R-:W-:Y:S01]  /*4b60*/  PRMT R243, RZ, 0x7610, R243 ;  /* 0x00007610fff37816 */ /* 0x000fe200000000f3 */
[----:B------:R-:W-:Y:S01]  /*4b70*/  IMAD R134, R121, UR7, RZ ;  /* 0x0000000779867c24 */ /* 0x000fe2000f8e02ff */
[-C--:B0-----:R-:W-:Y:S01]  /*4b80*/  LEA.HI.X.SX32 R99, R103, R187.reuse, 0x1, P3 ;  /* 0x000000bb67637211 */ /* 0x081fe200018f0eff */
[----:B------:R-:W-:Y:S01]  /*4b90*/  IMAD R103, R101, UR7, RZ ;  /* 0x0000000765677c24 */ /* 0x000fe2000f8e02ff */
[CC--:B------:R-:W-:Y:S01]  /*4ba0*/  IADD3 R98, P0, PT, R102.reuse, R180.reuse, RZ ;  /* 0x000000b466627210 */ /* 0x0c0fe20007f1e0ff */
[----:B------:R-:W-:Y:S01]  /*4bb0*/  @P2 IMAD.MOV.U32 R106, RZ, RZ, R96 ;  /* 0x000000ffff6a2224 */ /* 0x000fe200078e0060 */
[----:B------:R-:W-:Y:S01]  /*4bc0*/  PRMT R245, RZ, 0x7610, R245 ;  /* 0x00007610fff57816 */ /* 0x000fe200000000f5 */
[----:B------:R-:W-:Y:S01]  /*4bd0*/  @P2 IMAD.MOV.U32 R107, RZ, RZ, R99 ;  /* 0x000000ffff6b2224 */ /* 0x000fe200078e0063 */
[----:B------:R-:W-:Y:S01]  /*4be0*/  LEA.HI.X.SX32 R101, R102, R187, 0x1, P0 ;  /* 0x000000bb66657211 */ /* 0x000fe200000f0eff */
[----:B------:R-:W-:Y:S01]  /*4bf0*/  IMAD R138, R120, UR7, RZ ;  /* 0x00000007788a7c24 */ /* 0x000fe2000f8e02ff */
[----:B------:R-:W-:-:S02]  /*4c00*/  IADD3 R100, P0, PT, R103, R180, RZ ;  /* 0x000000b467647210 */ /* 0x000fc40007f1e0ff */
[----:B------:R-:W-:Y:S01]  /*4c10*/  PRMT R247, RZ, 0x7610, R247 ;  /* 0x00007610fff77816 */ /* 0x000fe200000000f7 */
[----:B------:R0:W2:Y:S01]  /*4c20*/  @P2 LDG.E.U8 R227, desc[UR16][R106.64] ;  /* 0x000000106ae32981 */ /* 0x0000a2000c1e1100 */
[----:B------:R-:W-:Y:S02]  /*4c30*/  LEA.HI.X.SX32 R103, R103, R187, 0x1, P0 ;  /* 0x000000bb67677211 */ /* 0x000fe400000f0eff */
[-C--:B------:R-:W-:Y:S02]  /*4c40*/  IADD3 R102, P3, PT, R105, R180.reuse, RZ ;  /* 0x000000b469667210 */ /* 0x080fe40007f7e0ff */
[----:B------:R-:W-:Y:S01]  /*4c50*/  PRMT R249, RZ, 0x7610, R249 ;  /* 0x00007610fff97816 */ /* 0x000fe200000000f9 */
[----:B------:R-:W-:Y:S01]  /*4c60*/  IMAD R140, R126, UR7, RZ ;  /* 0x000000077e8c7c24 */ /* 0x000fe2000f8e02ff */
[----:B------:R-:W-:Y:S02]  /*4c70*/  IADD3 R104, P0, PT, R114, R180, RZ ;  /* 0x000000b472687210 */ /* 0x000fe40007f1e0ff */
[----:B------:R-:W-:Y:S01]  /*4c80*/  PRMT R251, RZ, 0x7610, R251 ;  /* 0x00007610fffb7816 */ /* 0x000fe200000000fb */
[----:B0-----:R-:W-:-:S02]  /*4c90*/  @P2 IMAD.MOV.U32 R106, RZ, RZ, R98 ;  /* 0x000000ffff6a2224 */ /* 0x001fc400078e0062 */
[----:B------:R-:W-:Y:S01]  /*4ca0*/  IMAD R141, R131, UR7, RZ ;  /* 0x00000007838d7c24 */ /* 0x000fe2000f8e02ff */
[----:B------:R-:W-:Y:S01]  /*4cb0*/  PRMT R194, RZ, 0x7610, R194 ;  /* 0x00007610ffc27816 */ /* 0x000fe200000000c2 */
[----:B------:R-:W-:Y:S01]  /*4cc0*/  @P2 IMAD.MOV.U32 R107, RZ, RZ, R101 ;  /* 0x000000ffff6b2224 */ /* 0x000fe200078e0065 */
[----:B------:R-:W-:Y:S01]  /*4cd0*/  LEA.HI.X.SX32 R105, R105, R187, 0x1, P3 ;  /* 0x000000bb69697211 */ /* 0x000fe200018f0eff */
[----:B------:R-:W-:Y:S01]  /*4ce0*/  @P2 IMAD.MOV.U32 R110, RZ, RZ, R100 ;  /* 0x000000ffff6e2224 */ /* 0x000fe200078e0064 */
[----:B------:R-:W-:Y:S01]  /*4cf0*/  PRMT R192, RZ, 0x7610, R192 ;  /* 0x00007610ffc07816 */ /* 0x000fe200000000c0 */
[----:B------:R-:W-:Y:S01]  /*4d00*/  @P2 IMAD.MOV.U32 R111, RZ, RZ, R103 ;  /* 0x000000ffff6f2224 */ /* 0x000fe200078e0067 */
[----:B------:R0:W2:Y:S04]  /*4d10*/  @P2 LDG.E.U8 R229, desc[UR16][R106.64] ;  /* 0x000000106ae52981 */ /* 0x0000a8000c1e1100 */
[----:B------:R1:W2:Y:S01]  /*4d20*/  @P2 LDG.E.U8 R231, desc[UR16][R110.64] ;  /* 0x000000106ee72981 */ /* 0x0002a2000c1e1100 */
[----:B------:R-:W-:Y:S01]  /*4d30*/  IMAD R147, R136, UR7, RZ ;  /* 0x0000000788937c24 */ /* 0x000fe2000f8e02ff */
[----:B------:R-:W-:-:S02]  /*4d40*/  PRMT R196, RZ, 0x7610, R196 ;  /* 0x00007610ffc47816 */ /* 0x000fc400000000c4 */
[----:B------:R-:W-:Y:S01]  /*4d50*/  PRMT R198, RZ, 0x7610, R198 ;  /* 0x00007610ffc67816 */ /* 0x000fe200000000c6 */
[----:B------:R-:W-:Y:S01]  /*4d60*/  IMAD R144, R144, UR7, RZ ;  /* 0x0000000790907c24 */ /* 0x000fe2000f8e02ff */
[CC--:B0-----:R-:W-:Y:S02]  /*4d70*/  IADD3 R106, P3, PT, R115.reuse, R180.reuse, RZ ;  /* 0x000000b4736a7210 */ /* 0x0c1fe40007f7e0ff */
[----:B------:R-:W-:Y:S02]  /*4d80*/  PRMT R200, RZ, 0x7610, R200 ;  /* 0x00007610ffc87816 */ /* 0x000fe400000000c8 */
[----:B------:R-:W-:Y:S01]  /*4d90*/  PRMT R202, RZ, 0x7610, R202 ;  /* 0x00007610ffca7816 */ /* 0x000fe200000000ca */
[----:B------:R-:W-:Y:S01]  /*4da0*/  IMAD R146, R146, UR7, RZ ;  /* 0x0000000792927c24 */ /* 0x000fe2000f8e02ff */
[-C--:B------:R-:W-:Y:S01]  /*4db0*/  LEA.HI.X.SX32 R107, R114, R187.reuse, 0x1, P0 ;  /* 0x000000bb726b7211 */ /* 0x080fe200000f0eff */
[----:B-1----:R-:W-:Y:S01]  /*4dc0*/  @P2 IMAD.MOV.U32 R110, RZ, RZ, R102 ;  /* 0x000000ffff6e2224 */ /* 0x002fe200078e0066 */
[----:B------:R-:W-:Y:S01]  /*4dd0*/  LEA.HI.X.SX32 R109, R115, R187, 0x1, P3 ;  /* 0x000000bb736d7211 */ /* 0x000fe200018f0eff */
[----:B------:R-:W-:Y:S01]  /*4de0*/  @P2 IMAD.MOV.U32 R111, RZ, RZ, R105 ;  /* 0x000000ffff6f2224 */ /* 0x000fe200078e0069 */
[----:B------:R-:W-:Y:S01]  /*4df0*/  IADD3 R108, P0, PT, R118, R180, RZ ;  /* 0x000000b4766c7210 */ /* 0x000fe20007f1e0ff */
[----:B------:R-:W-:-:S02]  /*4e00*/  @P2 IMAD.MOV.U32 R114, RZ, RZ, R104 ;  /* 0x000000ffff722224 */ /* 0x000fc400078e0068 */
        /* <DEDUP_REMOVED lines=8> */
[----:B0-----:R-:W-:Y:S02]  /*4e90*/  IADD3 R110, P3, PT, R119, R180, RZ ;  /* 0x000000b4776e7210 */ /* 0x001fe40007f7e0ff */
[----:B------:R-:W-:Y:S01]  /*4ea0*/  PRMT R208, RZ, 0x7610, R208 ;  /* 0x00007610ffd07816 */ /* 0x000fe200000000d0 */
[----:B------:R-:W-:Y:S01]  /*4eb0*/  IMAD R189, R151, UR7, RZ ;  /* 0x0000000797bd7c24 */ /* 0x000fe2000f8e02ff */
[----:B------:R-:W-:Y:S01]  /*4ec0*/  LEA.HI.X.SX32 R111, R118, R187, 0x1, P0 ;  /* 0x000000bb766f7211 */ /* 0x000fe200000f0eff */
[----:B------:R-:W-:-:S02]  /*4ed0*/  IMAD R210, R152, UR7, RZ ;  /* 0x0000000798d27c24 */ /* 0x000fc4000f8e02ff */
[----:B------:R-:W-:Y:S02]  /*4ee0*/  IMAD R172, R155, UR7, RZ ;  /* 0x000000079bac7c24 */ /* 0x000fe4000f8e02ff */
[----:B------:R-:W-:Y:S02]  /*4ef0*/  IMAD R174, R156, UR7, RZ ;  /* 0x000000079cae7c24 */ /* 0x000fe4000f8e02ff */
[----:B------:R-:W-:Y:S02]  /*4f00*/  IMAD R176, R157, UR7, RZ ;  /* 0x000000079db07c24 */ /* 0x000fe4000f8e02ff */
[----:B------:R-:W-:Y:S02]  /*4f10*/  IMAD R170, R159, UR7, RZ ;  /* 0x000000079faa7c24 */ /* 0x000fe4000f8e02ff */
[----:B------:R-:W-:Y:S02]  /*4f20*/  IMAD R212, R153, UR7, RZ ;  /* 0x0000000799d47c24 */ /* 0x000fe4000f8e02ff */
        /* <DEDUP_REMOVED lines=9> */
[----:B------:R-:W-:Y:S01]  /*4fc0*/  IMAD R188, R168, UR7, RZ ;  /* 0x00000007a8bc7c24 */ /* 0x000fe2000f8e02ff */
[----:B------:R-:W-:-:S04]  /*4fd0*/  @!UP1 UIADD3 UR4, UPT, UPT, -UR4, 0x100000, URZ ;  /* 0x0010000004049890 */ /* 0x000fc8000fffe1ff */
[----:B------:R-:W-:Y:S02]  /*4fe0*/  @!UP1 USHF.L.U32 UR5, UR4, 0xb, URZ ;  /* 0x0000000b04059899 */ /* 0x000fe400080006ff */
[----:B------:R-:W-:Y:S01]  /*4ff0*/  @!UP1 USHF.L.U32 UR4, UR4, 0x1, URZ ;  /* 0x0000000104049899 */ /* 0x000fe200080006ff */
[----:B-1----:R-:W-:Y:S01]  /*5000*/  @P2 IMAD.MOV.U32 R114, RZ, RZ, R106 ;  /* 0x000000ffff722224 */ /* 0x002fe200078e006a */
[----:B------:R-:W-:Y:S01]  /*5010*/  PRMT R214, RZ, 0x7610, R214 ;  /* 0x00007610ffd67816 */ /* 0x000fe200000000d6 */
[----:B------:R-:W-:Y:S01]  /*5020*/  @P2 IMAD.MOV.U32 R115, RZ, RZ, R109 ;  /* 0x000000ffff732224 */ /* 0x000fe200078e006d */
[----:B------:R-:W-:Y:S01]  /*5030*/  IADD3 R112, P0, PT, R124, R180, RZ ;  /* 0x000000b47c707210 */ /* 0x000fe20007f1e0ff */
[----:B------:R-:W-:Y:S01]  /*5040*/  @P2 IMAD.MOV.U32 R118, RZ, RZ, R108 ;  /* 0x000000ffff762224 */ /* 0x000fe200078e006c */
[----:B------:R-:W-:Y:S01]  /*5050*/  LEA.HI.X.SX32 R113, R119, R187, 0x1, P3 ;  /* 0x000000bb77717211 */ /* 0x000fe200018f0eff */
[----:B------:R-:W-:Y:S01]  /*5060*/  @P2 IMAD.MOV.U32 R119, RZ, RZ, R111 ;  /* 0x000000ffff772224 */ /* 0x000fe200078e006f */
[----:B------:R0:W2:Y:S04]  /*5070*/  @P2 LDG.E.U8 R237, desc[UR16][R114.64] ;  /* 0x0000001072ed2981 */ /* 0x0000a8000c1e1100 */
[----:B------:R1:W2:Y:S01]  /*5080*/  @P2 LDG.E.U8 R239, desc[UR16][R118.64] ;  /* 0x0000001076ef2981 */ /* 0x0002a2000c1e1100 */
[----:B------:R-:W-:-:S02]  /*5090*/  PRMT R216, RZ, 0x7610, R216 ;  /* 0x00007610ffd87816 */ /* 0x000fc400000000d8 */
[----:B------:R-:W-:Y:S01]  /*50a0*/  PRMT R248, RZ, 0x7610, R248 ;  /* 0x00007610fff87816 */ /* 0x000fe200000000f8 */
[----:B------:R-:W2:Y:S01]  /*50b0*/  @P2 LDG.E.U8 R191, desc[UR16][R40.64] ;  /* 0x0000001028bf2981 */ /* 0x000ea2000c1e1100 */
[CC--:B0-----:R-:W-:Y:S02]  /*50c0*/  IADD3 R114, P3, PT, R125.reuse, R180.reuse, RZ ;  /* 0x000000b47d727210 */ /* 0x0c1fe40007f7e0ff */
[-C--:B------:R-:W-:Y:S01]  /*50d0*/  LEA.HI.X.SX32 R115, R124, R187.reuse, 0x1, P0 ;  /* 0x000000bb7c737211 */ /* 0x080fe200000f0eff */
[----:B------:R-:W-:Y:S01]  /*50e0*/  @P2 IMAD.MOV.U32 R124, RZ, RZ, R112 ;  /* 0x000000ffff7c2224 */ /* 0x000fe200078e0070 */
[-C--:B------:R-:W-:Y:S01]  /*50f0*/  LEA.HI.X.SX32 R117, R125, R187.reuse, 0x1, P3 ;  /* 0x000000bb7d757211 */ /* 0x080fe200018f0eff */
[----:B-1----:R-:W-:Y:S02]  /*5100*/  @P2 IMAD.MOV.U32 R118, RZ, RZ, R110 ;  /* 0x000000ffff762224 */ /* 0x002fe400078e006e */
[----:B------:R-:W-:Y:S01]  /*5110*/  @P2 IMAD.MOV.U32 R119, RZ, RZ, R113 ;  /* 0x000000ffff772224 */ /* 0x000fe200078e0071 */
[-C--:B------:R-:W-:Y:S01]  /*5120*/  IADD3 R116, P0, PT, R128, R180.reuse, RZ ;  /* 0x000000b480747210 */ /* 0x080fe20007f1e0ff */
[----:B------:R-:W-:Y:S01]  /*5130*/  @P2 IMAD.MOV.U32 R125, RZ, RZ, R115 ;  /* 0x000000ffff7d2224 */ /* 0x000fe200078e0073 */
[CC--:B------:R-:W-:Y:S01]  /*5140*/  IADD3 R150, P5, PT, R212.reuse, R180.reuse, RZ ;  /* 0x000000b4d4967210 */ /* 0x0c0fe20007fbe0ff */
[----:B------:R-:W-:Y:S01]  /*5150*/  VOTEU.ALL UP1, P1 ;  /* 0x0000000000ff7886 */ /* 0x000fe20000820000 */
[----:B------:R0:W2:Y:S04]  /*5160*/  @P2 LDG.E.U8 R241, desc[UR16][R118.64] ;  /* 0x0000001076f12981 */ /* 0x0000a8000c1e1100 */
[----:B------:R1:W2:Y:S01]  /*5170*/  @P2 LDG.E.U8 R243, desc[UR16][R124.64] ;  /* 0x000000107cf32981 */ /* 0x0002a2000c1e1100 */
[----:B------:R-:W-:Y:S01]  /*5180*/  LEA.HI.X.SX32 R157, R212, R187, 0x1, P5 ;  /* 0x000000bbd49d7211 */ /* 0x000fe200028f0eff */
[----:B------:R0:W2:Y:S01]  /*5190*/  @!UP1 SYNCS.EXCH.64 URZ, [UR15+0x5008], UR4 ;  /* 0x005008040fff95b2 */ /* 0x0000a20008000100 */
[----:B------:R-:W-:Y:S01]  /*51a0*/  PRMT R246, RZ, 0x7610, R246 ;  /* 0x00007610fff67816 */ /* 0x000fe200000000f6 */
[----:B------:R-:W2:Y:S01]  /*51b0*/  @P2 LDG.E.U8 R248, desc[UR16][R44.64] ;  /* 0x000000102cf82981 */ /* 0x000ea2000c1e1100 */
[----:B0-----:R-:W-:-:S02]  /*51c0*/  IADD3 R118, P3, PT, R129, R180, RZ ;  /* 0x000000b481767210 */ /* 0x001fc40007f7e0ff */
[-C--:B------:R-:W-:Y:S02]  /*51d0*/  LEA.HI.X.SX32 R119, R128, R187.reuse, 0x1, P0 ;  /* 0x000000bb80777211 */ /* 0x080fe400000f0eff */
[----:B------:R-:W2:Y:S01]  /*51e0*/  @P2 LDG.E.U8 R246, desc[UR16][R46.64] ;  /* 0x000000102ef62981 */ /* 0x000ea2000c1e1100 */
[----:B-1----:R-:W-:Y:S02]  /*51f0*/  @P2 IMAD.MOV.U32 R124, RZ, RZ, R114 ;  /* 0x000000ffff7c2224 */ /* 0x002fe400078e0072 */
[----:B------:R-:W-:Y:S01]  /*5200*/  @P2 IMAD.MOV.U32 R125, RZ, RZ, R117 ;  /* 0x000000ffff7d2224 */ /* 0x000fe200078e0075 */
[CC--:B------:R-:W-:Y:S01]  /*5210*/  IADD3 R120, P0, PT, R134.reuse, R180.reuse, RZ ;  /* 0x000000b486787210 */ /* 0x0c0fe20007f1e0ff */
[----:B------:R-:W-:Y:S01]  /*5220*/  @P2 IMAD.MOV.U32 R128, RZ, RZ, R116 ;  /* 0x000000ffff802224 */ /* 0x000fe200078e0074 */
[-C--:B------:R-:W-:Y:S01]  /*5230*/  LEA.HI.X.SX32 R121, R129, R187.reuse, 0x1, P3 ;  /* 0x000000bb81797211 */ /* 0x080fe200018f0eff */
[----:B------:R-:W-:Y:S01]  /*5240*/  @P2 IMAD.MOV.U32 R129, RZ, RZ, R119 ;  /* 0x000000ffff812224 */ /* 0x000fe200078e0077 */
[----:B------:R0:W2:Y:S04]  /*5250*/  @P2 LDG.E.U8 R245, desc[UR16][R124.64] ;  /* 0x000000107cf52981 */ /* 0x0000a8000c1e1100 */
[----:B------:R1:W2:Y:S01]  /*5260*/  @P2 LDG.E.U8 R247, desc[UR16][R128.64] ;  /* 0x0000001080f72981 */ /* 0x0002a2000c1e1100 */
[----:B0-----:R-:W-:Y:S01]  /*5270*/  LEA.HI.X.SX32 R125, R134, R187, 0x1, P0 ;  /* 0x000000bb867d7211 */ /* 0x001fe200000f0eff */
[----:B------:R-:W-:Y:S01]  /*5280*/  IMAD R134, R127, UR7, RZ ;  /* 0x000000077f867c24 */ /* 0x000fe2000f8e02ff */
[----:B------:R-:W-:Y:S01]  /*5290*/  IADD3 R124, P3, PT, R138, R180, RZ ;  /* 0x000000b48a7c7210 */ /* 0x000fe20007f7e0ff */
[----:B-1----:R-:W-:-:S02]  /*52a0*/  @P2 IMAD.MOV.U32 R128, RZ, RZ, R118 ;  /* 0x000000ffff802224 */ /* 0x002fc400078e0076 */
[----:B------:R-:W-:Y:S01]  /*52b0*/  @P2 IMAD.MOV.U32 R129, RZ, RZ, R121 ;  /* 0x000000ffff812224 */ /* 0x000fe200078e0079 */
[----:B------:R-:W-:Y:S01]  /*52c0*/  IADD3 R126, P0, PT, R134, R180, RZ ;  /* 0x000000b4867e7210 */ /* 0x000fe20007f1e0ff */
[----:B------:R-:W-:Y:S01]  /*52d0*/  @P2 IMAD.MOV.U32 R139, RZ, RZ, R125 ;  /* 0x000000ffff8b2224 */ /* 0x000fe200078e007d */
[----:B------:R-:W-:Y:S01]  /*52e0*/  LEA.HI.X.SX32 R127, R138, R187, 0x1, P3 ;  /* 0x000000bb8a7f7211 */ /* 0x000fe200018f0eff */
[----:B------:R-:W-:Y:S01]  /*52f0*/  @P2 IMAD.MOV.U32 R138, RZ, RZ, R120 ;  /* 0x000000ffff8a2224 */ /* 0x000fe200078e0078 */
[----:B------:R0:W2:Y:S01]  /*5300*/  @P2 LDG.E.U8 R249, desc[UR16][R128.64] ;  /* 0x0000001080f92981 */ /* 0x0000a2000c1e1100 */
[----:B------:R-:W-:-:S03]  /*5310*/  @P2 IMAD.MOV.U32 R142, RZ, RZ, R126 ;  /* 0x000000ffff8e2224 */ /* 0x000fc600078e007e */
[----:B------:R1:W2:Y:S01]  /*5320*/  @P2 LDG.E.U8 R251, desc[UR16][R138.64] ;  /* 0x000000108afb2981 */ /* 0x0002a2000c1e1100 */
[----:B0-----:R-:W-:Y:S02]  /*5330*/  LEA.HI.X.SX32 R129, R134, R187, 0x1, P0 ;  /* 0x000000bb86817211 */ /* 0x001fe400000f0eff */
[----:B------:R-:W-:Y:S01]  /*5340*/  IADD3 R128, P3, PT, R140, R180, RZ ;  /* 0x000000b48c807210 */ /* 0x000fe20007f7e0ff */
[----:B-1----:R-:W-:-:S03]  /*5350*/  @P2 IMAD.MOV.U32 R138, RZ, RZ, R124 ;  /* 0x000000ffff8a2224 */ /* 0x002fc600078e007c */
[----:B------:R-:W-:Y:S01]  /*5360*/  LEA.HI.X.SX32 R131, R140, R187, 0x1, P3 ;  /* 0x000000bb8c837211 */ /* 0x000fe200018f0eff */
[----:B------:R-:W-:Y:S02]  /*5370*/  @P2 IMAD.MOV.U32 R143, RZ, RZ, R129 ;  /* 0x000000ffff8f2224 */ /* 0x000fe400078e0081 */
[----:B------:R-:W-:Y:S02]  /*5380*/  @P2 IMAD.MOV.U32 R139, RZ, RZ, R127 ;  /* 0x000000ffff8b2224 */ /* 0x000fe400078e007f */
[----:B------:R-:W-:Y:S01]  /*5390*/  IMAD R140, R130, UR7, RZ ;  /* 0x00000007828c7c24 */ /* 0x000fe2000f8e02ff */
[-C--:B------:R-:W-:Y:S01]  /*53a0*/  IADD3 R130, P0, PT, R141, R180.reuse, RZ ;  /* 0x000000b48d827210 */ /* 0x080fe20007f1e0ff */
[----:B------:R0:W2:Y:S04]  /*53b0*/  @P2 LDG.E.U8 R194, desc[UR16][R142.64] ;  /* 0x000000108ec22981 */ /* 0x0000a8000c1e1100 */
[----:B------:R1:W2:Y:S01]  /*53c0*/  @P2 LDG.E.U8 R192, desc[UR16][R138.64] ;  /* 0x000000108ac02981 */ /* 0x0002a2000c1e1100 */
[----:B------:R-:W-:Y:S01]  /*53d0*/  IADD3 R134, P3, PT, R140, R180, RZ ;  /* 0x000000b48c867210 */ /* 0x000fe20007f7e0ff */
[----:B0-----:R-:W-:-:S02]  /*53e0*/  @P2 IMAD.MOV.U32 R142, RZ, RZ, R128 ;  /* 0x000000ffff8e2224 */ /* 0x001fc400078e0080 */
[----:B------:R-:W-:Y:S01]  /*53f0*/  @P2 IMAD.MOV.U32 R143, RZ, RZ, R131 ;  /* 0x000000ffff8f2224 */ /* 0x000fe200078e0083 */
[-C--:B-1----:R-:W-:Y:S01]  /*5400*/  LEA.HI.X.SX32 R139, R141, R187.reuse, 0x1, P0 ;  /* 0x000000bb8d8b7211 */ /* 0x082fe200000f0eff */
[----:B------:R-:W-:Y:S01]  /*5410*/  @P2 IMAD.MOV.U32 R138, RZ, RZ, R130 ;  /* 0x000000ffff8a2224 */ /* 0x000fe200078e0082 */
[CC--:B------:R-:W-:Y:S02]  /*5420*/  IADD3 R136, P0, PT, R147.reuse, R180.reuse, RZ ;  /* 0x000000b493887210 */ /* 0x0c0fe40007f1e0ff */
[----:B------:R0:W2:Y:S01]  /*5430*/  @P2 LDG.E.U8 R196, desc[UR16][R142.64] ;  /* 0x000000108ec42981 */ /* 0x0000a2000c1e1100 */
[-C--:B------:R-:W-:Y:S01]  /*5440*/  LEA.HI.X.SX32 R141, R140, R187.reuse, 0x1, P3 ;  /* 0x000000bb8c8d7211 */ /* 0x080fe200018f0eff */
[----:B------:R-:W-:Y:S02]  /*5450*/  @P2 IMAD.MOV.U32 R140, RZ, RZ, R134 ;  /* 0x000000ffff8c2224 */ /* 0x000fe400078e0086 */
[----:B------:R1:W2:Y:S04]  /*5460*/  @P2 LDG.E.U8 R198, desc[UR16][R138.64] ;  /* 0x000000108ac62981 */ /* 0x0002a8000c1e1100 */
[----:B------:R3:W2:Y:S01]  /*5470*/  @P2 LDG.E.U8 R200, desc[UR16][R140.64] ;  /* 0x000000108cc82981 */ /* 0x0006a2000c1e1100 */
[----:B0-----:R-:W-:Y:S01]  /*5480*/  LEA.HI.X.SX32 R143, R147, R187, 0x1, P0 ;  /* 0x000000bb938f7211 */ /* 0x001fe200000f0eff */
[----:B------:R-:W-:Y:S01]  /*5490*/  @P2 IMAD.MOV.U32 R142, RZ, RZ, R136 ;  /* 0x000000ffff8e2224 */ /* 0x000fe200078e0088 */
[----:B-1----:R-:W-:-:S04]  /*54a0*/  IADD3 R138, P0, PT, R144, R180, RZ ;  /* 0x000000b4908a7210 */ /* 0x002fc80007f1e0ff */
[----:B------:R0:W2:Y:S01]  /*54b0*/  @P2 LDG.E.U8 R202, desc[UR16][R142.64] ;  /* 0x000000108eca2981 */ /* 0x0000a2000c1e1100 */
[-C--:B------:R-:W-:Y:S01]  /*54c0*/  LEA.HI.X.SX32 R145, R144, R187.reuse, 0x1, P0 ;  /* 0x000000bb90917211 */ /* 0x080fe200000f0eff */
[----:B------:R-:W-:Y:S01]  /*54d0*/  @P2 IMAD.MOV.U32 R144, RZ, RZ, R138 ;  /* 0x000000ffff902224 */ /* 0x000fe200078e008a */
[CC--:B---3--:R-:W-:Y:S02]  /*54e0*/  IADD3 R140, P3, PT, R146.reuse, R180.reuse, RZ ;  /* 0x000000b4928c7210 */ /* 0x0c8fe40007f7e0ff */
[C---:B0-----:R-:W-:Y:S02]  /*54f0*/  IADD3 R142, P4, PT, R149.reuse, R180, RZ ;  /* 0x000000b4958e7210 */ /* 0x041fe40007f9e0ff */
[----:B------:R0:W3:Y:S01]  /*5500*/  @P2 LDG.E.U8 R204, desc[UR16][R144.64] ;  /* 0x0000001090cc2981 */ /* 0x0000e2000c1e1100 */
[-C--:B------:R-:W-:Y:S01]  /*5510*/  LEA.HI.X.SX32 R147, R146, R187.reuse, 0x1, P3 ;  /* 0x000000bb92937211 */ /* 0x080fe200018f0eff */
[----:B------:R-:W-:Y:S01]  /*5520*/  @P2 IMAD.MOV.U32 R146, RZ, RZ, R140 ;  /* 0x000000ffff922224 */ /* 0x000fe200078e008c */
[----:B------:R-:W-:Y:S01]  /*5530*/  LEA.HI.X.SX32 R149, R149, R187, 0x1, P4 ;  /* 0x000000bb95957211 */ /* 0x000fe200020f0eff */
[----:B------:R-:W-:-:S03]  /*5540*/  @P2 IMAD.MOV.U32 R148, RZ, RZ, R142 ;  /* 0x000000ffff942224 */ /* 0x000fc600078e008e */
[----:B------:R1:W3:Y:S01]  /*5550*/  @P2 LDG.E.U8 R206, desc[UR16][R146.64] ;  /* 0x0000001092ce2981 */ /* 0x0002e2000c1e1100 */
[----:B0-----:R-:W-:-:S03]  /*5560*/  IADD3 R144, P0, PT, R178, R180, RZ ;  /* 0x000000b4b2907210 */ /* 0x001fc60007f1e0ff */
[----:B------:R0:W3:Y:S01]  /*5570*/  @P2 LDG.E.U8 R208, desc[UR16][R148.64] ;  /* 0x0000001094d02981 */ /* 0x0000e2000c1e1100 */
[-C--:B------:R-:W-:Y:S02]  /*5580*/  LEA.HI.X.SX32 R151, R178, R187.reuse, 0x1, P0 ;  /* 0x000000bbb2977211 */ /* 0x080fe400000f0eff */
[-C--:B------:R-:W-:Y:S02]  /*5590*/  IADD3 R152, P0, PT, R154, R180.reuse, RZ ;  /* 0x000000b49a987210 */ /* 0x080fe40007f1e0ff */
[CC--:B-1----:R-:W-:Y:S02]  /*55a0*/  IADD3 R146, P3, PT, R189.reuse, R180.reuse, RZ ;  /* 0x000000b4bd927210 */ /* 0x0c2fe40007f7e0ff */
[----:B0-----:R-:W-:Y:S02]  /*55b0*/  IADD3 R148, P4, PT, R210, R180, RZ ;  /* 0x000000b4d2947210 */ /* 0x001fe40007f9e0ff */
[-C--:B------:R-:W-:Y:S02]  /*55c0*/  LEA.HI.X.SX32 R159, R154, R187.reuse, 0x1, P0 ;  /* 0x000000bb9a9f7211 */ /* 0x080fe400000f0eff */
[----:B------:R-:W-:-:S02]  /*55d0*/  LEA.HI.X.SX32 R153, R189, R187, 0x1, P3 ;  /* 0x000000bbbd997211 */ /* 0x000fc400018f0eff */
[-C--:B------:R-:W-:Y:S02]  /*55e0*/  LEA.HI.X.SX32 R155, R210, R187.reuse, 0x1, P4 ;  /* 0x000000bbd29b7211 */ /* 0x080fe400020f0eff */
[-C--:B------:R-:W-:Y:S02]  /*55f0*/  IADD3 R154, P0, PT, R172, R180.reuse, RZ ;  /* 0x000000b4ac9a7210 */ /* 0x080fe40007f1e0ff */
[-C--:B------:R-:W-:Y:S02]  /*5600*/  IADD3 R156, P3, PT, R174, R180.reuse, RZ ;  /* 0x000000b4ae9c7210 */ /* 0x080fe40007f7e0ff */
[----:B------:R-:W-:Y:S02]  /*5610*/  IADD3 R158, P4, PT, R176, R180, RZ ;  /* 0x000000b4b09e7210 */ /* 0x000fe40007f9e0ff */
[-C--:B------:R-:W-:Y:S02]  /*5620*/  LEA.HI.X.SX32 R161, R172, R187.reuse, 0x1, P0 ;  /* 0x000000bbaca17211 */ /* 0x080fe400000f0eff */
[----:B------:R-:W-:-:S02]  /*5630*/  LEA.HI.X.SX32 R163, R174, R187, 0x1, P3 ;  /* 0x000000bbaea37211 */ /* 0x000fc400018f0eff */
[-C--:B------:R-:W-:Y:S02]  /*5640*/  LEA.HI.X.SX32 R165, R176, R187.reuse, 0x1, P4 ;  /* 0x000000bbb0a57211 */ /* 0x080fe400020f0eff */
[-C--:B------:R-:W-:Y:S02]  /*5650*/  IADD3 R160, P0, PT, R169, R180.reuse, RZ ;  /* 0x000000b4a9a07210 */ /* 0x080fe40007f1e0ff */
[CC--:B------:R-:W-:Y:S02]  /*5660*/  IADD3 R162, P3, PT, R170.reuse, R180.reuse, RZ ;  /* 0x000000b4aaa27210 */ /* 0x0c0fe40007f7e0ff */
[----:B------:R-:W-:Y:S02]  /*5670*/  IADD3 R164, P4, PT, R171, R180, RZ ;  /* 0x000000b4aba47210 */ /* 0x000fe40007f9e0ff */
        /* <DEDUP_REMOVED lines=8> */
[----:B------:R-:W-:Y:S02]  /*5700*/  LEA.HI.X.SX32 R177, R177, R187, 0x1, P4 ;  /* 0x000000bbb1b17211 */ /* 0x000fe400020f0eff */
[-C--:B------:R-:W-:Y:S02]  /*5710*/  IADD3 R172, P0, PT, R179, R180.reuse, RZ ;  /* 0x000000b4b3ac7210 */ /* 0x080fe40007f1e0ff */
[-C--:B------:R-:W-:Y:S02]  /*5720*/  IADD3 R174, P3, PT, R181, R180.reuse, RZ ;  /* 0x000000b4b5ae7210 */ /* 0x080fe40007f7e0ff */
[-C--:B------:R-:W-:Y:S02]  /*5730*/  IADD3 R176, P4, PT, R183, R180.reuse, RZ ;  /* 0x000000b4b7b07210 */ /* 0x080fe40007f9e0ff */
[-C--:B------:R-:W-:Y:S02]  /*5740*/  IADD3 R178, P5, PT, R185, R180.reuse, RZ ;  /* 0x000000b4b9b27210 */ /* 0x080fe40007fbe0ff */
[----:B------:R-:W-:-:S02]  /*5750*/  IADD3 R180, P6, PT, R188, R180, RZ ;  /* 0x000000b4bcb47210 */ /* 0x000fc40007fde0ff */
[-C--:B------:R-:W-:Y:S02]  /*5760*/  LEA.HI.X.SX32 R179, R179, R187.reuse, 0x1, P0 ;  /* 0x000000bbb3b37211 */ /* 0x080fe400000f0eff */
[-C--:B------:R-:W-:Y:S02]  /*5770*/  LEA.HI.X.SX32 R181, R181, R187.reuse, 0x1, P3 ;  /* 0x000000bbb5b57211 */ /* 0x080fe400018f0eff */
[-C--:B------:R-:W-:Y:S02]  /*5780*/  LEA.HI.X.SX32 R183, R183, R187.reuse, 0x1, P4 ;  /* 0x000000bbb7b77211 */ /* 0x080fe400020f0eff */
[-C--:B------:R-:W-:Y:S01]  /*5790*/  LEA.HI.X.SX32 R185, R185, R187.reuse, 0x1, P5 ;  /* 0x000000bbb9b97211 */ /* 0x080fe200028f0eff */
[----:B------:R-:W-:Y:S01]  /*57a0*/  @P2 IMAD.MOV.U32 R189, RZ, RZ, R151 ;  /* 0x000000ffffbd2224 */ /* 0x000fe200078e0097 */
[----:B------:R-:W-:Y:S01]  /*57b0*/  LEA.HI.X.SX32 R187, R188, R187, 0x1, P6 ;  /* 0x000000bbbcbb7211 */ /* 0x000fe200030f0eff */
[----:B------:R-:W-:Y:S01]  /*57c0*/  @P2 IMAD.MOV.U32 R188, RZ, RZ, R144 ;  /* 0x000000ffffbc2224 */ /* 0x000fe200078e0090 */
[----:B------:R-:W-:-:S02]  /*57d0*/  PRMT R210, RZ, 0x7610, R210 ;  /* 0x00007610ffd27816 */ /* 0x000fc400000000d2 */
[----:B------:R-:W-:-:S04]  /*57e0*/  PRMT R212, RZ, 0x7610, R212 ;  /* 0x00007610ffd47816 */ /* 0x000fc800000000d4 */
[----:B------:R0:W3:Y:S02]  /*57f0*/  @P2 LDG.E.U8 R210, desc[UR16][R188.64] ;  /* 0x00000010bcd22981 */ /* 0x0000e4000c1e1100 */
[----:B0-----:R-:W-:Y:S02]  /*5800*/  @P2 IMAD.MOV.U32 R188, RZ, RZ, R146 ;  /* 0x000000ffffbc2224 */ /* 0x001fe400078e0092 */
[----:B------:R-:W-:-:S05]  /*5810*/  @P2 IMAD.MOV.U32 R189, RZ, RZ, R153 ;  /* 0x000000ffffbd2224 */ /* 0x000fca00078e0099 */
[----:B------:R0:W3:Y:S02]  /*5820*/  @P2 LDG.E.U8 R212, desc[UR16][R188.64] ;  /* 0x00000010bcd42981 */ /* 0x0000e4000c1e1100 */
[----:B0-----:R-:W-:Y:S02]  /*5830*/  @P2 IMAD.MOV.U32 R188, RZ, RZ, R148 ;  /* 0x000000ffffbc2224 */ /* 0x001fe400078e0094 */
[----:B------:R-:W-:-:S05]  /*5840*/  @P2 IMAD.MOV.U32 R189, RZ, RZ, R155 ;  /* 0x000000ffffbd2224 */ /* 0x000fca00078e009b */
[----:B------:R0:W3:Y:S04]  /*5850*/  @P2 LDG.E.U8 R214, desc[UR16][R188.64] ;  /* 0x00000010bcd62981 */ /* 0x0000e8000c1e1100 */
[----:B------:R1:W-:Y:S01]  /*5860*/  STS.U8 [R132+UR15+0x4200], R218 ;  /* 0x004200da84007988 */ /* 0x0003e2000800000f */
[----:B0-----:R-:W-:Y:S02]  /*5870*/  @P2 IMAD.MOV.U32 R188, RZ, RZ, R150 ;  /* 0x000000ffffbc2224 */ /* 0x001fe400078e0096 */
[----:B------:R-:W-:Y:S01]  /*5880*/  @P2 IMAD.MOV.U32 R189, RZ, RZ, R157 ;  /* 0x000000ffffbd2224 */ /* 0x000fe200078e009d */
[----:B-1----:R-:W-:-:S04]  /*5890*/  PRMT R218, RZ, 0x7610, R218 ;  /* 0x00007610ffda7816 */ /* 0x002fc800000000da */
[----:B------:R0:W3:Y:S04]  /*58a0*/  @P2 LDG.E.U8 R216, desc[UR16][R188.64] ;  /* 0x00000010bcd82981 */ /* 0x0000e8000c1e1100 */
[----:B----4-:R1:W-:Y:S01]  /*58b0*/  STS.U8 [R132+UR15+0x4400], R220 ;  /* 0x004400dc84007988 */ /* 0x0103e2000800000f */
[----:B0-----:R-:W-:Y:S02]  /*58c0*/  @P2 IMAD.MOV.U32 R188, RZ, RZ, R152 ;  /* 0x000000ffffbc2224 */ /* 0x001fe400078e0098 */
[----:B------:R-:W-:Y:S01]  /*58d0*/  @P2 IMAD.MOV.U32 R189, RZ, RZ, R159 ;  /* 0x000000ffffbd2224 */ /* 0x000fe200078e009f */
[----:B-1----:R-:W-:-:S04]  /*58e0*/  PRMT R220, RZ, 0x7610, R220 ;  /* 0x00007610ffdc7816 */ /* 0x002fc800000000dc */
[----:B------:R0:W4:Y:S04]  /*58f0*/  @P2 LDG.E.U8 R218, desc[UR16][R188.64] ;  /* 0x00000010bcda2981 */ /* 0x000128000c1e1100 */
[----:B-----5:R1:W-:Y:S01]  /*5900*/  STS.U8 [R132+UR15+0x4000], R182 ;  /* 0x004000b684007988 */ /* 0x0203e2000800000f */
[----:B0-----:R-:W-:Y:S02]  /*5910*/  @P2 IMAD.MOV.U32 R188, RZ, RZ, R154 ;  /* 0x000000ffffbc2224 */ /* 0x001fe400078e009a */
[----:B------:R-:W-:Y:S01]  /*5920*/  @P2 IMAD.MOV.U32 R189, RZ, RZ, R161 ;  /* 0x000000ffffbd2224 */ /* 0x000fe200078e00a1 */
[----:B--2---:R0:W-:Y:S01]  /*5930*/  STS.U8 [R132+UR15+0x4600], R222 ;  /* 0x004600de84007988 */ /* 0x0041e2000800000f */
[----:B-1----:R-:W-:-:S03]  /*5940*/  LOP3.LUT R182, R132, 0x10, RZ, 0x3c, !PT ;  /* 0x0000001084b67812 */ /* 0x002fc600078e3cff */
[----:B------:R1:W2:Y:S01]  /*5950*/  @P2 LDG.E.U8 R220, desc[UR16][R188.64] ;  /* 0x00000010bcdc2981 */ /* 0x0002a2000c1e1100 */
[----:B0-----:R-:W-:Y:S01]  /*5960*/  PRMT R222, RZ, 0x7610, R222 ;  /* 0x00007610ffde7816 */ /* 0x001fe200000000de */
[----:B-1----:R-:W-:Y:S02]  /*5970*/  @P2 IMAD.MOV.U32 R188, RZ, RZ, R156 ;  /* 0x000000ffffbc2224 */ /* 0x002fe400078e009c */
[----:B------:R-:W-:Y:S01]  /*5980*/  @P2 IMAD.MOV.U32 R189, RZ, RZ, R163 ;  /* 0x000000ffffbd2224 */ /* 0x000fe200078e00a3 */
[----:B------:R0:W-:Y:S04]  /*5990*/  STS.U8 [R182+UR15+0x4280], R224 ;  /* 0x004280e0b6007988 */ /* 0x0001e8000800000f */
[----:B------:R1:W5:Y:S01]  /*59a0*/  @P2 LDG.E.U8 R222, desc[UR16][R188.64] ;  /* 0x00000010bcde2981 */ /* 0x000362000c1e1100 */
[----:B0-----:R-:W-:Y:S01]  /*59b0*/  PRMT R224, RZ, 0x7610, R224 ;  /* 0x00007610ffe07816 */ /* 0x001fe200000000e0 */
[----:B-1----:R-:W-:-:S02]  /*59c0*/  @P2 IMAD.MOV.U32 R188, RZ, RZ, R158 ;  /* 0x000000ffffbc2224 */ /* 0x002fc400078e009e */
[----:B------:R-:W-:Y:S01]  /*59d0*/  @P2 IMAD.MOV.U32 R189, RZ, RZ, R165 ;  /* 0x000000ffffbd2224 */ /* 0x000fe200078e00a5 */
[----:B------:R0:W-:Y:S04]  /*59e0*/  STS.U8 [R182+UR15+0x4480], R226 ;  /* 0x004480e2b6007988 */ /* 0x0001e8000800000f */
[----:B------:R1:W2:Y:S01]  /*59f0*/  @P2 LDG.E.U8 R224, desc[UR16][R188.64] ;  /* 0x00000010bce02981 */ /* 0x0002a2000c1e1100 */
[----:B0-----:R-:W-:Y:S01]  /*5a00*/  PRMT R226, RZ, 0x7610, R226 ;  /* 0x00007610ffe27816 */ /* 0x001fe200000000e2 */
[----:B-1----:R-:W-:Y:S02]  /*5a10*/  @P2 IMAD.MOV.U32 R188, RZ, RZ, R160 ;  /* 0x000000ffffbc2224 */ /* 0x002fe400078e00a0 */
[----:B------:R-:W-:Y:S01]  /*5a20*/  @P2 IMAD.MOV.U32 R189, RZ, RZ, R167 ;  /* 0x000000ffffbd2224 */ /* 0x000fe200078e00a7 */
[----:B------:R0:W-:Y:S04]  /*5a30*/  STS.U8 [R182+UR15+0x4080], R184 ;  /* 0x004080b8b6007988 */ /* 0x0001e8000800000f */
[----:B------:R1:W-:Y:S04]  /*5a40*/  STS.U8 [R182+UR15+0x4680], R228 ;  /* 0x004680e4b6007988 */ /* 0x0003e8000800000f */
[----:B------:R1:W2:Y:S01]  /*5a50*/  @P2 LDG.E.U8 R226, desc[UR16][R188.64] ;  /* 0x00000010bce22981 */ /* 0x0002a2000c1e1100 */
[----:B0-----:R-:W-:-:S02]  /*5a60*/  LOP3.LUT R184, R132, 0x20, RZ, 0x3c, !PT ;  /* 0x0000002084b87812 */ /* 0x001fc400078e3cff */
[----:B-1----:R-:W-:Y:S01]  /*5a70*/  PRMT R228, RZ, 0x7610, R228 ;  /* 0x00007610ffe47816 */ /* 0x002fe200000000e4 */
[----:B------:R-:W-:Y:S02]  /*5a80*/  @P2 IMAD.MOV.U32 R188, RZ, RZ, R162 ;  /* 0x000000ffffbc2224 */ /* 0x000fe400078e00a2 */
[----:B------:R-:W-:Y:S01]  /*5a90*/  @P2 IMAD.MOV.U32 R189, RZ, RZ, R169 ;  /* 0x000000ffffbd2224 */ /* 0x000fe200078e00a9 */
[----:B------:R0:W-:Y:S04]  /*5aa0*/  STS.U8 [R184+UR15+0x4300], R230 ;  /* 0x004300e6b8007988 */ /* 0x0001e8000800000f */
[----:B------:R1:W2:Y:S01]  /*5ab0*/  @P2 LDG.E.U8 R228, desc[UR16][R188.64] ;  /* 0x00000010bce42981 */ /* 0x0002a2000c1e1100 */
        /* <DEDUP_REMOVED lines=35> */
[----:B------:R0:W-:Y:S04]  /*5cf0*/  STS.U8 [R132+UR15], R252 ;  /* 0x000000fc84007988 */ /* 0x0001e8000800000f */
[----:B------:R1:W2:Y:S01]  /*5d00*/  @P2 LDG.E.U8 R244, desc[UR16][R188.64] ;  /* 0x00000010bcf42981 */ /* 0x0002a2000c1e1100 */
[----:B------:R-:W-:-:S02]  /*5d10*/  PRMT R242, RZ, 0x7610, R242 ;  /* 0x00007610fff27816 */ /* 0x000fc400000000f2 */
[----:B0-----:R-:W-:Y:S01]  /*5d20*/  PRMT R252, RZ, 0x7610, R252 ;  /* 0x00007610fffc7816 */ /* 0x001fe200000000fc */
[----:B------:R0:W-:Y:S01]  /*5d30*/  STS.U8 [R132+UR15+0x100], R250 ;  /* 0x000100fa84007988 */ /* 0x0001e2000800000f */
[----:B-1----:R-:W-:Y:S01]  /*5d40*/  @P2 IMAD.MOV.U32 R188, RZ, RZ, R178 ;  /* 0x000000ffffbc2224 */ /* 0x002fe200078e00b2 */
[----:B------:R-:W-:Y:S01]  /*5d50*/  PRMT R193, RZ, 0x7610, R193 ;  /* 0x00007610ffc17816 */ /* 0x000fe200000000c1 */
[----:B------:R-:W-:Y:S01]  /*5d60*/  @P2 IMAD.MOV.U32 R189, RZ, RZ, R185 ;  /* 0x000000ffffbd2224 */ /* 0x000fe200078e00b9 */
[----:B------:R-:W-:Y:S01]  /*5d70*/  PRMT R195, RZ, 0x7610, R195 ;  /* 0x00007610ffc37816 */ /* 0x000fe200000000c3 */
[----:B------:R-:W2:Y:S01]  /*5d80*/  @P2 LDG.E.U8 R242, desc[UR16][R48.64] ;  /* 0x0000001030f22981 */ /* 0x000ea2000c1e1100 */
[----:B------:R-:W-:Y:S02]  /*5d90*/  PRMT R197, RZ, 0x7610, R197 ;  /* 0x00007610ffc57816 */ /* 0x000fe400000000c5 */
[----:B------:R-:W-:Y:S01]  /*5da0*/  PRMT R199, RZ, 0x7610, R199 ;  /* 0x00007610ffc77816 */ /* 0x000fe200000000c7 */
[----:B------:R1:W3:Y:S01]  /*5db0*/  @P2 LDG.E.U8 R252, desc[UR16][R188.64] ;  /* 0x00000010bcfc2981 */ /* 0x0002e2000c1e1100 */
[----:B------:R-:W-:-:S02]  /*5dc0*/  PRMT R201, RZ, 0x7610, R201 ;  /* 0x00007610ffc97816 */ /* 0x000fc400000000c9 */
[----:B------:R-:W-:Y:S01]  /*5dd0*/  PRMT R203, RZ, 0x7610, R203 ;  /* 0x00007610ffcb7816 */ /* 0x000fe200000000cb */
[----:B------:R-:W3:Y:S01]  /*5de0*/  @P2 LDG.E.U8 R193, desc[UR16][R50.64] ;  /* 0x0000001032c12981 */ /* 0x000ee2000c1e1100 */
[----:B------:R-:W-:Y:S02]  /*5df0*/  PRMT R205, RZ, 0x7610, R205 ;  /* 0x00007610ffcd7816 */ /* 0x000fe400000000cd */
[----:B------:R-:W-:Y:S01]  /*5e00*/  PRMT R207, RZ, 0x7610, R207 ;  /* 0x00007610ffcf7816 */ /* 0x000fe200000000cf */
[----:B------:R-:W4:Y:S01]  /*5e10*/  @P2 LDG.E.U8 R195, desc[UR16][R52.64] ;  /* 0x0000001034c32981 */ /* 0x000f22000c1e1100 */
[----:B------:R-:W-:Y:S02]  /*5e20*/  PRMT R209, RZ, 0x7610, R209 ;  /* 0x00007610ffd17816 */ /* 0x000fe400000000d1 */
[----:B------:R-:W-:Y:S02]  /*5e30*/  PRMT R211, RZ, 0x7610, R211 ;  /* 0x00007610ffd37816 */ /* 0x000fe400000000d3 */
[----:B------:R-:W-:-:S02]  /*5e40*/  PRMT R217, RZ, 0x7610, R217 ;  /* 0x00007610ffd97816 */ /* 0x000fc400000000d9 */
[----:B------:R-:W-:Y:S01]  /*5e50*/  PRMT R221, RZ, 0x7610, R221 ;  /* 0x00007610ffdd7816 */ /* 0x000fe200000000dd */
[----:B-1----:R-:W-:Y:S01]  /*5e60*/  @P2 IMAD.MOV.U32 R188, RZ, RZ, R180 ;  /* 0x000000ffffbc2224 */ /* 0x002fe200078e00b4 */
[----:B0-----:R-:W-:Y:S01]  /*5e70*/  PRMT R250, RZ, 0x7610, R250 ;  /* 0x00007610fffa7816 */ /* 0x001fe200000000fa */
[----:B------:R-:W-:Y:S01]  /*5e80*/  @P2 IMAD.MOV.U32 R189, RZ, RZ, R187 ;  /* 0x000000ffffbd2224 */ /* 0x000fe200078e00bb */
[----:B------:R-:W5:Y:S04]  /*5e90*/  @P2 LDG.E.U8 R197, desc[UR16][R54.64] ;  /* 0x0000001036c52981 */ /* 0x000f68000c1e1100 */
        /* <DEDUP_REMOVED lines=10> */
[----:B------:R0:W-:Y:S04]  /*5f40*/  STS.U8 [R132+UR15+0x200], R248 ;  /* 0x000200f884007988 */ /* 0x0001e8000800000f */
        /* <DEDUP_REMOVED lines=15> */
[----:B------:R0:W-:Y:S01]  /*6040*/  STS.U8 [R132+UR15+0x1f00], R245 ;  /* 0x001f00f584007988 */ /* 0x0001e2000800000f */
[----:B------:R-:W-:-:S04]  /*6050*/  ISETP.NE.U32.AND P0, PT, RZ, UR6, PT ;  /* 0x00000006ff007c0c */ /* 0x000fc8000bf05070 */
[C---:B------:R-:W-:Y:S02]  /*6060*/  ISETP.LT.OR P2, PT, R5.reuse, 0x20, P0 ;  /* 0x000000200500780c */ /* 0x040fe40000741670 */
[----:B------:R-:W-:Y:S01]  /*6070*/  ISETP.GE.AND P3, PT, R5, 0x40, PT ;  /* 0x000000400500780c */ /* 0x000fe20003f66270 */
[----:B--2---:R0:W-:Y:S04]  /*6080*/  STS.U8 [R132+UR15+0x400], R242 ;  /* 0x000400f284007988 */ /* 0x0041e8000800000f */
[----:B---3--:R0:W-:Y:S04]  /*6090*/  STS.U8 [R132+UR15+0x500], R193 ;  /* 0x000500c184007988 */ /* 0x0081e8000800000f */
[----:B----4-:R0:W-:Y:S04]  /*60a0*/  STS.U8 [R132+UR15+0x600], R195 ;  /* 0x000600c384007988 */ /* 0x0101e8000800000f */
[----:B-----5:R0:W-:Y:S04]  /*60b0*/  STS.U8 [R132+UR15+0x700], R197 ;  /* 0x000700c584007988 */ /* 0x0201e8000800000f */
        /* <DEDUP_REMOVED lines=41> */
[----:B------:R1:W-:Y:S06]  /*6350*/  MEMBAR.ALL.CTA ;  /* 0x0000000000007992 */ /* 0x0003ec0000008000 */
[----:B-1----:R-:W1:Y:S02]  /*6360*/  FENCE.VIEW.ASYNC.S ;  /* 0x00000000000073c6 */ /* 0x002e640000000000 */
[----:B-1----:R-:W-:Y:S06]  /*6370*/  BAR.SYNC.DEFER_BLOCKING 0x0 ;  /* 0x0000000000007b1d */ /* 0x002fec0000010000 */
[----:B------:R-:W-:Y:S05]  /*6380*/  @P2 BRA `(.L_x_6) ;  /* 0x00000000003c2947 */ /* 0x000fea0003800000 */
[----:B------:R-:W-:Y:S02]  /*6390*/  UIADD3 UR4, UPT, UPT, UR15, 0x4000, URZ ;  /* 0x000040000f047890 */ /* 0x000fe4000fffe0ff */
[----:B------:R-:W-:Y:S02]  /*63a0*/  USHF.R.U32.HI UR8, URZ, 0x4, UR15 ;  /* 0x00000004ff087899 */ /* 0x000fe4000801160f */
[----:B------:R-:W-:Y:S02]  /*63b0*/  USHF.R.U32.HI UR4, URZ, 0x4, UR4 ;  /* 0x00000004ff047899 */ /* 0x000fe40008011604 */
[----:B------:R-:W-:Y:S02]  /*63c0*/  USGXT.U32 UR8, UR8, 0xe ;  /* 0x0000000e0808789a */ /* 0x000fe40008000000 */
[----:B------:R-:W-:Y:S01]  /*63d0*/  USGXT.U32 UR6, UR4, 0xe ;  /* 0x0000000e0406789a */ /* 0x000fe20008000000 */
[----:B------:R-:W-:Y:S02]  /*63e0*/  UMOV UR5, URZ ;  /* 0x000000ff00057c82 */ /* 0x000fe40008000000 */
[----:B------:R-:W-:Y:S01]  /*63f0*/  UMOV UR4, UR10 ;  /* 0x0000000a00047c82 */ /* 0x000fe20008000000 */
[----:B------:R-:W-:Y:S01]  /*6400*/  UMOV UR20, 0x0 ;  /* 0x0000000000147882 */ /* 0x000fe20000000000 */
[----:B------:R-:W-:Y:S01]  /*6410*/  UMOV UR21, 0x4408010 ;  /* 0x0440801000157882 */ /* 0x000fe20000000000 */
[----:B------:R-:W-:Y:S01]  /*6420*/  UMOV UR9, 0xc0004010 ;  /* 0xc000401000097882 */ /* 0x000fe20000000000 */
[----:B------:R-:W-:Y:S01]  /*6430*/  UMOV UR7, 0x80004020 ;  /* 0x8000402000077882 */ /* 0x000fe20000000000 */
[----:B------:R-:W-:Y:S01]  /*6440*/  UMOV UR4, UR4 ;  /* 0x0000000400047c82 */ /* 0x000fe20008000000 */
[----:B------:R1:W-:Y:S01]  /*6450*/  UTCQMMA gdesc[UR6], gdesc[UR8], tmem[UR18], tmem[UR20], idesc[UR21], !UPT ;  /* 0x00ff1408060075ea */ /* 0x0003e2000f800312 */
[----:B------:R1:W-:Y:S01]  /*6460*/  UTCBAR [UR4], URZ ;  /* 0x000000ff040073e9 */ /* 0x0003e200080000ff */
[----:B------:R-:W-:-:S02]  /*6470*/  NOP ;  /* 0x0000000000007918 */ /* 0x000fc40000000000 */
.L_x_6:
[----:B-1----:R-:W-:Y:S01]  /*6480*/  UMOV UR4, URZ ;  /* 0x000000ff00047c82 */ /* 0x002fe20008000000 */
[----:B------:R-:W-:Y:S05]  /*6490*/  @!P3 BRA `(.L_x_7) ;  /* 0x0000002000c0b947 */ /* 0x000fea0003800000 */
[----:B------:R-:W-:Y:S01]  /*64a0*/  SHF.R.S32.HI R188, RZ, 0x1f, R5 ;  /* 0x0000001fffbc7819 */ /* 0x000fe20000011405 */
[----:B------:R-:W-:Y:S01]  /*64b0*/  IMAD.SHL.U32 R189, R122, 0x20, RZ ;  /* 0x000000207abd7824 */ /* 0x000fe200078e00ff */
[----:B------:R-:W-:Y:S01]  /*64c0*/  UIADD3 UR5, UPT, UPT, UR15, 0x2000, URZ ;  /* 0x000020000f057890 */ /* 0x000fe2000fffe0ff */
[----:B0-----:R-:W-:Y:S01]  /*64d0*/  IMAD.SHL.U32 R191, R123, 0x20, RZ ;  /* 0x000000207bbf7824 */ /* 0x001fe200078e00ff */
[----:B------:R-:W-:Y:S01]  /*64e0*/  LEA.HI R188, R188, R5, RZ, 0x5 ;  /* 0x00000005bcbc7211 */ /* 0x000fe200078f28ff */
[----:B------:R-:W-:Y:S01]  /*64f0*/  UIADD3 UR4, UPT, UPT, UR15, 0x4800, URZ ;  /* 0x000048000f047890 */ /* 0x000fe2000fffe0ff */
[----:B------:R-:W-:Y:S01]  /*6500*/  IMAD.MOV.U32 R123, RZ, RZ, RZ ;  /* 0x000000ffff7b7224 */ /* 0x000fe200078e00ff */
[----:B------:R-:W-:Y:S01]  /*6510*/  USHF.R.U32.HI UR5, URZ, 0x4, UR5 ;  /* 0x00000004ff057899 */ /* 0x000fe20008011605 */
[----:B------:R-:W-:Y:S01]  /*6520*/  SHF.R.S32.HI R122, RZ, 0x5, R188 ;  /* 0x00000005ff7a7819 */ /* 0x000fe200000114bc */
[----:B------:R-:W-:Y:S01]  /*6530*/  USHF.R.U32.HI UR4, URZ, 0x4, UR4 ;  /* 0x00000004ff047899 */ /* 0x000fe20008011604 */
[----:B------:R-:W-:Y:S01]  /*6540*/  VIADD R188, R190, 0xffffffe0 ;  /* 0xffffffe0bebc7836 */ /* 0x000fe20000000000 */
[----:B------:R-:W-:Y:S01]  /*6550*/  SHF.R.S32.HI R190, RZ, 0x1f, R189 ;  /* 0x0000001fffbe7819 */ /* 0x000fe200000114bd */
[----:B------:R-:W-:Y:S01]  /*6560*/  UMOV UR13, UR10 ;  /* 0x0000000a000d7c82 */ /* 0x000fe20008000000 */
[----:B------:R-:W-:Y:S01]  /*6570*/  VIMNMX R122, PT, PT, R122, 0x2, !PT ;  /* 0x000000027a7a7848 */ /* 0x000fe20007fe0100 */
[----:B------:R-:W-:Y:S01]  /*6580*/  USGXT.U32 UR10, UR5, 0xe ;  /* 0x0000000e050a789a */ /* 0x000fe20008000000 */
[----:B------:R-:W-:Y:S01]  /*6590*/  SHF.R.S32.HI R192, RZ, 0x1f, R191 ;  /* 0x0000001fffc07819 */ /* 0x000fe200000114bf */
[----:B------:R-:W-:-:S02]  /*65a0*/  USGXT.U32 UR8, UR4, 0xe ;  /* 0x0000000e0408789a */ /* 0x000fc40008000000 */
[----:B------:R-:W-:Y:S01]  /*65b0*/  VIADD R193, R122, 0xffffffff ;  /* 0xffffffff7ac17836 */ /* 0x000fe20000000000 */
[----:B------:R-:W-:Y:S01]  /*65c0*/  UMOV UR14, 0x1 ;  /* 0x00000001000e7882 */ /* 0x000fe20000000000 */
[----:B------:R-:W-:-:S08]  /*65d0*/  UMOV UR5, URZ ;  /* 0x000000ff00057c82 */ /* 0x000fd00008000000 */
.L_x_10:
[----:B------:R-:W-:Y:S01]  /*65e0*/  IADD3 R180, P4, PT, R191, R180, RZ ;  /* 0x000000b4bfb47210 */ /* 0x000fe20007f9e0ff */
[----:B------:R-:W-:Y:S01]  /*65f0*/  IMAD.U32 R123, R123, -0x80000000, RZ ;  /* 0x800000007b7b7824 */ /* 0x000fe200078e00ff */
[C---:B------:R-:W-:Y:S02]  /*6600*/  IADD3 R40, P5, PT, R191.reuse, R40, RZ ;  /* 0x00000028bf287210 */ /* 0x040fe40007fbe0ff */
[C---:B------:R-:W-:Y:S01]  /*6610*/  IADD3 R114, P2, PT, R191.reuse, R114, RZ ;  /* 0x00000072bf727210 */ /* 0x040fe20007f5e0ff */
[C---:B------:R-:W-:Y:S01]  /*6620*/  IMAD.X R187, R192.reuse, 0x1, R187, P4 ;  /* 0x00000001c0bb7824 */ /* 0x040fe200020e06bb */
        /* <DEDUP_REMOVED lines=102> */
[----:B0-----:R-:W0:Y:S01]  /*6c90*/  SYNCS.PHASECHK.TRANS64.TRYWAIT P4, [UR13], R123 ;  /* 0x0000007bff0075a7 */ /* 0x001e22000808110d */
        /* <DEDUP_REMOVED lines=16> */
[----:B------:R-:W-:Y:S01]  /*6da0*/  IADD3 R42, P2, PT, R191, R42, RZ ;  /* 0x0000002abf2a7210 */ /* 0x000fe20007f5e0ff */
[C---:B------:R-:W-:Y:S01]  /*6db0*/  IMAD.X R125, R192.reuse, 0x1, R125, P3 ;  /* 0x00000001c07d7824 */ /* 0x040fe200018e067d */
[----:B------:R-:W-:Y:S01]  /*6dc0*/  IADD3 R28, P5, PT, R189, R28, RZ ;  /* 0x0000001cbd1c7210 */ /* 0x000fe20007fbe0ff */
[C---:B------:R-:W-:Y:S01]  /*6dd0*/  IMAD.X R45, R192.reuse, 0x1, R45, P6 ;  /* 0x00000001c02d7824 */ /* 0x040fe200030e062d */
[----:B------:R-:W-:Y:S01]  /*6de0*/  IADD3 R38, P3, PT, R191, R38, RZ ;  /* 0x00000026bf267210 */ /* 0x000fe20007f7e0ff */
[----:B------:R-:W-:Y:S01]  /*6df0*/  IMAD.X R43, R192, 0x1, R43, P2 ;  /* 0x00000001c02b7824 */ /* 0x000fe200010e062b */
[C---:B------:R-:W-:Y:S01]  /*6e00*/  IADD3 R36, P6, PT, R189.reuse, R36, RZ ;  /* 0x00000024bd247210 */ /* 0x040fe20007fde0ff */
[----:B------:R-:W-:Y:S01]  /*6e10*/  IMAD.X R29, R190, 0x1, R29, P5 ;  /* 0x00000001be1d7824 */ /* 0x000fe200028e061d */
[C---:B------:R-:W-:Y:S01]  /*6e20*/  IADD3 R20, P2, PT, R189.reuse, R20, RZ ;  /* 0x00000014bd147210 */ /* 0x040fe20007f5e0ff */
[----:B------:R-:W-:Y:S01]  /*6e30*/  IMAD.X R39, R192, 0x1, R39, P3 ;  /* 0x00000001c0277824 */ /* 0x000fe200018e0627 */
        /* <DEDUP_REMOVED lines=26> */
[-C--:B------:R-:W-:Y:S01]  /*6fe0*/  ISETP.GE.AND P3, PT, R133, R188.reuse, PT ;  /* 0x000000bc8500720c */ /* 0x080fe20003f66270 */
[C---:B------:R-:W-:Y:S01]  /*6ff0*/  IMAD.X R15, R190.reuse, 0x1, R15, P2 ;  /* 0x00000001be0f7824 */ /* 0x040fe200010e060f */
[----:B------:R-:W-:Y:S01]  /*7000*/  ISETP.GE.AND P6, PT, R71, R188, PT ;  /* 0x000000bc4700720c */ /* 0x000fe20003fc6270 */
[----:B------:R-:W-:Y:S01]  /*7010*/  IMAD.X R7, R190, 0x1, R7, P5 ;  /* 0x00000001be077824 */ /* 0x000fe200028e0607 */
[----:B------:R-:W-:Y:S01]  /*7020*/  PRMT R206, RZ, 0x7610, R206 ;  /* 0x00007610ffce7816 */ /* 0x000fe200000000ce */
[----:B0-----:R-:W-:Y:S10]  /*7030*/  @!P4 BRA `(.L_x_8) ;  /* 0x000000700090c947 */ /* 0x001ff40003800000 */
.L_x_16:
[----:B------:R-:W2:Y:S01]  /*7040*/  @!P3 LDG.E.U8 R206, desc[UR16][R6.64] ;  /* 0x0000001006ceb981 */ /* 0x000ea2000c1e1100 */
[-C--:B------:R-:W-:Y:S02]  /*7050*/  ISETP.GE.AND P3, PT, R74, R188.reuse, PT ;  /* 0x000000bc4a00720c */ /* 0x080fe40003f66270 */
[----:B------:R-:W-:Y:S02]  /*7060*/  PRMT R208, RZ, 0x7610, R208 ;  /* 0x00007610ffd07816 */ /* 0x000fe400000000d0 */
[-C--:B------:R-:W-:Y:S02]  /*7070*/  ISETP.GE.AND P4, PT, R76, R188.reuse, PT ;  /* 0x000000bc4c00720c */ /* 0x080fe40003f86270 */
[----:B------:R-:W-:Y:S02]  /*7080*/  PRMT R210, RZ, 0x7610, R210 ;  /* 0x00007610ffd27816 */ /* 0x000fe400000000d2 */
[----:B------:R-:W3:Y:S01]  /*7090*/  @!P6 LDG.E.U8 R208, desc[UR16][R8.64] ;  /* 0x0000001008d0e981 */ /* 0x000ee2000c1e1100 */
[----:B------:R-:W-:-:S02]  /*70a0*/  ISETP.GE.AND P2, PT, R77, R188, PT ;  /* 0x000000bc4d00720c */ /* 0x000fc40003f46270 */
[----:B------:R-:W-:Y:S02]  /*70b0*/  PRMT R212, RZ, 0x7610, R212 ;  /* 0x00007610ffd47816 */ /* 0x000fe400000000d4 */
[----:B------:R-:W4:Y:S01]  /*70c0*/  @!P3 LDG.E.U8 R210, desc[UR16][R10.64] ;  /* 0x000000100ad2b981 */ /* 0x000f22000c1e1100 */
[-C--:B------:R-:W-:Y:S02]  /*70d0*/  ISETP.GE.AND P3, PT, R78, R188.reuse, PT ;  /* 0x000000bc4e00720c */ /* 0x080fe40003f66270 */
[----:B------:R-:W-:Y:S01]  /*70e0*/  PRMT R214, RZ, 0x7610, R214 ;  /* 0x00007610ffd67816 */ /* 0x000fe200000000d6 */
[----:B------:R-:W5:Y:S01]  /*70f0*/  @!P4 LDG.E.U8 R212, desc[UR16][R12.64] ;  /* 0x000000100cd4c981 */ /* 0x000f62000c1e1100 */
[-C--:B------:R-:W-:Y:S02]  /*7100*/  ISETP.GE.AND P4, PT, R79, R188.reuse, PT ;  /* 0x000000bc4f00720c */ /* 0x080fe40003f86270 */
[----:B------:R-:W-:Y:S02]  /*7110*/  PRMT R216, RZ, 0x7610, R216 ;  /* 0x00007610ffd87816 */ /* 0x000fe400000000d8 */
[----:B------:R-:W2:Y:S01]  /*7120*/  @!P2 LDG.E.U8 R214, desc[UR16][R14.64] ;  /* 0x000000100ed6a981 */ /* 0x000ea2000c1e1100 */
[----:B------:R-:W-:-:S02]  /*7130*/  ISETP.GE.AND P5, PT, R82, R188, PT ;  /* 0x000000bc5200720c */ /* 0x000fc40003fa6270 */
[----:B------:R-:W-:Y:S02]  /*7140*/  PRMT R218, RZ, 0x7610, R218 ;  /* 0x00007610ffda7816 */ /* 0x000fe400000000da */
[----:B------:R-:W2:Y:S01]  /*7150*/  @!P3 LDG.E.U8 R216, desc[UR16][R16.64] ;  /* 0x0000001010d8b981 */ /* 0x000ea2000c1e1100 */
[-C--:B------:R-:W-:Y:S02]  /*7160*/  ISETP.GE.AND P2, PT, R83, R188.reuse, PT ;  /* 0x000000bc5300720c */ /* 0x080fe40003f46270 */
[----:B------:R-:W-:Y:S01]  /*7170*/  ISETP.GE.AND P3, PT, R85, R188, PT ;  /* 0x000000bc5500720c */ /* 0x000fe20003f66270 */
[----:B------:R-:W2:Y:S01]  /*7180*/  @!P4 LDG.E.U8 R218, desc[UR16][R18.64] ;  /* 0x0000001012dac981 */ /* 0x000ea2000c1e1100 */
[----:B------:R-:W-:Y:S02]  /*7190*/  PRMT R220, RZ, 0x7610, R220 ;  /* 0x00007610ffdc7816 */ /* 0x000fe400000000dc */
[----:B------:R-:W-:Y:S02]  /*71a0*/  PRMT R222, RZ, 0x7610, R222 ;  /* 0x00007610ffde7816 */ /* 0x000fe400000000de */
[----:B------:R-:W-:-:S02]  /*71b0*/  PRMT R224, RZ, 0x7610, R224 ;  /* 0x00007610ffe07816 */ /* 0x000fc400000000e0 */
[----:B------:R-:W2:Y:S04]  /*71c0*/  @!P5 LDG.E.U8 R220, desc[UR16][R20.64] ;  /* 0x0000001014dcd981 */ /* 0x000ea8000c1e1100 */
[----:B------:R-:W2:Y:S01]  /*71d0*/  @!P2 LDG.E.U8 R222, desc[UR16][R22.64] ;  /* 0x0000001016dea981 */ /* 0x000ea2000c1e1100 */
[-C--:B------:R-:W-:Y:S02]  /*71e0*/  ISETP.GE.AND P2, PT, R89, R188.reuse, PT ;  /* 0x000000bc5900720c */ /* 0x080fe40003f46270 */
[-C--:B------:R-:W-:Y:S01]  /*71f0*/  ISETP.GE.AND P4, PT, R86, R188.reuse, PT ;  /* 0x000000bc5600720c */ /* 0x080fe20003f86270 */
[----:B------:R-:W2:Y:S01]  /*7200*/  @!P3 LDG.E.U8 R224, desc[UR16][R24.64] ;  /* 0x0000001018e0b981 */ /* 0x000ea2000c1e1100 */
[----:B------:R-:W-:Y:S02]  /*7210*/  ISETP.GE.AND P3, PT, R135, R188, PT ;  /* 0x000000bc8700720c */ /* 0x000fe40003f66270 */
[----:B------:R-:W-:-:S02]  /*7220*/  PRMT R230, RZ, 0x7610, R230 ;  /* 0x00007610ffe67816 */ /* 0x000fc400000000e6 */
[----:B------:R-:W-:Y:S02]  /*7230*/  PRMT R232, RZ, 0x7610, R232 ;  /* 0x00007610ffe87816 */ /* 0x000fe400000000e8 */
[-C--:B------:R-:W-:Y:S02]  /*7240*/  ISETP.GE.AND P5, PT, R88, R188.reuse, PT ;  /* 0x000000bc5800720c */ /* 0x080fe40003fa6270 */
[----:B------:R-:W-:Y:S01]  /*7250*/  PRMT R226, RZ, 0x7610, R226 ;  /* 0x00007610ffe27816 */ /* 0x000fe200000000e2 */
[----:B------:R-:W2:Y:S01]  /*7260*/  @!P2 LDG.E.U8 R230, desc[UR16][R32.64] ;  /* 0x0000001020e6a981 */ /* 0x000ea2000c1e1100 */
[----:B------:R-:W-:-:S03]  /*7270*/  ISETP.GE.AND P2, PT, R93, R188, PT ;  /* 0x000000bc5d00720c */ /* 0x000fc60003f46270 */
[----:B------:R-:W2:Y:S01]  /*7280*/  @!P3 LDG.E.U8 R232, desc[UR16][R30.64] ;  /* 0x000000101ee8b981 */ /* 0x000ea2000c1e1100 */
[-C--:B------:R-:W-:Y:S02]  /*7290*/  ISETP.GE.AND P3, PT, R137, R188.reuse, PT ;  /* 0x000000bc8900720c */ /* 0x080fe40003f66270 */
[----:B------:R-:W-:Y:S01]  /*72a0*/  PRMT R228, RZ, 0x7610, R228 ;  /* 0x00007610ffe47816 */ /* 0x000fe200000000e4 */
[----:B------:R-:W2:Y:S01]  /*72b0*/  @!P4 LDG.E.U8 R226, desc[UR16][R26.64] ;  /* 0x000000101ae2c981 */ /* 0x000ea2000c1e1100 */
[----:B------:R-:W-:Y:S02]  /*72c0*/  PRMT R234, RZ, 0x7610, R234 ;  /* 0x00007610ffea7816 */ /* 0x000fe400000000ea */
[----:B------:R-:W-:Y:S02]  /*72d0*/  PRMT R236, RZ, 0x7610, R236 ;  /* 0x00007610ffec7816 */ /* 0x000fe400000000ec */
[----:B------:R-:W2:Y:S04]  /*72e0*/  @!P5 LDG.E.U8 R228, desc[UR16][R28.64] ;  /* 0x000000101ce4d981 */ /* 0x000ea8000c1e1100 */
[----:B------:R-:W2:Y:S04]  /*72f0*/  @!P2 LDG.E.U8 R234, desc[UR16][R34.64] ;  /* 0x0000001022eaa981 */ /* 0x000ea8000c1e1100 */
[----:B------:R-:W2:Y:S01]  /*7300*/  @!P3 LDG.E.U8 R236, desc[UR16][R36.64] ;  /* 0x0000001024ecb981 */ /* 0x000ea2000c1e1100 */
[----:B------:R-:W-:Y:S01]  /*7310*/  BAR.SYNC.DEFER_BLOCKING 0x0 ;  /* 0x0000000000007b1d */ /* 0x000fe20000010000 */
[----:B------:R-:W-:-:S02]  /*7320*/  ISETP.GE.AND P4, PT, R4, R188, PT ;  /* 0x000000bc0400720c */ /* 0x000fc40003f86270 */
[----:B------:R-:W-:Y:S02]  /*7330*/  PRMT R238, RZ, 0x7610, R238 ;  /* 0x00007610ffee7816 */ /* 0x000fe400000000ee */
[----:B------:R-:W-:Y:S02]  /*7340*/  PRMT R240, RZ, 0x7610, R240 ;  /* 0x00007610fff07816 */ /* 0x000fe400000000f0 */
[----:B------:R-:W-:Y:S02]  /*7350*/  PRMT R244, RZ, 0x7610, R244 ;  /* 0x00007610fff47816 */ /* 0x000fe400000000f4 */
[----:B------:R-:W-:Y:S02]  /*7360*/  PRMT R252, RZ, 0x7610, R252 ;  /* 0x00007610fffc7816 */ /* 0x000fe400000000fc */
[----:B------:R-:W-:-:S03]  /*7370*/  PRMT R250, RZ, 0x7610, R250 ;  /* 0x00007610fffa7816 */ /* 0x000fc600000000fa */
[----:B------:R-:W2:Y:S04]  /*7380*/  @!P4 LDG.E.U8 R238, desc[UR16][R38.64] ;  /* 0x0000001026eec981 */ /* 0x000ea8000c1e1100 */
[----:B------:R-:W2:Y:S04]  /*7390*/  @!P4 LDG.E.U8 R240, desc[UR16][R42.64] ;  /* 0x000000102af0c981 */ /* 0x000ea8000c1e1100 */
[----:B------:R-:W2:Y:S04]  /*73a0*/  @!P4 LDG.E.U8 R244, desc[UR16][R44.64] ;  /* 0x000000102cf4c981 */ /* 0x000ea8000c1e1100 */
[----:B------:R-:W2:Y:S04]  /*73b0*/  @!P4 LDG.E.U8 R252, desc[UR16][R46.64] ;  /* 0x000000102efcc981 */ /* 0x000ea8000c1e1100 */
[----:B------:R-:W2:Y:S01]  /*73c0*/  @!P4 LDG.E.U8 R250, desc[UR16][R48.64] ;  /* 0x0000001030fac981 */ /* 0x000ea2000c1e1100 */
[----:B------:R-:W-:Y:S01]  /*73d0*/  PRMT R209, RZ, 0x7610, R209 ;  /* 0x00007610ffd17816 */ /* 0x000fe200000000d1 */
[----:B------:R-:W-:-:S02]  /*73e0*/  @!P4 IMAD.MOV.U32 R122, RZ, RZ, R70 ;  /* 0x000000ffff7ac224 */ /* 0x000fc400078e0046 */
[----:B------:R-:W-:Y:S01]  /*73f0*/  @!P4 IMAD.MOV.U32 R123, RZ, RZ, R73 ;  /* 0x000000ffff7bc224 */ /* 0x000fe200078e0049 */
[----:B------:R-:W-:-:S04]  /*7400*/  PRMT R211, RZ, 0x7610, R211 ;  /* 0x00007610ffd37816 */ /* 0x000fc800000000d3 */
[----:B------:R0:W2:Y:S01]  /*7410*/  @!P4 LDG.E.U8 R209, desc[UR16][R122.64] ;  /* 0x000000107ad1c981 */ /* 0x0000a2000c1e1100 */
[----:B------:R-:W-:Y:S01]  /*7420*/  PRMT R215, RZ, 0x7610, R215 ;  /* 0x00007610ffd77816 */ /* 0x000fe200000000d7 */
[----:B0-----:R-:W-:Y:S02]  /*7430*/  @!P4 IMAD.MOV.U32 R122, RZ, RZ, R72 ;  /* 0x000000ffff7ac224 */ /* 0x001fe400078e0048 */
[----:B------:R-:W-:-:S05]  /*7440*/  @!P4 IMAD.MOV.U32 R123, RZ, RZ, R75 ;  /* 0x000000ffff7bc224 */ /* 0x000fca00078e004b */
        /* <DEDUP_REMOVED lines=24> */
[----:B------:R0:W3:Y:S01]  /*75d0*/  @!P4 LDG.E.U8 R227, desc[UR16][R122.64] ;  /* 0x000000107ae3c981 */ /* 0x0000e2000c1e1100 */
[----:B------:R-:W-:Y:S01]  /*75e0*/  PRMT R231, RZ, 0x7610, R231 ;  /* 0x00007610ffe77816 */ /* 0x000fe200000000e7 */
[----:B0-----:R-:W-:Y:S02]  /*75f0*/  @!P4 IMAD.MOV.U32 R122, RZ, RZ, R102 ;  /* 0x000000ffff7ac224 */ /* 0x001fe400078e0066 */
[----:B------:R-:W-:-:S05]  /*7600*/  @!P4 IMAD.MOV.U32 R123, RZ, RZ, R105 ;  /* 0x000000ffff7bc224 */ /* 0x000fca00078e0069 */
[----:B------:R0:W4:Y:S01]  /*7610*/  @!P4 LDG.E.U8 R229, desc[UR16][R122.64] ;  /* 0x000000107ae5c981 */ /* 0x000122000c1e1100 */
[----:B------:R-:W-:Y:S01]  /*7620*/  PRMT R233, RZ, 0x7610, R233 ;  /* 0x00007610ffe97816 */ /* 0x000fe200000000e9 */
[----:B0-----:R-:W-:Y:S02]  /*7630*/  @!P4 IMAD.MOV.U32 R122, RZ, RZ, R104 ;  /* 0x000000ffff7ac224 */ /* 0x001fe400078e0068 */
[----:B------:R-:W-:-:S05]  /*7640*/  @!P4 IMAD.MOV.U32 R123, RZ, RZ, R107 ;  /* 0x000000ffff7bc224 */ /* 0x000fca00078e006b */
[----:B------:R0:W5:Y:S01]  /*7650*/  @!P4 LDG.E.U8 R231, desc[UR16][R122.64] ;  /* 0x000000107ae7c981 */ /* 0x000162000c1e1100 */
        /* <DEDUP_REMOVED lines=59> */
[----:B------:R0:W5:Y:S04]  /*7a10*/  @!P4 LDG.E.U8 R202, desc[UR16][R122.64] ;  /* 0x000000107acac981 */ /* 0x000168000c1e1100 */
[----:B--2---:R1:W-:Y:S01]  /*7a20*/  STS.U8 [R132+UR15+0x4800], R206 ;  /* 0x004800ce84007988 */ /* 0x0043e2000800000f */
[----:B0-----:R-:W-:Y:S02]  /*7a30*/  @!P4 IMAD.MOV.U32 R122, RZ, RZ, R140 ;  /* 0x000000ffff7ac224 */ /* 0x001fe400078e008c */
[----:B------:R-:W-:Y:S01]  /*7a40*/  @!P4 IMAD.MOV.U32 R123, RZ, RZ, R147 ;  /* 0x000000ffff7bc224 */ /* 0x000fe200078e0093 */
[----:B-1----:R-:W-:-:S04]  /*7a50*/  PRMT R206, RZ, 0x7610, R206 ;  /* 0x00007610ffce7816 */ /* 0x002fc800000000ce */
[----:B------:R0:W2:Y:S04]  /*7a60*/  @!P4 LDG.E.U8 R204, desc[UR16][R122.64] ;  /* 0x000000107accc981 */ /* 0x0000a8000c1e1100 */
[----:B---3--:R1:W-:Y:S01]  /*7a70*/  STS.U8 [R132+UR15+0x4a00], R208 ;  /* 0x004a00d084007988 */ /* 0x0083e2000800000f */
[----:B0-----:R-:W-:Y:S02]  /*7a80*/  @!P4 IMAD.MOV.U32 R122, RZ, RZ, R142 ;  /* 0x000000ffff7ac224 */ /* 0x001fe400078e008e */
[----:B------:R-:W-:Y:S01]  /*7a90*/  @!P4 IMAD.MOV.U32 R123, RZ, RZ, R149 ;  /* 0x000000ffff7bc224 */ /* 0x000fe200078e0095 */
[----:B-1----:R-:W-:-:S04]  /*7aa0*/  PRMT R208, RZ, 0x7610, R208 ;  /* 0x00007610ffd07816 */ /* 0x002fc800000000d0 */
[----:B------:R0:W3:Y:S04]  /*7ab0*/  @!P4 LDG.E.U8 R206, desc[UR16][R122.64] ;  /* 0x000000107acec981 */ /* 0x0000e8000c1e1100 */
[----:B----4-:R1:W-:Y:S01]  /*7ac0*/  STS.U8 [R132+UR15+0x4c00], R210 ;  /* 0x004c00d284007988 */ /* 0x0103e2000800000f */
[----:B0-----:R-:W-:Y:S02]  /*7ad0*/  @!P4 IMAD.MOV.U32 R122, RZ, RZ, R144 ;  /* 0x000000ffff7ac224 */ /* 0x001fe400078e0090 */
[----:B------:R-:W-:Y:S01]  /*7ae0*/  @!P4 IMAD.MOV.U32 R123, RZ, RZ, R151 ;  /* 0x000000ffff7bc224 */ /* 0x000fe200078e0097 */
[----:B-1----:R-:W-:-:S04]  /*7af0*/  PRMT R210, RZ, 0x7610, R210 ;  /* 0x00007610ffd27816 */ /* 0x002fc800000000d2 */
[----:B------:R0:W4:Y:S04]  /*7b00*/  @!P4 LDG.E.U8 R208, desc[UR16][R122.64] ;  /* 0x000000107ad0c981 */ /* 0x000128000c1e1100 */
[----:B-----5:R1:W-:Y:S01]  /*7b10*/  STS.U8 [R132+UR15+0x4e00], R212 ;  /* 0x004e00d484007988 */ /* 0x0203e2000800000f */
[----:B0-----:R-:W-:Y:S02]  /*7b20*/  @!P4 IMAD.MOV.U32 R122, RZ, RZ, R146 ;  /* 0x000000ffff7ac224 */ /* 0x001fe400078e0092 */
[----:B------:R-:W-:Y:S01]  /*7b30*/  @!P4 IMAD.MOV.U32 R123, RZ, RZ, R153 ;  /* 0x000000ffff7bc224 */ /* 0x000fe200078e0099 */
[----:B-1----:R-:W-:-:S04]  /*7b40*/  PRMT R212, RZ, 0x7610, R212 ;  /* 0x00007610ffd47816 */ /* 0x002fc800000000d4 */
[----:B------:R0:W5:Y:S04]  /*7b50*/  @!P4 LDG.E.U8 R210, desc[UR16][R122.64] ;  /* 0x000000107ad2c981 */ /* 0x000168000c1e1100 */
[----:B------:R1:W-:Y:S01]  /*7b60*/  STS.U8 [R182+UR15+0x4880], R214 ;  /* 0x004880d6b6007988 */ /* 0x0003e2000800000f */
[----:B0-----:R-:W-:Y:S02]  /*7b70*/  @!P4 IMAD.MOV.U32 R122, RZ, RZ, R148 ;  /* 0x000000ffff7ac224 */ /* 0x001fe400078e0094 */
[----:B------:R-:W-:Y:S01]  /*7b80*/  @!P4 IMAD.MOV.U32 R123, RZ, RZ, R155 ;  /* 0x000000ffff7bc224 */ /* 0x000fe200078e009b */
[----:B-1----:R-:W-:-:S04]  /*7b90*/  PRMT R214, RZ, 0x7610, R214 ;  /* 0x00007610ffd67816 */ /* 0x002fc800000000d6 */
[----:B------:R0:W2:Y:S04]  /*7ba0*/  @!P4 LDG.E.U8 R212, desc[UR16][R122.64] ;  /* 0x000000107ad4c981 */ /* 0x0000a8000c1e1100 */
        /* <DEDUP_REMOVED lines=69> */
[----:B------:R0:W2:Y:S01]  /*8000*/  @!P4 LDG.E.U8 R240, desc[UR16][R122.64] ;  /* 0x000000107af0c981 */ /* 0x0000a2000c1e1100 */
[----:B------:R-:W-:Y:S02]  /*8010*/  PRMT R248, RZ, 0x7610, R248 ;  /* 0x00007610fff87816 */ /* 0x000fe400000000f8 */
[----:B------:R-:W-:Y:S01]  /*8020*/  PRMT R246, RZ, 0x7610, R246 ;  /* 0x00007610fff67816 */ /* 0x000fe200000000f6 */
[----:B------:R1:W-:Y:S01]  /*8030*/  STS.U8 [R132+UR15+0x2300], R252 ;  /* 0x002300fc84007988 */ /* 0x0003e2000800000f */
[----:B------:R-:W-:Y:S02]  /*8040*/  PRMT R242, RZ, 0x7610, R242 ;  /* 0x00007610fff27816 */ /* 0x000fe400000000f2 */
[----:B------:R-:W-:Y:S01]  /*8050*/  PRMT R195, RZ, 0x7610, R195 ;  /* 0x00007610ffc37816 */ /* 0x000fe200000000c3 */
[----:B------:R1:W-:Y:S01]  /*8060*/  STS.U8 [R132+UR15+0x2400], R250 ;  /* 0x002400fa84007988 */ /* 0x0003e2000800000f */
[----:B0-----:R-:W-:Y:S02]  /*8070*/  @!P4 IMAD.MOV.U32 R122, RZ, RZ, R178 ;  /* 0x000000ffff7ac224 */ /* 0x001fe400078e00b2 */
[----:B------:R-:W-:Y:S01]  /*8080*/  @!P4 IMAD.MOV.U32 R123, RZ, RZ, R185 ;  /* 0x000000ffff7bc224 */ /* 0x000fe200078e00b9 */
[----:B------:R-:W-:Y:S01]  /*8090*/  PRMT R197, RZ, 0x7610, R197 ;  /* 0x00007610ffc57816 */ /* 0x000fe200000000c5 */
[----:B------:R-:W2:Y:S01]  /*80a0*/  @!P4 LDG.E.U8 R248, desc[UR16][R50.64] ;  /* 0x0000001032f8c981 */ /* 0x000ea2000c1e1100 */
[----:B------:R-:W-:-:S02]  /*80b0*/  PRMT R199, RZ, 0x7610, R199 ;  /* 0x00007610ffc77816 */ /* 0x000fc400000000c7 */
[----:B------:R-:W-:Y:S01]  /*80c0*/  PRMT R201, RZ, 0x7610, R201 ;  /* 0x00007610ffc97816 */ /* 0x000fe200000000c9 */
[----:B------:R0:W3:Y:S01]  /*80d0*/  @!P4 LDG.E.U8 R244, desc[UR16][R122.64] ;  /* 0x000000107af4c981 */ /* 0x0000e2000c1e1100 */
[----:B------:R-:W-:Y:S02]  /*80e0*/  PRMT R203, RZ, 0x7610, R203 ;  /* 0x00007610ffcb7816 */ /* 0x000fe400000000cb */
[----:B------:R-:W-:Y:S01]  /*80f0*/  PRMT R205, RZ, 0x7610, R205 ;  /* 0x00007610ffcd7816 */ /* 0x000fe200000000cd */
[----:B------:R-:W3:Y:S01]  /*8100*/  @!P4 LDG.E.U8 R246, desc[UR16][R52.64] ;  /* 0x0000001034f6c981 */ /* 0x000ee2000c1e1100 */
[----:B------:R-:W-:Y:S02]  /*8110*/  PRMT R207, RZ, 0x7610, R207 ;  /* 0x00007610ffcf7816 */ /* 0x000fe400000000cf */
[----:B------:R-:W-:Y:S01]  /*8120*/  PRMT R213, RZ, 0x7610, R213 ;  /* 0x00007610ffd57816 */ /* 0x000fe200000000d5 */
[----:B------:R-:W4:Y:S01]  /*8130*/  @!P4 LDG.E.U8 R242, desc[UR16][R54.64] ;  /* 0x0000001036f2c981 */ /* 0x000f22000c1e1100 */
[----:B------:R-:W-:Y:S01]  /*8140*/  PRMT R217, RZ, 0x7610, R217 ;  /* 0x00007610ffd97816 */ /* 0x000fe200000000d9 */
[----:B0-----:R-:W-:Y:S01]  /*8150*/  @!P4 IMAD.MOV.U32 R122, RZ, RZ, R180 ;  /* 0x000000ffff7ac224 */ /* 0x001fe200078e00b4 */
[----:B-1----:R-:W-:Y:S01]  /*8160*/  PRMT R252, RZ, 0x7610, R252 ;  /* 0x00007610fffc7816 */ /* 0x002fe200000000fc */
[----:B------:R-:W-:Y:S01]  /*8170*/  @!P4 IMAD.MOV.U32 R123, RZ, RZ, R187 ;  /* 0x000000ffff7bc224 */ /* 0x000fe200078e00bb */
[----:B------:R-:W-:Y:S01]  /*8180*/  PRMT R250, RZ, 0x7610, R250 ;  /* 0x00007610fffa7816 */ /* 0x000fe200000000fa */
[----:B------:R-:W5:Y:S04]  /*8190*/  @!P4 LDG.E.U8 R195, desc[UR16][R56.64] ;  /* 0x0000001038c3c981 */ /* 0x000f68000c1e1100 */
        /* <DEDUP_REMOVED lines=25> */
[----:B------:R-:W-:Y:S01]  /*8330*/  ULEA UR13, UR14, UR15, 0x3 ;  /* 0x0000000f0e0d7291 */ /* 0x000fe2000f8e18ff */
[----:B------:R-:W-:-:S03]  /*8340*/  UMOV UR4, UR5 ;  /* 0x0000000500047c82 */ /* 0x000fc60008000000 */
[----:B------:R-:W-:Y:S01]  /*8350*/  UIADD3 UR13, UPT, UPT, UR13, 0x5000, URZ ;  /* 0x000050000d0d7890 */ /* 0x000fe2000fffe0ff */
        /* <DEDUP_REMOVED lines=48> */
[----:B------:R-:W-:Y:S01]  /*8660*/  UMOV UR6, UR13 ;  /* 0x0000000d00067c82 */ /* 0x000fe20008000000 */
[----:B------:R-:W-:Y:S01]  /*8670*/  UMOV UR7, URZ ;  /* 0x000000ff00077c82 */ /* 0x000fe20008000000 */
[----:B------:R-:W-:Y:S01]  /*8680*/  UMOV UR9, 0x80004020 ;  /* 0x8000402000097882 */ /* 0x000fe20000000000 */
[----:B------:R-:W-:Y:S01]  /*8690*/  UMOV UR11, 0xc0004010 ;  /* 0xc0004010000b7882 */ /* 0x000fe20000000000 */
[----:B------:R-:W-:Y:S01]  /*86a0*/  UMOV UR20, 0x0 ;  /* 0x0000000000147882 */ /* 0x000fe20000000000 */
[----:B------:R-:W-:Y:S01]  /*86b0*/  UMOV UR21, 0x4408010 ;  /* 0x0440801000157882 */ /* 0x000fe20000000000 */
[----:B------:R-:W-:Y:S01]  /*86c0*/  UMOV UR5, UR6 ;  /* 0x0000000600057c82 */ /* 0x000fe20008000000 */
[----:B------:R1:W-:Y:S01]  /*86d0*/  UTCQMMA gdesc[UR8], gdesc[UR10], tmem[UR18], tmem[UR20], idesc[UR21], UPT ;  /* 0x00ff140a080075ea */ /* 0x0003e2000b800312 */
[----:B------:R1:W-:Y:S01]  /*86e0*/  UTCBAR [UR5], URZ ;  /* 0x000000ff050073e9 */ /* 0x0003e200080000ff */
[----:B------:R-:W-:Y:S02]  /*86f0*/  NOP ;  /* 0x0000000000007918 */ /* 0x000fe40000000000 */
.L_x_9:
[----:B------:R-:W-:Y:S01]  /*8700*/  VIADD R193, R193, 0xffffffff ;  /* 0xffffffffc1c17836 */ /* 0x000fe20000000000 */
[----:B------:R-:W-:Y:S01]  /*8710*/  UIADD3 UR14, UPT, UPT, UR14, 0x1, URZ ;  /* 0x000000010e0e7890 */ /* 0x000fe2000fffe0ff */
[----:B------:R-:W-:Y:S02]  /*8720*/  IMAD.U32 R123, RZ, RZ, UR4 ;  /* 0x00000004ff7b7e24 */ /* 0x000fe4000f8e00ff */
[----:B------:R-:W-:Y:S01]  /*8730*/  VIADD R188, R188, 0xffffffe0 ;  /* 0xffffffe0bcbc7836 */ /* 0x000fe20000000000 */
[----:B------:R-:W-:Y:S01]  /*8740*/  ISETP.NE.U32.AND P2, PT, R193, RZ, PT ;  /* 0x000000ffc100720c */ /* 0x000fe20003f45070 */
[----:B------:R-:W-:-:S04]  /*8750*/  UISETP.GT.AND UP1, UPT, UR14, 0x1, UPT ;  /* 0x000000010e00788c */ /* 0x000fc8000bf24270 */
[----:B-1----:R-:W-:Y:S02]  /*8760*/  USEL UR5, URZ, 0x1, !UP1 ;  /* 0x00000001ff057887 */ /* 0x002fe4000c800000 */
[----:B------:R-:W-:Y:S02]  /*8770*/  USEL UR14, UR14, URZ, !UP1 ;  /* 0x000000ff0e0e7287 */ /* 0x000fe4000c800000 */
[----:B------:R-:W-:-:S04]  /*8780*/  ULOP3.LUT UR5, UR4, UR5, URZ, 0x3c, !UPT ;  /* 0x0000000504057292 */ /* 0x000fc8000f8e3cff */
[----:B------:R-:W-:Y:S08]  /*8790*/  @P2 BRA `(.L_x_10) ;  /* 0xffffffdc00902947 */ /* 0x000ff0000383ffff */
.L_x_7:
[----:B------:R-:W-:Y:S01]  /*87a0*/  ISETP.GE.AND P0, PT, R5, 0x20, PT ;  /* 0x000000200500780c */ /* 0x000fe20003f06270 */
[C---:B------:R-:W-:Y:S01]  /*87b0*/  IMAD.SHL.U32 R4, R3.reuse, 0x10, RZ ;  /* 0x0000001003047824 */ /* 0x040fe200078e00ff */
[----:B------:R-:W1:Y:S01]  /*87c0*/  LDCU.128 UR8, c[0x0][0x390] ;  /* 0x00007200ff0877ac */ /* 0x000e620008000c00 */
[----:B------:R-:W-:-:S03]  /*87d0*/  IMAD.SHL.U32 R5, R3, 0x80, RZ ;  /* 0x0000008003057824 */ /* 0x000fc600078e00ff */
[----:B------:R-:W-:Y:S02]  /*87e0*/  LOP3.LUT R134, R4, 0xf0, RZ, 0xc0, !PT ;  /* 0x000000f004867812 */ /* 0x000fe400078ec0ff */
[----:B------:R-:W-:-:S05]  /*87f0*/  LOP3.LUT R139, R5, 0x800, RZ, 0xc0, !PT ;  /* 0x00000800058b7812 */ /* 0x000fca00078ec0ff */
[----:B------:R-:W-:Y:S05]  /*8800*/  @!P0 BRA `(.L_x_11) ;  /* 0x0000000000108947 */ /* 0x000fea0003800000 */
[----:B------:R-:W-:-:S06]  /*8810*/  USHF.L.U32 UR4, UR4, 0x1f, URZ ;  /* 0x0000001f04047899 */ /* 0x000fcc00080006ff */
[----:B------:R-:W-:-:S04]  /*8820*/  IMAD.U32 R4, RZ, RZ, UR4 ;  /* 0x00000004ff047e24 */ /* 0x000fc8000f8e00ff */
[----:B------:R-:W2:Y:S02]  /*8830*/  SYNCS.PHASECHK.TRANS64.TRYWAIT P0, [UR13], R4 ;  /* 0x00000004ff0075a7 */ /* 0x000ea4000800110d */
[----:B--2---:R-:W-:Y:S05]  /*8840*/  @!P0 BRA `(.L_x_12) ;  /* 0x0000005800988947 */ /* 0x004fea0003800000 */
.L_x_11:
[----:B------:R-:W-:Y:S01]  /*8850*/  BAR.SYNC.DEFER_BLOCKING 0x0 ;  /* 0x0000000000007b1d */ /* 0x000fe20000010000 */
[----:B------:R-:W-:Y:S01]  /*8860*/  IADD3 R148, PT, PT, R134, UR15, R139 ;  /* 0x0000000f86947c10 */ /* 0x000fe2000fffe08b */
[C---:B------:R-:W-:Y:S01]  /*8870*/  IMAD.IADD R137, R2.reuse, 0x1, R137 ;  /* 0x0000000102897824 */ /* 0x040fe200078e0289 */
[C---:B------:R-:W-:Y:S01]  /*8880*/  LOP3.LUT R134, R2.reuse, R133, RZ, 0xfc, !PT ;  /* 0x0000008502867212 */ /* 0x040fe200078efcff */
[----:B------:R-:W-:Y:S01]  /*8890*/  IMAD.IADD R135, R2, 0x1, R135 ;  /* 0x0000000102877824 */ /* 0x000fe200078e0287 */
[----:B-1----:R-:W-:Y:S01]  /*88a0*/  ISETP.GE.AND P0, PT, R0, UR10, PT ;  /* 0x0000000a00007c0c */ /* 0x002fe2000bf06270 */
[----:B------:R-:W1:Y:S01]  /*88b0*/  LDCU UR4, c[0x0][0x3b4] ;  /* 0x00007680ff0477ac */ /* 0x000e620008000800 */
[----:B------:R-:W-:Y:S02]  /*88c0*/  LOP3.LUT R150, R134, 0x20, RZ, 0xfc, !PT ;  /* 0x0000002086967812 */ /* 0x000fe400078efcff */
[----:B------:R-:W-:Y:S01]  /*88d0*/  LOP3.LUT R151, R3, 0x60, RZ, 0xc0, !PT ;  /* 0x0000006003977812 */ /* 0x000fe200078ec0ff */
[----:B------:R-:W2:Y:S01]  /*88e0*/  LDCU UR5, c[0x0][0x39c] ;  /* 0x00007380ff0577ac */ /* 0x000ea20008000800 */
[----:B------:R-:W-:-:S02]  /*88f0*/  ISETP.LT.AND P5, PT, R150, UR11, !P0 ;  /* 0x0000000b96007c0c */ /* 0x000fc4000c7a1270 */
[C-C-:B------:R-:W-:Y:S01]  /*8900*/  LOP3.LUT R139, R2.reuse, 0x1c, R133.reuse, 0xfe, !PT ;  /* 0x0000001c028b7812 */ /* 0x140fe200078efe85 */
[----:B------:R-:W-:Y:S01]  /*8910*/  IMAD R148, R151, 0x8, R148 ;  /* 0x0000000897947824 */ /* 0x000fe200078e0294 */
[C-C-:B------:R-:W-:Y:S01]  /*8920*/  LOP3.LUT R136, R2.reuse, 0x1a, R133.reuse, 0xfe, !PT ;  /* 0x0000001a02887812 */ /* 0x140fe200078efe85 */
[----:B------:R-:W3:Y:S01]  /*8930*/  LDCU UR6, c[0x0][0x39c] ;  /* 0x00007380ff0677ac */ /* 0x000ee20008000800 */
[C-C-:B------:R-:W-:Y:S02]  /*8940*/  LOP3.LUT R140, R2.reuse, 0x18, R133.reuse, 0xfe, !PT ;  /* 0x00000018028c7812 */ /* 0x140fe400078efe85 */
[C-C-:B------:R-:W-:Y:S01]  /*8950*/  LOP3.LUT R143, R2.reuse, 0x16, R133.reuse, 0xfe, !PT ;  /* 0x00000016028f7812 */ /* 0x140fe200078efe85 */
[----:B------:R-:W4:Y:S01]  /*8960*/  LDCU UR7, c[0x0][0x39c] ;  /* 0x00007380ff0777ac */ /* 0x000f220008000800 */
[C-C-:B------:R-:W-:Y:S02]  /*8970*/  LOP3.LUT R141, R2.reuse, 0x14, R133.reuse, 0xfe, !PT ;  /* 0x00000014028d7812 */ /* 0x140fe400078efe85 */
[C-C-:B------:R-:W-:Y:S01]  /*8980*/  LOP3.LUT R142, R2.reuse, 0x12, R133.reuse, 0xfe, !PT ;  /* 0x00000012028e7812 */ /* 0x140fe200078efe85 */
[----:B------:R-:W5:Y:S02]  /*8990*/  @!P1 SYNCS.CCTL.IV [UR15+0x5000] ;  /* 0x00500000ff0099b1 */ /* 0x000f64000800000f */
[----:B-----5:R-:W-:Y:S01]  /*89a0*/  BAR.SYNC.DEFER_BLOCKING 0x0 ;  /* 0x0000000000007b1d */ /* 0x020fe20000010000 */
[----:B------:R-:W-:-:S02]  /*89b0*/  LOP3.LUT R144, R2, 0x10, R133, 0xfe, !PT ;  /* 0x0000001002907812 */ /* 0x000fc400078efe85 */
[C-C-:B------:R-:W-:Y:S02]  /*89c0*/  LOP3.LUT R145, R2.reuse, 0xc, R133.reuse, 0xfe, !PT ;  /* 0x0000000c02917812 */ /* 0x140fe400078efe85 */
[C-C-:B------:R-:W-:Y:S02]  /*89d0*/  LOP3.LUT R138, R2.reuse, 0xa, R133.reuse, 0xfe, !PT ;  /* 0x0000000a028a7812 */ /* 0x140fe400078efe85 */
[C-C-:B------:R-:W-:Y:S01]  /*89e0*/  LOP3.LUT R146, R2.reuse, 0x8, R133.reuse, 0xfe, !PT ;  /* 0x0000000802927812 */ /* 0x140fe200078efe85 */
[----:B------:R-:W-:Y:S01]  /*89f0*/  LDTM.16dp32bit_t0_t15.x128 R4, tmem[UR12] ;  /* 0x0000000c000479ee */ /* 0x000fe20008b80000 */
[----:B------:R-:W5:Y:S01]  /*8a00*/  LDTM.16dp32bit_t16_t31.x128 R4, tmem[UR12+0x80] ;  /* 0x0000800c000479ee */ /* 0x000f620008ba0000 */
[C-C-:B------:R-:W-:Y:S02]  /*8a10*/  LOP3.LUT R147, R2.reuse, 0x6, R133.reuse, 0xfe, !PT ;  /* 0x0000000602937812 */ /* 0x140fe400078efe85 */
[----:B------:R-:W-:Y:S02]  /*8a20*/  LOP3.LUT R149, R2, 0x4, R133, 0xfe, !PT ;  /* 0x0000000402957812 */ /* 0x000fe400078efe85 */
[----:B------:R-:W-:-:S02]  /*8a30*/  LEA.HI R3, R3, R2, RZ, 0x1a ;  /* 0x0000000203037211 */ /* 0x000fc400078fd0ff */
[----:B------:R-:W-:Y:S02]  /*8a40*/  LOP3.LUT R133, R2, 0x2, R133, 0xfe, !PT ;  /* 0x0000000202857812 */ /* 0x000fe400078efe85 */
[----:B0-----:R-:W-:Y:S01]  /*8a50*/  LEA R132, R132, UR15, 0x4 ;  /* 0x0000000f84847c11 */ /* 0x001fe2000f8e20ff */
[----:B------:R-:W0:Y:S01]  /*8a60*/  @!P1 SYNCS.CCTL.IV [UR15+0x5008] ;  /* 0x00500800ff0099b1 */ /* 0x000e22000800000f */
[----:B------:R-:W-:Y:S01]  /*8a70*/  NOP ;  /* 0x0000000000007918 */ /* 0x000fe20000000000 */
[----:B------:R-:W-:Y:S02]  /*8a80*/  ISETP.LT.AND P1, PT, R134, UR11, !P0 ;  /* 0x0000000b86007c0c */ /* 0x000fe4000c721270 */
[----:B-----5:R-:W-:Y:S02]  /*8a90*/  F2FP.SATFINITE.E4M3.F32.PACK_AB_MERGE_C R4, R5, R4, RZ ;  /* 0x000000040504723e */ /* 0x020fe400048070ff */
[----:B------:R-:W-:Y:S02]  /*8aa0*/  F2FP.SATFINITE.E4M3.F32.PACK_AB_MERGE_C R6, R7, R6, RZ ;  /* 0x000000060706723e */ /* 0x000fe400048070ff */
[----:B------:R-:W-:-:S02]  /*8ab0*/  F2FP.SATFINITE.E4M3.F32.PACK_AB_MERGE_C R8, R9, R8, RZ ;  /* 0x000000080908723e */ /* 0x000fc400048070ff */
[----:B------:R-:W-:Y:S02]  /*8ac0*/  F2FP.SATFINITE.E4M3.F32.PACK_AB_MERGE_C R12, R13, R12, RZ ;  /* 0x0000000c0d0c723e */ /* 0x000fe400048070ff */
[----:B------:R-:W-:Y:S02]  /*8ad0*/  F2FP.SATFINITE.E4M3.F32.PACK_AB_MERGE_C R14, R15, R14, RZ ;  /* 0x0000000e0f0e723e */ /* 0x000fe400048070ff */
[----:B------:R-:W-:Y:S02]  /*8ae0*/  F2FP.SATFINITE.E4M3.F32.PACK_AB_MERGE_C R16, R17, R16, RZ ;  /* 0x000000101110723e */ /* 0x000fe400048070ff */
[----:B------:R-:W-:Y:S02]  /*8af0*/  F2FP.SATFINITE.E4M3.F32.PACK_AB_MERGE_C R22, R23, R22, RZ ;  /* 0x000000161716723e */ /* 0x000fe400048070ff */
[----:B------:R-:W-:Y:S02]  /*8b00*/  F2FP.SATFINITE.E4M3.F32.PACK_AB_MERGE_C R24, R25, R24, RZ ;  /* 0x000000181918723e */ /* 0x000fe400048070ff */
[----:B------:R-:W-:-:S02]  /*8b10*/  F2FP.SATFINITE.E4M3.F32.PACK_AB_MERGE_C R30, R31, R30, RZ ;  /* 0x0000001e1f1e723e */ /* 0x000fc400048070ff */
[----:B------:R-:W-:Y:S02]  /*8b20*/  F2FP.SATFINITE.E4M3.F32.PACK_AB_MERGE_C R32, R33, R32, RZ ;  /* 0x000000202120723e */ /* 0x000fe400048070ff */
[----:B------:R-:W-:Y:S02]  /*8b30*/  LOP3.LUT R23, R4, 0xffff, RZ, 0xc0, !PT ;  /* 0x0000ffff04177812 */ /* 0x000fe400078ec0ff */
[----:B------:R-:W-:Y:S02]  /*8b40*/  LOP3.LUT R150, R6, 0xffff, RZ, 0xc0, !PT ;  /* 0x0000ffff06967812 */ /* 0x000fe400078ec0ff */
[----:B------:R-:W-:Y:S02]  /*8b50*/  LOP3.LUT R25, R8, 0xffff, RZ, 0xc0, !PT ;  /* 0x0000ffff08197812 */ /* 0x000fe400078ec0ff */
[----:B------:R-:W-:Y:S02]  /*8b60*/  LOP3.LUT R33, R16, 0xffff, RZ, 0xc0, !PT ;  /* 0x0000ffff10217812 */ /* 0x000fe400078ec0ff */
[----:B------:R-:W-:-:S02]  /*8b70*/  LOP3.LUT R31, R12, 0xffff, RZ, 0xc0, !PT ;  /* 0x0000ffff0c1f7812 */ /* 0x000fc400078ec0ff */
[----:B------:R-:W-:Y:S02]  /*8b80*/  LOP3.LUT R152, R14, 0xffff, RZ, 0xc0, !PT ;  /* 0x0000ffff0e987812 */ /* 0x000fe400078ec0ff */
[----:B------:R-:W-:Y:S02]  /*8b90*/  F2FP.SATFINITE.E4M3.F32.PACK_AB_MERGE_C R20, R21, R20, RZ ;  /* 0x000000141514723e */ /* 0x000fe400048070ff */
[----:B------:R-:W-:Y:S02]  /*8ba0*/  F2FP.SATFINITE.E4M3.F32.PACK_AB_MERGE_C R28, R29, R28, RZ ;  /* 0x0000001c1d1c723e */ /* 0x000fe400048070ff */
[----:B------:R-:W-:Y:S02]  /*8bb0*/  F2FP.SATFINITE.E4M3.F32.PACK_AB_MERGE_C R44, R45, R44, RZ ;  /* 0x0000002c2d2c723e */ /* 0x000fe400048070ff */
[----:B------:R-:W-:Y:S02]  /*8bc0*/  F2FP.SATFINITE.E4M3.F32.PACK_AB_MERGE_C R46, R47, R46, RZ ;  /* 0x0000002e2f2e723e */ /* 0x000fe400048070ff */
[----:B------:R-:W-:-:S02]  /*8bd0*/  F2FP.SATFINITE.E4M3.F32.PACK_AB_MERGE_C R48, R49, R48, RZ ;  /* 0x000000303130723e */ /* 0x000fc400048070ff */
[----:B------:R-:W-:Y:S02]  /*8be0*/  PRMT R4, R25, 0x3340, R0 ;  /* 0x0000334019047816 */ /* 0x000fe40000000000 */
[----:B------:R-:W-:Y:S02]  /*8bf0*/  PRMT R5, R23, 0x3340, R150 ;  /* 0x0000334017057816 */ /* 0x000fe40000000096 */
[----:B------:R-:W-:Y:S02]  /*8c00*/  F2FP.SATFINITE.E4M3.F32.PACK_AB_MERGE_C R34, R35, R34, RZ ;  /* 0x000000222322723e */ /* 0x000fe400048070ff */
[----:B------:R-:W-:Y:S02]  /*8c10*/  F2FP.SATFINITE.E4M3.F32.PACK_AB_MERGE_C R36, R37, R36, RZ ;  /* 0x000000242524723e */ /* 0x000fe400048070ff */
[----:B------:R-:W-:Y:S02]  /*8c20*/  PRMT R2, R33, 0x3340, R0 ;  /* 0x0000334021027816 */ /* 0x000fe40000000000 */
[----:B------:R-:W-:-:S02]  /*8c30*/  PRMT R7, R31, 0x3340, R152 ;  /* 0x000033401f077816 */ /* 0x000fc40000000098 */
[----:B------:R-:W-:Y:S02]  /*8c40*/  F2FP.SATFINITE.E4M3.F32.PACK_AB_MERGE_C R38, R39, R38, RZ ;  /* 0x000000262726723e */ /* 0x000fe400048070ff */
[----:B------:R-:W-:Y:S02]  /*8c50*/  F2FP.SATFINITE.E4M3.F32.PACK_AB_MERGE_C R40, R41, R40, RZ ;  /* 0x000000282928723e */ /* 0x000fe400048070ff */
[----:B------:R-:W-:Y:S02]  /*8c60*/  LOP3.LUT R35, R20, 0xffff, RZ, 0xc0, !PT ;  /* 0x0000ffff14237812 */ /* 0x000fe400078ec0ff */
[----:B------:R-:W-:Y:S02]  /*8c70*/  LOP3.LUT R154, R22, 0xffff, RZ, 0xc0, !PT ;  /* 0x0000ffff169a7812 */ /* 0x000fe400078ec0ff */
[----:B------:R-:W-:Y:S02]  /*8c80*/  LOP3.LUT R37, R24, 0xffff, RZ, 0xc0, !PT ;  /* 0x0000ffff18257812 */ /* 0x000fe400078ec0ff */
[----:B------:R-:W-:-:S02]  /*8c90*/  LOP3.LUT R39, R28, 0xffff, RZ, 0xc0, !PT ;  /* 0x0000ffff1c277812 */ /* 0x000fc400078ec0ff */
[----:B------:R-:W-:Y:S02]  /*8ca0*/  LOP3.LUT R156, R30, 0xffff, RZ, 0xc0, !PT ;  /* 0x0000ffff1e9c7812 */ /* 0x000fe400078ec0ff */
[----:B------:R-:W-:Y:S02]  /*8cb0*/  LOP3.LUT R41, R32, 0xffff, RZ, 0xc0, !PT ;  /* 0x0000ffff20297812 */ /* 0x000fe400078ec0ff */
[----:B------:R-:W-:Y:S02]  /*8cc0*/  PRMT R4, R5, 0x5410, R4 ;  /* 0x0000541005047816 */ /* 0x000fe40000000004 */
[----:B------:R-:W-:Y:S02]  /*8cd0*/  LOP3.LUT R44, R44, 0xffff, RZ, 0xc0, !PT ;  /* 0x0000ffff2c2c7812 */ /* 0x000fe400078ec0ff */
[----:B------:R-:W-:Y:S02]  /*8ce0*/  LOP3.LUT R47, R46, 0xffff, RZ, 0xc0, !PT ;  /* 0x0000ffff2e2f7812 */ /* 0x000fe400078ec0ff */
[----:B------:R-:W-:-:S02]  /*8cf0*/  LOP3.LUT R49, R48, 0xffff, RZ, 0xc0, !PT ;  /* 0x0000ffff30317812 */ /* 0x000fc400078ec0ff */
[----:B------:R-:W-:Y:S02]  /*8d00*/  F2FP.SATFINITE.E4M3.F32.PACK_AB_MERGE_C R42, R43, R42, RZ ;  /* 0x0000002a2b2a723e */ /* 0x000fe400048070ff */
[----:B------:R-:W-:Y:S02]  /*8d10*/  F2FP.SATFINITE.E4M3.F32.PACK_AB_MERGE_C R52, R53, R52, RZ ;  /* 0x000000343534723e */ /* 0x000fe400048070ff */
[----:B------:R-:W-:Y:S02]  /*8d20*/  F2FP.SATFINITE.E4M3.F32.PACK_AB_MERGE_C R54, R55, R54, RZ ;  /* 0x000000363736723e */ /* 0x000fe400048070ff */
[----:B------:R-:W-:Y:S02]  /*8d30*/  F2FP.SATFINITE.E4M3.F32.PACK_AB_MERGE_C R56, R57, R56, RZ ;  /* 0x000000383938723e */ /* 0x000fe400048070ff */
[----:B------:R-:W-:Y:S02]  /*8d40*/  PRMT R5, R7, 0x5410, R2 ;  /* 0x0000541007057816 */ /* 0x000fe40000000002 */
[----:B------:R-:W-:-:S02]  /*8d50*/  F2FP.SATFINITE.E4M3.F32.PACK_AB_MERGE_C R60, R61, R60, RZ ;  /* 0x0000003c3d3c723e */ /* 0x000fc400048070ff */
[----:B------:R-:W-:Y:S02]  /*8d60*/  F2FP.SATFINITE.E4M3.F32.PACK_AB_MERGE_C R62, R63, R62, RZ ;  /* 0x0000003e3f3e723e */ /* 0x000fe400048070ff */
[----:B------:R-:W-:Y:S02]  /*8d70*/  F2FP.SATFINITE.E4M3.F32.PACK_AB_MERGE_C R64, R65, R64, RZ ;  /* 0x000000404140723e */ /* 0x000fe400048070ff */
[----:B------:R-:W-:Y:S02]  /*8d80*/  LOP3.LUT R36, R36, 0xffff, RZ, 0xc0, !PT ;  /* 0x0000ffff24247812 */ /* 0x000fe400078ec0ff */
[----:B------:R-:W-:Y:S02]  /*8d90*/  LOP3.LUT R43, R38, 0xffff, RZ, 0xc0, !PT ;  /* 0x0000ffff262b7812 */ /* 0x000fe400078ec0ff */
[----:B------:R-:W-:Y:S02]  /*8da0*/  LOP3.LUT R45, R40, 0xffff, RZ, 0xc0, !PT ;  /* 0x0000ffff282d7812 */ /* 0x000fe400078ec0ff */
[----:B------:R-:W-:-:S02]  /*8db0*/  PRMT R6, R37, 0x3340, R0 ;  /* 0x0000334025067816 */ /* 0x000fc40000000000 */
[----:B------:R-:W-:Y:S02]  /*8dc0*/  PRMT R7, R35, 0x3340, R154 ;  /* 0x0000334023077816 */ /* 0x000fe4000000009a */
[----:B------:R-:W-:Y:S02]  /*8dd0*/  F2FP.SATFINITE.E4M3.F32.PACK_AB_MERGE_C R68, R69, R68, RZ ;  /* 0x000000444544723e */ /* 0x000fe400048070ff */
[----:B------:R-:W-:Y:S02]  /*8de0*/  F2FP.SATFINITE.E4M3.F32.PACK_AB_MERGE_C R70, R71, R70, RZ ;  /* 0x000000464746723e */ /* 0x000fe400048070ff */
[----:B------:R-:W-:Y:S02]  /*8df0*/  F2FP.SATFINITE.E4M3.F32.PACK_AB_MERGE_C R72, R73, R72, RZ ;  /* 0x000000484948723e */ /* 0x000fe400048070ff */
[----:B------:R-:W-:Y:S02]  /*8e00*/  PRMT R2, R41, 0x3340, R0 ;  /* 0x0000334029027816 */ /* 0x000fe40000000000 */
[----:B------:R-:W-:-:S02]  /*8e10*/  PRMT R9, R39, 0x3340, R156 ;  /* 0x0000334027097816 */ /* 0x000fc4000000009c */
[----:B------:R-:W-:Y:S02]  /*8e20*/  F2FP.SATFINITE.E4M3.F32.PACK_AB_MERGE_C R50, R51, R50, RZ ;  /* 0x000000323332723e */ /* 0x000fe400048070ff */
[----:B------:R-:W-:Y:S02]  /*8e30*/  F2FP.SATFINITE.E4M3.F32.PACK_AB_MERGE_C R76, R77, R76, RZ ;  /* 0x0000004c4d4c723e */ /* 0x000fe400048070ff */
[----:B------:R-:W-:Y:S02]  /*8e40*/  F2FP.SATFINITE.E4M3.F32.PACK_AB_MERGE_C R78, R79, R78, RZ ;  /* 0x0000004e4f4e723e */ /* 0x000fe400048070ff */
[----:B------:R-:W-:Y:S02]  /*8e50*/  F2FP.SATFINITE.E4M3.F32.PACK_AB_MERGE_C R80, R81, R80, RZ ;  /* 0x000000505150723e */ /* 0x000fe400048070ff */
[----:B------:R-:W-:Y:S02]  /*8e60*/  PRMT R12, R49, 0x3340, R0 ;  /* 0x00003340310c7816 */ /* 0x000fe40000000000 */
[----:B------:R-:W-:-:S02]  /*8e70*/  PRMT R13, R44, 0x3340, R47 ;  /* 0x000033402c0d7816 */ /* 0x000fc4000000002f */
[----:B------:R-:W-:Y:S02]  /*8e80*/  F2FP.SATFINITE.E4M3.F32.PACK_AB_MERGE_C R10, R11, R10, RZ ;  /* 0x0000000a0b0a723e */ /* 0x000fe400048070ff */
[----:B------:R-:W-:Y:S02]  /*8e90*/  LOP3.LUT R52, R52, 0xffff, RZ, 0xc0, !PT ;  /* 0x0000ffff34347812 */ /* 0x000fe400078ec0ff */
[----:B------:R-:W-:Y:S02]  /*8ea0*/  LOP3.LUT R51, R54, 0xffff, RZ, 0xc0, !PT ;  /* 0x0000ffff36337812 */ /* 0x000fe400078ec0ff */
[----:B------:R-:W-:Y:S02]  /*8eb0*/  LOP3.LUT R53, R56, 0xffff, RZ, 0xc0, !PT ;  /* 0x0000ffff38357812 */ /* 0x000fe400078ec0ff */
[----:B------:R-:W-:Y:S02]  /*8ec0*/  F2FP.SATFINITE.E4M3.F32.PACK_AB_MERGE_C R58, R59, R58, RZ ;  /* 0x0000003a3b3a723e */ /* 0x000fe400048070ff */
[----:B------:R-:W-:-:S02]  /*8ed0*/  PRMT R8, R45, 0x3340, R0 ;  /* 0x000033402d087816 */ /* 0x000fc40000000000 */
[----:B------:R-:W-:Y:S02]  /*8ee0*/  PRMT R11, R36, 0x3340, R43 ;  /* 0x00003340240b7816 */ /* 0x000fe4000000002b */
[----:B------:R-:W-:Y:S02]  /*8ef0*/  PRMT R6, R7, 0x5410, R6 ;  /* 0x0000541007067816 */ /* 0x000fe40000000006 */
[----:B------:R-:W-:Y:S02]  /*8f00*/  LOP3.LUT R60, R60, 0xffff, RZ, 0xc0, !PT ;  /* 0x0000ffff3c3c7812 */ /* 0x000fe400078ec0ff */
[----:B------:R-:W-:Y:S02]  /*8f10*/  LOP3.LUT R55, R62, 0xffff, RZ, 0xc0, !PT ;  /* 0x0000ffff3e377812 */ /* 0x000fe400078ec0ff */
[----:B------:R-:W-:Y:S02]  /*8f20*/  LOP3.LUT R57, R64, 0xffff, RZ, 0xc0, !PT ;  /* 0x0000ffff40397812 */ /* 0x000fe400078ec0ff */
[----:B------:R-:W-:-:S02]  /*8f30*/  PRMT R7, R9, 0x5410, R2 ;  /* 0x0000541009077816 */ /* 0x000fc40000000002 */
[----:B------:R-:W-:Y:S02]  /*8f40*/  LOP3.LUT R68, R68, 0xffff, RZ, 0xc0, !PT ;  /* 0x0000ffff44447812 */ /* 0x000fe400078ec0ff */
[----:B------:R-:W-:Y:S02]  /*8f50*/  LOP3.LUT R59, R70, 0xffff, RZ, 0xc0, !PT ;  /* 0x0000ffff463b7812 */ /* 0x000fe400078ec0ff */
[----:B------:R-:W-:Y:S02]  /*8f60*/  LOP3.LUT R61, R72, 0xffff, RZ, 0xc0, !PT ;  /* 0x0000ffff483d7812 */ /* 0x000fe400078ec0ff */
[----:B------:R-:W-:Y:S02]  /*8f70*/  PRMT R2, R13, 0x5410, R12 ;  /* 0x000054100d027816 */ /* 0x000fe4000000000c */
[----:B------:R-:W-:Y:S02]  /*8f80*/  LOP3.LUT R76, R76, 0xffff, RZ, 0xc0, !PT ;  /* 0x0000ffff4c4c7812 */ /* 0x000fe400078ec0ff */
[----:B------:R-:W-:-:S02]  /*8f90*/  LOP3.LUT R63, R78, 0xffff, RZ, 0xc0, !PT ;  /* 0x0000ffff4e3f7812 */ /* 0x000fc400078ec0ff */
[----:B------:R-:W-:Y:S02]  /*8fa0*/  LOP3.LUT R65, R80, 0xffff, RZ, 0xc0, !PT ;  /* 0x0000ffff50417812 */ /* 0x000fe400078ec0ff */
        /* <DEDUP_REMOVED lines=8> */
[----:B------:R-:W-:Y:S02]  /*9030*/  PRMT R8, R11, 0x5410, R8 ;  /* 0x000054100b087816 */ /* 0x000fe40000000008 */
[----:B------:R-:W-:Y:S02]  /*9040*/  PRMT R9, R57, 0x3340, R0 ;  /* 0x0000334039097816 */ /* 0x000fe40000000000 */
[----:B------:R-:W-:-:S02]  /*9050*/  PRMT R14, R60, 0x3340, R55 ;  /* 0x000033403c0e7816 */ /* 0x000fc40000000037 */
[----:B------:R-:W-:Y:S02]  /*9060*/  F2FP.SATFINITE.E4M3.F32.PACK_AB_MERGE_C R100, R101, R100, RZ ;  /* 0x000000646564723e */ /* 0x000fe400048070ff */
[----:B------:R-:W-:Y:S02]  /*9070*/  F2FP.SATFINITE.E4M3.F32.PACK_AB_MERGE_C R102, R103, R102, RZ ;  /* 0x000000666766723e */ /* 0x000fe400048070ff */
[----:B------:R-:W-:Y:S02]  /*9080*/  F2FP.SATFINITE.E4M3.F32.PACK_AB_MERGE_C R104, R105, R104, RZ ;  /* 0x000000686968723e */ /* 0x000fe400048070ff */
[----:B------:R-:W-:Y:S02]  /*9090*/  F2FP.SATFINITE.E4M3.F32.PACK_AB_MERGE_C R108, R109, R108, RZ ;  /* 0x0000006c6d6c723e */ /* 0x000fe400048070ff */
[----:B------:R-:W-:Y:S02]  /*90a0*/  F2FP.SATFINITE.E4M3.F32.PACK_AB_MERGE_C R110, R111, R110, RZ ;  /* 0x0000006e6f6e723e */ /* 0x000fe400048070ff */
[----:B------:R-:W-:-:S02]  /*90b0*/  F2FP.SATFINITE.E4M3.F32.PACK_AB_MERGE_C R112, R113, R112, RZ ;  /* 0x000000707170723e */ /* 0x000fc400048070ff */
[--C-:B------:R-:W-:Y:S02]  /*90c0*/  PRMT R11, R61, 0x3340, R0.reuse ;  /* 0x000033403d0b7816 */ /* 0x100fe40000000000 */
[----:B------:R-:W-:Y:S02]  /*90d0*/  PRMT R16, R68, 0x3340, R59 ;  /* 0x0000334044107816 */ /* 0x000fe4000000003b */
[----:B------:R-:W-:Y:S02]  /*90e0*/  F2FP.SATFINITE.E4M3.F32.PACK_AB_MERGE_C R66, R67, R66, RZ ;  /* 0x000000424342723e */ /* 0x000fe400048070ff */
[----:B------:R-:W-:Y:S02]  /*90f0*/  PRMT R15, R65, 0x3340, R0 ;  /* 0x00003340410f7816 */ /* 0x000fe40000000000 */
[----:B------:R-:W-:Y:S02]  /*9100*/  PRMT R20, R76, 0x3340, R63 ;  /* 0x000033404c147816 */ /* 0x000fe4000000003f */
[----:B------:R-:W-:-:S02]  /*9110*/  PRMT R13, R12, 0x5410, R13 ;  /* 0x000054100c0d7816 */ /* 0x000fc4000000000d */
[----:B------:R-:W-:Y:S02]  /*9120*/  LOP3.LUT R84, R84, 0xffff, RZ, 0xc0, !PT ;  /* 0x0000ffff54547812 */ /* 0x000fe400078ec0ff */
[----:B------:R-:W-:Y:S02]  /*9130*/  LOP3.LUT R67, R86, 0xffff, RZ, 0xc0, !PT ;  /* 0x0000ffff56437812 */ /* 0x000fe400078ec0ff */
[----:B------:R-:W-:Y:S02]  /*9140*/  LOP3.LUT R69, R88, 0xffff, RZ, 0xc0, !PT ;  /* 0x0000ffff58457812 */ /* 0x000fe400078ec0ff */
[----:B------:R-:W-:Y:S02]  /*9150*/  F2FP.SATFINITE.E4M3.F32.PACK_AB_MERGE_C R74, R75, R74, RZ ;  /* 0x0000004a4b4a723e */ /* 0x000fe400048070ff */
[----:B------:R-:W-:Y:S02]  /*9160*/  PRMT R12, R14, 0x5410, R9 ;  /* 0x000054100e0c7816 */ /* 0x000fe40000000009 */
[----:B------:R-:W-:-:S02]  /*9170*/  LOP3.LUT R92, R92, 0xffff, RZ, 0xc0, !PT ;  /* 0x0000ffff5c5c7812 */ /* 0x000fc400078ec0ff */
[----:B------:R-:W-:Y:S02]  /*9180*/  LOP3.LUT R71, R94, 0xffff, RZ, 0xc0, !PT ;  /* 0x0000ffff5e477812 */ /* 0x000fe400078ec0ff */
[----:B------:R-:W-:Y:S02]  /*9190*/  LOP3.LUT R73, R96, 0xffff, RZ, 0xc0, !PT ;  /* 0x0000ffff60497812 */ /* 0x000fe400078ec0ff */
[----:B------:R-:W-:Y:S02]  /*91a0*/  PRMT R9, R16, 0x5410, R11 ;  /* 0x0000541010097816 */ /* 0x000fe4000000000b */
[----:B------:R-:W-:Y:S02]  /*91b0*/  LOP3.LUT R100, R100, 0xffff, RZ, 0xc0, !PT ;  /* 0x0000ffff64647812 */ /* 0x000fe400078ec0ff */
[----:B------:R-:W-:Y:S02]  /*91c0*/  LOP3.LUT R75, R102, 0xffff, RZ, 0xc0, !PT ;  /* 0x0000ffff664b7812 */ /* 0x000fe400078ec0ff */
[----:B------:R-:W-:-:S02]  /*91d0*/  LOP3.LUT R77, R104, 0xffff, RZ, 0xc0, !PT ;  /* 0x0000ffff684d7812 */ /* 0x000fc400078ec0ff */
[----:B------:R-:W-:Y:S02]  /*91e0*/  LOP3.LUT R108, R108, 0xffff, RZ, 0xc0, !PT ;  /* 0x0000ffff6c6c7812 */ /* 0x000fe400078ec0ff */
[----:B------:R-:W-:Y:S02]  /*91f0*/  LOP3.LUT R79, R110, 0xffff, RZ, 0xc0, !PT ;  /* 0x0000ffff6e4f7812 */ /* 0x000fe400078ec0ff */
[----:B------:R-:W-:Y:S02]  /*9200*/  LOP3.LUT R81, R112, 0xffff, RZ, 0xc0, !PT ;  /* 0x0000ffff70517812 */ /* 0x000fe400078ec0ff */
[----:B------:R-:W-:Y:S02]  /*9210*/  PRMT R11, R20, 0x5410, R15 ;  /* 0x00005410140b7816 */ /* 0x000fe4000000000f */
[----:B------:R-:W-:Y:S02]  /*9220*/  PRMT R14, R69, 0x3340, R0 ;  /* 0x00003340450e7816 */ /* 0x000fe40000000000 */
[----:B------:R-:W-:-:S02]  /*9230*/  PRMT R15, R84, 0x3340, R67 ;  /* 0x00003340540f7816 */ /* 0x000fc40000000043 */
[----:B------:R-:W-:Y:S02]  /*9240*/  F2FP.SATFINITE.E4M3.F32.PACK_AB_MERGE_C R18, R19, R18, RZ ;  /* 0x000000121312723e */ /* 0x000fe400048070ff */
[----:B------:R-:W-:Y:S02]  /*9250*/  PRMT R16, R73, 0x3340, R0 ;  /* 0x0000334049107816 */ /* 0x000fe40000000000 */
[----:B------:R-:W-:Y:S02]  /*9260*/  PRMT R17, R92, 0x3340, R71 ;  /* 0x000033405c117816 */ /* 0x000fe40000000047 */
[----:B------:R-:W-:Y:S02]  /*9270*/  F2FP.SATFINITE.E4M3.F32.PACK_AB_MERGE_C R124, R125, R124, RZ ;  /* 0x0000007c7d7c723e */ /* 0x000fe400048070ff */
[----:B------:R-:W-:Y:S02]  /*9280*/  F2FP.SATFINITE.E4M3.F32.PACK_AB_MERGE_C R126, R127, R126, RZ ;  /* 0x0000007e7f7e723e */ /* 0x000fe400048070ff */
[----:B------:R-:W-:-:S02]  /*9290*/  F2FP.SATFINITE.E4M3.F32.PACK_AB_MERGE_C R128, R129, R128, RZ ;  /* 0x000000808180723e */ /* 0x000fc400048070ff */
[--C-:B------:R-:W-:Y:S02]  /*92a0*/  PRMT R19, R77, 0x3340, R0.reuse ;  /* 0x000033404d137816 */ /* 0x100fe40000000000 */
[----:B------:R-:W-:Y:S02]  /*92b0*/  PRMT R21, R81, 0x3340, R0 ;  /* 0x0000334051157816 */ /* 0x000fe40000000000 */
[----:B------:R-:W-:Y:S02]  /*92c0*/  PRMT R20, R100, 0x3340, R75 ;  /* 0x0000334064147816 */ /* 0x000fe4000000004b */
[----:B------:R-:W-:Y:S02]  /*92d0*/  PRMT R22, R108, 0x3340, R79 ;  /* 0x000033406c167816 */ /* 0x000fe4000000004f */
[----:B------:R-:W-:Y:S02]  /*92e0*/  PRMT R14, R15, 0x5410, R14 ;  /* 0x000054100f0e7816 */ /* 0x000fe4000000000e */
[----:B------:R-:W-:-:S02]  /*92f0*/  F2FP.SATFINITE.E4M3.F32.PACK_AB_MERGE_C R116, R117, R116, RZ ;  /* 0x000000747574723e */ /* 0x000fc400048070ff */
[----:B------:R-:W-:Y:S02]  /*9300*/  F2FP.SATFINITE.E4M3.F32.PACK_AB_MERGE_C R118, R119, R118, RZ ;  /* 0x000000767776723e */ /* 0x000fe400048070ff */
[----:B------:R-:W-:Y:S02]  /*9310*/  F2FP.SATFINITE.E4M3.F32.PACK_AB_MERGE_C R120, R121, R120, RZ ;  /* 0x000000787978723e */ /* 0x000fe400048070ff */
[----:B------:R-:W-:Y:S02]  /*9320*/  PRMT R15, R17, 0x5410, R16 ;  /* 0x00005410110f7816 */ /* 0x000fe40000000010 */
[----:B------:R-:W-:Y:S02]  /*9330*/  PRMT R17, R20, 0x5410, R19 ;  /* 0x0000541014117816 */ /* 0x000fe40000000013 */
[----:B------:R-:W-:Y:S02]  /*9340*/  PRMT R16, R22, 0x5410, R21 ;  /* 0x0000541016107816 */ /* 0x000fe40000000015 */
[----:B------:R-:W-:-:S02]  /*9350*/  LOP3.LUT R124, R124, 0xffff, RZ, 0xc0, !PT ;  /* 0x0000ffff7c7c7812 */ /* 0x000fc400078ec0ff */
[----:B------:R-:W-:Y:S02]  /*9360*/  LOP3.LUT R87, R126, 0xffff, RZ, 0xc0, !PT ;  /* 0x0000ffff7e577812 */ /* 0x000fe400078ec0ff */
[----:B------:R-:W-:Y:S02]  /*9370*/  LOP3.LUT R89, R128, 0xffff, RZ, 0xc0, !PT ;  /* 0x0000ffff80597812 */ /* 0x000fe400078ec0ff */
[----:B------:R-:W-:Y:S02]  /*9380*/  SHF.R.U32.HI R19, RZ, 0x8, R23 ;  /* 0x00000008ff137819 */ /* 0x000fe40000011617 */
[----:B------:R-:W-:Y:S02]  /*9390*/  SHF.R.U32.HI R20, RZ, 0x8, R150 ;  /* 0x00000008ff147819 */ /* 0x000fe40000011696 */
[----:B------:R-:W-:Y:S02]  /*93a0*/  SHF.R.U32.HI R21, RZ, 0x8, R25 ;  /* 0x00000008ff157819 */ /* 0x000fe40000011619 */
[----:B------:R-:W-:-:S02]  /*93b0*/  F2FP.SATFINITE.E4M3.F32.PACK_AB_MERGE_C R82, R83, R82, RZ ;  /* 0x000000525352723e */ /* 0x000fc400048070ff */
[----:B------:R-:W-:Y:S02]  /*93c0*/  F2FP.SATFINITE.E4M3.F32.PACK_AB_MERGE_C R26, R27, R26, RZ ;  /* 0x0000001a1b1a723e */ /* 0x000fe400048070ff */
[----:B------:R-:W-:Y:S02]  /*93d0*/  LOP3.LUT R116, R116, 0xffff, RZ, 0xc0, !PT ;  /* 0x0000ffff74747812 */ /* 0x000fe400078ec0ff */
[----:B------:R-:W-:Y:S02]  /*93e0*/  LOP3.LUT R83, R118, 0xffff, RZ, 0xc0, !PT ;  /* 0x0000ffff76537812 */ /* 0x000fe400078ec0ff */
[----:B------:R-:W-:Y:S02]  /*93f0*/  LOP3.LUT R85, R120, 0xffff, RZ, 0xc0, !PT ;  /* 0x0000ffff78557812 */ /* 0x000fe400078ec0ff */
[----:B------:R-:W-:Y:S02]  /*9400*/  PRMT R27, R89, 0x3340, R0 ;  /* 0x00003340591b7816 */ /* 0x000fe40000000000 */
[----:B------:R-:W-:-:S02]  /*9410*/  PRMT R28, R124, 0x3340, R87 ;  /* 0x000033407c1c7816 */ /* 0x000fc40000000057 */
[----:B------:R-:W-:Y:S02]  /*9420*/  LOP3.LUT R23, R19, 0xffff, RZ, 0xc0, !PT ;  /* 0x0000ffff13177812 */ /* 0x000fe400078ec0ff */
[----:B------:R-:W-:Y:S02]  /*9430*/  LOP3.LUT R22, R20, 0xffff, RZ, 0xc0, !PT ;  /* 0x0000ffff14167812 */ /* 0x000fe400078ec0ff */
[----:B------:R-:W-:Y:S02]  /*9440*/  LOP3.LUT R21, R21, 0xffff, RZ, 0xc0, !PT ;  /* 0x0000ffff15157812 */ /* 0x000fe400078ec0ff */
[----:B------:R-:W-:Y:S02]  /*9450*/  PRMT R24, R85, 0x3340, R0 ;  /* 0x0000334055187816 */ /* 0x000fe40000000000 */
[----:B------:R-:W-:Y:S02]  /*9460*/  PRMT R25, R116, 0x3340, R83 ;  /* 0x0000334074197816 */ /* 0x000fe40000000053 */
[----:B------:R-:W-:-:S02]  /*9470*/  PRMT R20, R28, 0x5410, R27 ;  /* 0x000054101c147816 */ /* 0x000fc4000000001b */
[----:B------:R-:W-:Y:S02]  /*9480*/  PRMT R29, R23, 0x3340, R22 ;  /* 0x00003340171d7816 */ /* 0x000fe40000000016 */
[----:B------:R-:W-:Y:S02]  /*9490*/  PRMT R28, R21, 0x3340, R0 ;  /* 0x00003340151c7816 */ /* 0x000fe40000000000 */
[----:B------:R-:W-:Y:S02]  /*94a0*/  SHF.R.U32.HI R21, RZ, 0x8, R31 ;  /* 0x00000008ff157819 */ /* 0x000fe4000001161f */
[----:B------:R-:W-:Y:S02]  /*94b0*/  SHF.R.U32.HI R22, RZ, 0x8, R152 ;  /* 0x00000008ff167819 */ /* 0x000fe40000011698 */
[----:B------:R-:W-:Y:S02]  /*94c0*/  SHF.R.U32.HI R23, RZ, 0x8, R33 ;  /* 0x00000008ff177819 */ /* 0x000fe40000011621 */
[----:B------:R-:W-:-:S02]  /*94d0*/  PRMT R19, R25, 0x5410, R24 ;  /* 0x0000541019137816 */ /* 0x000fc40000000018 */
[----:B------:R-:W-:Y:S02]  /*94e0*/  SHF.R.U32.HI R24, RZ, 0x8, R35 ;  /* 0x00000008ff187819 */ /* 0x000fe40000011623 */
[----:B------:R-:W-:Y:S02]  /*94f0*/  SHF.R.U32.HI R25, RZ, 0x8, R154 ;  /* 0x00000008ff197819 */ /* 0x000fe4000001169a */
[----:B------:R-:W-:Y:S02]  /*9500*/  LOP3.LUT R21, R21, 0xffff, RZ, 0xc0, !PT ;  /* 0x0000ffff15157812 */ /* 0x000fe400078ec0ff */
[----:B------:R-:W-:Y:S02]  /*9510*/  LOP3.LUT R22, R22, 0xffff, RZ, 0xc0, !PT ;  /* 0x0000ffff16167812 */ /* 0x000fe400078ec0ff */
[----:B------:R-:W-:Y:S02]  /*9520*/  LOP3.LUT R23, R23, 0xffff, RZ, 0xc0, !PT ;  /* 0x0000ffff17177812 */ /* 0x000fe400078ec0ff */
[----:B------:R-:W-:-:S02]  /*9530*/  LOP3.LUT R24, R24, 0xffff, RZ, 0xc0, !PT ;  /* 0x0000ffff18187812 */ /* 0x000fc400078ec0ff */
[----:B------:R-:W-:Y:S02]  /*9540*/  LOP3.LUT R25, R25, 0xffff, RZ, 0xc0, !PT ;  /* 0x0000ffff19197812 */ /* 0x000fe400078ec0ff */
[----:B------:R-:W-:Y:S02]  /*9550*/  PRMT R31, R21, 0x3340, R22 ;  /* 0x00003340151f7816 */ /* 0x000fe40000000016 */
[----:B------:R-:W-:Y:S02]  /*9560*/  PRMT R30, R23, 0x3340, R0 ;  /* 0x00003340171e7816 */ /* 0x000fe40000000000 */
[----:B------:R-:W-:Y:S02]  /*9570*/  SHF.R.U32.HI R21, RZ, 0x8, R39 ;  /* 0x00000008ff157819 */ /* 0x000fe40000011627 */
[----:B------:R-:W-:Y:S02]  /*9580*/  SHF.R.U32.HI R22, RZ, 0x8, R156 ;  /* 0x00000008ff167819 */ /* 0x000fe4000001169c */
[----:B------:R-:W-:-:S02]  /*9590*/  SHF.R.U32.HI R23, RZ, 0x8, R41 ;  /* 0x00000008ff177819 */ /* 0x000fc40000011629 */
[----:B------:R-:W-:Y:S02]  /*95a0*/  PRMT R33, R24, 0x3340, R25 ;  /* 0x0000334018217816 */ /* 0x000fe40000000019 */
[----:B------:R-:W-:Y:S02]  /*95b0*/  SHF.R.U32.HI R24, RZ, 0x8, R36 ;  /* 0x00000008ff187819 */ /* 0x000fe40000011624 */
[----:B------:R-:W-:Y:S02]  /*95c0*/  SHF.R.U32.HI R25, RZ, 0x8, R43 ;  /* 0x00000008ff197819 */ /* 0x000fe4000001162b */
[----:B------:R-:W-:Y:S02]  /*95d0*/  LOP3.LUT R21, R21, 0xffff, RZ, 0xc0, !PT ;  /* 0x0000ffff15157812 */ /* 0x000fe400078ec0ff */
[----:B------:R-:W-:Y:S02]  /*95e0*/  LOP3.LUT R22, R22, 0xffff, RZ, 0xc0, !PT ;  /* 0x0000ffff16167812 */ /* 0x000fe400078ec0ff */
[----:B------:R-:W-:-:S02]  /*95f0*/  LOP3.LUT R23, R23, 0xffff, RZ, 0xc0, !PT ;  /* 0x0000ffff17177812 */ /* 0x000fc400078ec0ff */
[----:B------:R-:W-:Y:S02]  /*9600*/  LOP3.LUT R24, R24, 0xffff, RZ, 0xc0, !PT ;  /* 0x0000ffff18187812 */ /* 0x000fe400078ec0ff */
[----:B------:R-:W-:Y:S02]  /*9610*/  LOP3.LUT R25, R25, 0xffff, RZ, 0xc0, !PT ;  /* 0x0000ffff19197812 */ /* 0x000fe400078ec0ff */
[----:B------:R-:W-:Y:S02]  /*9620*/  PRMT R36, R21, 0x3340, R22 ;  /* 0x0000334015247816 */ /* 0x000fe40000000016 */
[----:B------:R-:W-:Y:S02]  /*9630*/  PRMT R35, R23, 0x3340, R0 ;  /* 0x0000334017237816 */ /* 0x000fe40000000000 */
[----:B------:R-:W-:Y:S02]  /*9640*/  SHF.R.U32.HI R21, RZ, 0x8, R44 ;  /* 0x00000008ff157819 */ /* 0x000fe4000001162c */
[----:B------:R-:W-:-:S02]  /*9650*/  SHF.R.U32.HI R22, RZ, 0x8, R47 ;  /* 0x00000008ff167819 */ /* 0x000fc4000001162f */
[----:B------:R-:W-:Y:S02]  /*9660*/  SHF.R.U32.HI R23, RZ, 0x8, R49 ;  /* 0x00000008ff177819 */ /* 0x000fe40000011631 */
[----:B------:R-:W-:Y:S02]  /*9670*/  PRMT R38, R24, 0x3340, R25 ;  /* 0x0000334018267816 */ /* 0x000fe40000000019 */
[----:B------:R-:W-:Y:S02]  /*9680*/  SHF.R.U32.HI R24, RZ, 0x8, R52 ;  /* 0x00000008ff187819 */ /* 0x000fe40000011634 */
[----:B------:R-:W-:Y:S02]  /*9690*/  SHF.R.U32.HI R25, RZ, 0x8, R51 ;  /* 0x00000008ff197819 */ /* 0x000fe40000011633 */
[----:B------:R-:W-:Y:S02]  /*96a0*/  LOP3.LUT R21, R21, 0xffff, RZ, 0xc0, !PT ;  /* 0x0000ffff15157812 */ /* 0x000fe400078ec0ff */
[----:B------:R-:W-:-:S02]  /*96b0*/  LOP3.LUT R22, R22, 0xffff, RZ, 0xc0, !PT ;  /* 0x0000ffff16167812 */ /* 0x000fc400078ec0ff */
[----:B------:R-:W-:Y:S02]  /*96c0*/  LOP3.LUT R23, R23, 0xffff, RZ, 0xc0, !PT ;  /* 0x0000ffff17177812 */ /* 0x000fe400078ec0ff */
[----:B------:R-:W-:Y:S02]  /*96d0*/  LOP3.LUT R24, R24, 0xffff, RZ, 0xc0, !PT ;  /* 0x0000ffff18187812 */ /* 0x000fe400078ec0ff */
[----:B------:R-:W-:Y:S02]  /*96e0*/  LOP3.LUT R25, R25, 0xffff, RZ, 0xc0, !PT ;  /* 0x0000ffff19197812 */ /* 0x000fe400078ec0ff */
[----:B------:R-:W-:Y:S02]  /*96f0*/  PRMT R40, R21, 0x3340, R22 ;  /* 0x0000334015287816 */ /* 0x000fe40000000016 */
[----:B------:R-:W-:Y:S02]  /*9700*/  PRMT R39, R23, 0x3340, R0 ;  /* 0x0000334017277816 */ /* 0x000fe40000000000 */
[----:B------:R-:W-:-:S02]  /*9710*/  SHF.R.U32.HI R21, RZ, 0x8, R60 ;  /* 0x00000008ff157819 */ /* 0x000fc4000001163c */
[----:B------:R-:W-:Y:S02]  /*9720*/  SHF.R.U32.HI R22, RZ, 0x8, R55 ;  /* 0x00000008ff167819 */ /* 0x000fe40000011637 */
[----:B------:R-:W-:Y:S02]  /*9730*/  SHF.R.U32.HI R23, RZ, 0x8, R57 ;  /* 0x00000008ff177819 */ /* 0x000fe40000011639 */
[----:B------:R-:W-:Y:S02]  /*9740*/  PRMT R44, R24, 0x3340, R25 ;  /* 0x00003340182c7816 */ /* 0x000fe40000000019 */
[----:B------:R-:W-:Y:S02]  /*9750*/  SHF.R.U32.HI R24, RZ, 0x8, R68 ;  /* 0x00000008ff187819 */ /* 0x000fe40000011644 */
[----:B------:R-:W-:Y:S02]  /*9760*/  SHF.R.U32.HI R25, RZ, 0x8, R59 ;  /* 0x00000008ff197819 */ /* 0x000fe4000001163b */
[----:B------:R-:W-:-:S02]  /*9770*/  LOP3.LUT R21, R21, 0xffff, RZ, 0xc0, !PT ;  /* 0x0000ffff15157812 */ /* 0x000fc400078ec0ff */
[----:B------:R-:W-:Y:S02]  /*9780*/  LOP3.LUT R22, R22, 0xffff, RZ, 0xc0, !PT ;  /* 0x0000ffff16167812 */ /* 0x000fe400078ec0ff */
[----:B------:R-:W-:Y:S02]  /*9790*/  LOP3.LUT R23, R23, 0xffff, RZ, 0xc0, !PT ;  /* 0x0000ffff17177812 */ /* 0x000fe400078ec0ff */
[----:B------:R-:W-:Y:S02]  /*97a0*/  LOP3.LUT R24, R24, 0xffff, RZ, 0xc0, !PT ;  /* 0x0000ffff18187812 */ /* 0x000fe400078ec0ff */
[----:B------:R-:W-:Y:S02]  /*97b0*/  LOP3.LUT R25, R25, 0xffff, RZ, 0xc0, !PT ;  /* 0x0000ffff19197812 */ /* 0x000fe400078ec0ff */
[----:B------:R-:W-:Y:S02]  /*97c0*/  PRMT R46, R21, 0x3340, R22 ;  /* 0x00003340152e7816 */ /* 0x000fe40000000016 */
[----:B------:R-:W-:-:S02]  /*97d0*/  PRMT R43, R23, 0x3340, R0 ;  /* 0x00003340172b7816 */ /* 0x000fc40000000000 */
[----:B------:R-:W-:Y:S02]  /*97e0*/  SHF.R.U32.HI R21, RZ, 0x8, R76 ;  /* 0x00000008ff157819 */ /* 0x000fe4000001164c */
[----:B------:R-:W-:Y:S02]  /*97f0*/  SHF.R.U32.HI R22, RZ, 0x8, R63 ;  /* 0x00000008ff167819 */ /* 0x000fe4000001163f */
[----:B------:R-:W-:Y:S02]  /*9800*/  SHF.R.U32.HI R23, RZ, 0x8, R65 ;  /* 0x00000008ff177819 */ /* 0x000fe40000011641 */
[----:B------:R-:W-:Y:S02]  /*9810*/  PRMT R48, R24, 0x3340, R25 ;  /* 0x0000334018307816 */ /* 0x000fe40000000019 */
[----:B------:R-:W-:Y:S02]  /*9820*/  SHF.R.U32.HI R24, RZ, 0x8, R84 ;  /* 0x00000008ff187819 */ /* 0x000fe40000011654 */
[----:B------:R-:W-:-:S02]  /*9830*/  SHF.R.U32.HI R25, RZ, 0x8, R67 ;  /* 0x00000008ff197819 */ /* 0x000fc40000011643 */
[----:B------:R-:W-:Y:S02]  /*9840*/  LOP3.LUT R21, R21, 0xffff, RZ, 0xc0, !PT ;  /* 0x0000ffff15157812 */ /* 0x000fe400078ec0ff */
[----:B------:R-:W-:Y:S02]  /*9850*/  LOP3.LUT R22, R22, 0xffff, RZ, 0xc0, !PT ;  /* 0x0000ffff16167812 */ /* 0x000fe400078ec0ff */
[----:B------:R-:W-:Y:S02]  /*9860*/  LOP3.LUT R23, R23, 0xffff, RZ, 0xc0, !PT ;  /* 0x0000ffff17177812 */ /* 0x000fe400078ec0ff */
[----:B------:R-:W-:Y:S02]  /*9870*/  LOP3.LUT R24, R24, 0xffff, RZ, 0xc0, !PT ;  /* 0x0000ffff18187812 */ /* 0x000fe400078ec0ff */
[----:B------:R-:W-:Y:S02]  /*9880*/  LOP3.LUT R25, R25, 0xffff, RZ, 0xc0, !PT ;  /* 0x0000ffff19197812 */ /* 0x000fe400078ec0ff */
[----:B------:R-:W-:-:S02]  /*9890*/  PRMT R52, R21, 0x3340, R22 ;  /* 0x0000334015347816 */ /* 0x000fc40000000016 */
[----:B------:R-:W-:Y:S02]  /*98a0*/  PRMT R47, R23, 0x3340, R0 ;  /* 0x00003340172f7816 */ /* 0x000fe40000000000 */
[----:B------:R-:W-:Y:S02]  /*98b0*/  SHF.R.U32.HI R21, RZ, 0x8, R92 ;  /* 0x00000008ff157819 */ /* 0x000fe4000001165c */
[----:B------:R-:W-:Y:S02]  /*98c0*/  SHF.R.U32.HI R22, RZ, 0x8, R71 ;  /* 0x00000008ff167819 */ /* 0x000fe40000011647 */
[----:B------:R-:W-:Y:S02]  /*98d0*/  SHF.R.U32.HI R23, RZ, 0x8, R73 ;  /* 0x00000008ff177819 */ /* 0x000fe40000011649 */
[----:B------:R-:W-:Y:S02]  /*98e0*/  PRMT R54, R24, 0x3340, R25 ;  /* 0x0000334018367816 */ /* 0x000fe40000000019 */
[----:B------:R-:W-:-:S02]  /*98f0*/  SHF.R.U32.HI R24, RZ, 0x8, R100 ;  /* 0x00000008ff187819 */ /* 0x000fc40000011664 */
[----:B------:R-:W-:Y:S02]  /*9900*/  SHF.R.U32.HI R25, RZ, 0x8, R75 ;  /* 0x00000008ff197819 */ /* 0x000fe4000001164b */
[----:B------:R-:W-:Y:S02]  /*9910*/  LOP3.LUT R21, R21, 0xffff, RZ, 0xc0, !PT ;  /* 0x0000ffff15157812 */ /* 0x000fe400078ec0ff */
[----:B------:R-:W-:Y:S02]  /*9920*/  LOP3.LUT R22, R22, 0xffff, RZ, 0xc0, !PT ;  /* 0x0000ffff16167812 */ /* 0x000fe400078ec0ff */
[----:B------:R-:W-:Y:S02]  /*9930*/  LOP3.LUT R23, R23, 0xffff, RZ, 0xc0, !PT ;  /* 0x0000ffff17177812 */ /* 0x000fe400078ec0ff */
[----:B------:R-:W-:Y:S02]  /*9940*/  LOP3.LUT R24, R24, 0xffff, RZ, 0xc0, !PT ;  /* 0x0000ffff18187812 */ /* 0x000fe400078ec0ff */
[----:B------:R-:W-:-:S02]  /*9950*/  LOP3.LUT R25, R25, 0xffff, RZ, 0xc0, !PT ;  /* 0x0000ffff19197812 */ /* 0x000fc400078ec0ff */
        /* <DEDUP_REMOVED lines=8> */
[----:B------:R-:W-:Y:S02]  /*99e0*/  SHF.R.U32.HI R25, RZ, 0x8, R83 ;  /* 0x00000008ff197819 */ /* 0x000fe40000011653 */
        /* <DEDUP_REMOVED lines=8> */
[----:B------:R-:W-:-:S02]  /*9a70*/  LOP3.LUT R21, R10, 0xffff, RZ, 0xc0, !PT ;  /* 0x0000ffff0a157812 */ /* 0x000fc400078ec0ff */
[----:B------:R-:W-:Y:S02]  /*9a80*/  LOP3.LUT R18, R18, 0xffff, RZ, 0xc0, !PT ;  /* 0x0000ffff12127812 */ /* 0x000fe400078ec0ff */
[----:B------:R-:W-:Y:S02]  /*9a90*/  LOP3.LUT R23, R26, 0xffff, RZ, 0xc0, !PT ;  /* 0x0000ffff1a177812 */ /* 0x000fe400078ec0ff */
[----:B------:R-:W-:Y:S02]  /*9aa0*/  LOP3.LUT R34, R34, 0xffff, RZ, 0xc0, !PT ;  /* 0x0000ffff22227812 */ /* 0x000fe400078ec0ff */
[----:B------:R-:W-:Y:S02]  /*9ab0*/  PRMT R32, R27, 0x3340, R0 ;  /* 0x000033401b207816 */ /* 0x000fe40000000000 */
[----:B------:R-:W-:Y:S02]  /*9ac0*/  SHF.R.U32.HI R27, RZ, 0x8, R45 ;  /* 0x00000008ff1b7819 */ /* 0x000fe4000001162d */
[----:B------:R-:W-:-:S02]  /*9ad0*/  PRMT R4, R4, 0x4210, R21 ;  /* 0x0000421004047816 */ /* 0x000fc40000000015 */
[----:B------:R-:W-:Y:S02]  /*9ae0*/  PRMT R5, R5, 0x4210, R18 ;  /* 0x0000421005057816 */ /* 0x000fe40000000012 */
[----:B------:R-:W-:Y:S02]  /*9af0*/  PRMT R6, R6, 0x4210, R23 ;  /* 0x0000421006067816 */ /* 0x000fe40000000017 */
[----:B------:R-:W-:Y:S02]  /*9b00*/  PRMT R7, R7, 0x4210, R34 ;  /* 0x0000421007077816 */ /* 0x000fe40000000022 */
[----:B------:R-:W-:Y:S02]  /*9b10*/  LOP3.LUT R27, R27, 0xffff, RZ, 0xc0, !PT ;  /* 0x0000ffff1b1b7812 */ /* 0x000fe400078ec0ff */
[----:B------:R-:W-:Y:S01]  /*9b20*/  PRMT R28, R29, 0x5410, R28 ;  /* 0x000054101d1c7816 */ /* 0x000fe2000000001c */
[----:B0-----:R0:W-:Y:S01]  /*9b30*/  STS.128 [R148], R4 ;  /* 0x0000000494007388 */ /* 0x0011e20000000c00 */
[----:B------:R-:W-:-:S02]  /*9b40*/  PRMT R31, R31, 0x5410, R30 ;  /* 0x000054101f1f7816 */ /* 0x000fc4000000001e */
[----:B------:R-:W-:Y:S02]  /*9b50*/  PRMT R32, R33, 0x5410, R32 ;  /* 0x0000541021207816 */ /* 0x000fe40000000020 */
[----:B------:R-:W-:Y:S02]  /*9b60*/  PRMT R35, R36, 0x5410, R35 ;  /* 0x0000541024237816 */ /* 0x000fe40000000023 */
[----:B------:R-:W-:Y:S02]  /*9b70*/  PRMT R37, R27, 0x3340, R0 ;  /* 0x000033401b257816 */ /* 0x000fe40000000000 */
[----:B------:R-:W-:Y:S02]  /*9b80*/  SHF.R.U32.HI R27, RZ, 0x8, R53 ;  /* 0x00000008ff1b7819 */ /* 0x000fe40000011635 */
[----:B------:R-:W-:Y:S02]  /*9b90*/  PRMT R64, R55, 0x3340, R24 ;  /* 0x0000334037407816 */ /* 0x000fe40000000018 */
[----:B------:R-:W-:-:S02]  /*9ba0*/  LOP3.LUT R27, R27, 0xffff, RZ, 0xc0, !PT ;  /* 0x0000ffff1b1b7812 */ /* 0x000fc400078ec0ff */
[----:B------:R-:W-:Y:S02]  /*9bb0*/  SHF.R.U32.HI R24, RZ, 0x8, R89 ;  /* 0x00000008ff187819 */ /* 0x000fe40000011659 */
[----:B0-----:R-:W-:Y:S02]  /*9bc0*/  PRMT R4, R28, 0x5210, R21 ;  /* 0x000052101c047816 */ /* 0x001fe40000000015 */
[----:B------:R-:W-:Y:S02]  /*9bd0*/  PRMT R5, R31, 0x5210, R18 ;  /* 0x000052101f057816 */ /* 0x000fe40000000012 */
[----:B------:R-:W-:Y:S02]  /*9be0*/  PRMT R6, R32, 0x5210, R23 ;  /* 0x0000521020067816 */ /* 0x000fe40000000017 */
[----:B------:R-:W-:Y:S02]  /*9bf0*/  PRMT R7, R35, 0x5210, R34 ;  /* 0x0000521023077816 */ /* 0x000fe40000000022 */
[----:B------:R-:W-:-:S02]  /*9c00*/  PRMT R41, R27, 0x3340, R0 ;  /* 0x000033401b297816 */ /* 0x000fc40000000000 */
[----:B------:R-:W-:Y:S01]  /*9c10*/  SHF.R.U32.HI R27, RZ, 0x8, R61 ;  /* 0x00000008ff1b7819 */ /* 0x000fe2000001163d */
[----:B------:R-:W-:Y:S01]  /*9c20*/  STS.128 [R148+0x400], R4 ;  /* 0x0004000494007388 */ /* 0x000fe20000000c00 */
[----:B------:R-:W-:Y:S02]  /*9c30*/  SHF.R.U32.HI R10, RZ, 0x8, R124 ;  /* 0x00000008ff0a7819 */ /* 0x000fe4000001167c */
[----:B------:R-:W-:Y:S01]  /*9c40*/  LOP3.LUT R27, R27, 0xffff, RZ, 0xc0, !PT ;  /* 0x0000ffff1b1b7812 */ /* 0x000fe200078ec0ff */
[----:B------:R-:W-:Y:S01]  /*9c50*/  BAR.SYNC.DEFER_BLOCKING 0x0 ;  /* 0x0000000000007b1d */ /* 0x000fe20000010000 */
[----:B------:R-:W-:Y:S02]  /*9c60*/  SHF.R.U32.HI R22, RZ, 0x8, R87 ;  /* 0x00000008ff167819 */ /* 0x000fe40000011657 */
[----:B------:R-:W-:Y:S02]  /*9c70*/  PRMT R45, R27, 0x3340, R0 ;  /* 0x000033401b2d7816 */ /* 0x000fe40000000000 */
[----:B------:R-:W-:-:S02]  /*9c80*/  SHF.R.U32.HI R27, RZ, 0x8, R69 ;  /* 0x00000008ff1b7819 */ /* 0x000fc40000011645 */
[----:B------:R-:W-:Y:S02]  /*9c90*/  PRMT R38, R38, 0x5410, R37 ;  /* 0x0000541026267816 */ /* 0x000fe40000000025 */
[----:B------:R-:W-:Y:S02]  /*9ca0*/  LOP3.LUT R27, R27, 0xffff, RZ, 0xc0, !PT ;  /* 0x0000ffff1b1b7812 */ /* 0x000fe400078ec0ff */
[----:B------:R-:W-:Y:S02]  /*9cb0*/  LOP3.LUT R21, R42, 0xffff, RZ, 0xc0, !PT ;  /* 0x0000ffff2a157812 */ /* 0x000fe400078ec0ff */
[----:B------:R-:W-:Y:S02]  /*9cc0*/  PRMT R49, R27, 0x3340, R0 ;  /* 0x000033401b317816 */ /* 0x000fe40000000000 */
[----:B------:R-:W-:Y:S02]  /*9cd0*/  SHF.R.U32.HI R27, RZ, 0x8, R77 ;  /* 0x00000008ff1b7819 */ /* 0x000fe4000001164d */
[----:B------:R-:W-:-:S02]  /*9ce0*/  PRMT R40, R40, 0x5410, R39 ;  /* 0x0000541028287816 */ /* 0x000fc40000000027 */
[----:B------:R-:W-:Y:S02]  /*9cf0*/  LOP3.LUT R27, R27, 0xffff, RZ, 0xc0, !PT ;  /* 0x0000ffff1b1b7812 */ /* 0x000fe400078ec0ff */
[----:B------:R-:W-:Y:S02]  /*9d00*/  LOP3.LUT R55, R24, 0xffff, RZ, 0xc0, !PT ;  /* 0x0000ffff18377812 */ /* 0x000fe400078ec0ff */
[----:B------:R-:W-:Y:S01]  /*9d10*/  PRMT R53, R27, 0x3340, R0 ;  /* 0x000033401b357816 */ /* 0x000fe20000000000 */
[----:B------:R-:W0:Y:S01]  /*9d20*/  LDS.128 R28, [R132] ;  /* 0x00000000841c7984 */ /* 0x000e220000000c00 */
[----:B------:R-:W-:Y:S02]  /*9d30*/  SHF.R.U32.HI R27, RZ, 0x8, R85 ;  /* 0x00000008ff1b7819 */ /* 0x000fe40000011655 */
[----:B------:R-:W-:Y:S01]  /*9d40*/  PRMT R39, R56, 0x5410, R51 ;  /* 0x0000541038277816 */ /* 0x000fe20000000033 */
[----:B------:R-:W-:Y:S01]  /*9d50*/  LDS.128 R4, [R132+0x800] ;  /* 0x0008000084047984 */ /* 0x000fe20000000c00 */
[----:B------:R-:W-:-:S02]  /*9d60*/  LOP3.LUT R27, R27, 0xffff, RZ, 0xc0, !PT ;  /* 0x0000ffff1b1b7812 */ /* 0x000fc400078ec0ff */
[----:B------:R-:W-:Y:S02]  /*9d70*/  LOP3.LUT R57, R10, 0xffff, RZ, 0xc0, !PT ;  /* 0x0000ffff0a397812 */ /* 0x000fe400078ec0ff */
[----:B------:R-:W-:Y:S02]  /*9d80*/  PRMT R27, R27, 0x3340, R0 ;  /* 0x000033401b1b7816 */ /* 0x000fe40000000000 */
[----:B------:R-:W-:Y:S02]  /*9d90*/  LOP3.LUT R22, R22, 0xffff, RZ, 0xc0, !PT ;  /* 0x0000ffff16167812 */ /* 0x000fe400078ec0ff */
[--C-:B------:R-:W-:Y:S02]  /*9da0*/  PRMT R24, R8, 0x4210, R21.reuse ;  /* 0x0000421008187816 */ /* 0x100fe40000000015 */
[----:B------:R-:W-:Y:S02]  /*9db0*/  PRMT R56, R38, 0x5210, R21 ;  /* 0x0000521026387816 */ /* 0x000fe40000000015 */
[----:B------:R-:W-:-:S02]  /*9dc0*/  LOP3.LUT R58, R58, 0xffff, RZ, 0xc0, !PT ;  /* 0x0000ffff3a3a7812 */ /* 0x000fc400078ec0ff */
[----:B------:R-:W-:Y:S02]  /*9dd0*/  PRMT R41, R44, 0x5410, R41 ;  /* 0x000054102c297816 */ /* 0x000fe40000000029 */
[----:B------:R-:W-:Y:S02]  /*9de0*/  PRMT R46, R46, 0x5410, R43 ;  /* 0x000054102e2e7816 */ /* 0x000fe4000000002b */
[----:B------:R-:W-:Y:S02]  /*9df0*/  LOP3.LUT R23, R50, 0xffff, RZ, 0xc0, !PT ;  /* 0x0000ffff32177812 */ /* 0x000fe400078ec0ff */
[----:B------:R-:W-:Y:S02]  /*9e00*/  LOP3.LUT R21, R66, 0xffff, RZ, 0xc0, !PT ;  /* 0x0000ffff42157812 */ /* 0x000fe400078ec0ff */
[----:B------:R-:W-:Y:S02]  /*9e10*/  PRMT R22, R57, 0x3340, R22 ;  /* 0x0000334039167816 */ /* 0x000fe40000000016 */
[----:B------:R-:W-:-:S02]  /*9e20*/  PRMT R62, R62, 0x5410, R25 ;  /* 0x000054103e3e7816 */ /* 0x000fc40000000019 */
[----:B------:R-:W-:Y:S02]  /*9e30*/  PRMT R43, R64, 0x5410, R27 ;  /* 0x00005410402b7816 */ /* 0x000fe4000000001b */
[--C-:B------:R-:W-:Y:S02]  /*9e40*/  PRMT R26, R13, 0x4210, R58.reuse ;  /* 0x000042100d1a7816 */ /* 0x100fe4000000003a */
[--C-:B------:R-:W-:Y:S02]  /*9e50*/  PRMT R25, R2, 0x4210, R23.reuse ;  /* 0x0000421002197816 */ /* 0x100fe40000000017 */
[----:B------:R-:W-:Y:S01]  /*9e60*/  PRMT R57, R40, 0x5210, R23 ;  /* 0x0000521028397816 */ /* 0x000fe20000000017 */
[----:B------:R-:W5:Y:S01]  /*9e70*/  LDC R2, c[0x0][0x3b8] ;  /* 0x0000ee00ff027b82 */ /* 0x000f620000000800 */
[----:B------:R-:W-:Y:S02]  /*9e80*/  PRMT R58, R41, 0x5210, R58 ;  /* 0x00005210293a7816 */ /* 0x000fe4000000003a */
[----:B------:R-:W-:-:S05]  /*9e90*/  PRMT R27, R12, 0x4210, R21 ;  /* 0x000042100c1b7816 */ /* 0x000fca0000000015 */
[----:B------:R-:W-:Y:S01]  /*9ea0*/  BAR.SYNC.DEFER_BLOCKING 0x0 ;  /* 0x0000000000007b1d */ /* 0x000fe20000010000 */
[----:B------:R-:W-:Y:S02]  /*9eb0*/  PRMT R59, R46, 0x5210, R21 ;  /* 0x000052102e3b7816 */ /* 0x000fe40000000015 */
[----:B------:R-:W-:Y:S02]  /*9ec0*/  LOP3.LUT R74, R74, 0xffff, RZ, 0xc0, !PT ;  /* 0x0000ffff4a4a7812 */ /* 0x000fe400078ec0ff */
[----:B------:R-:W-:Y:S02]  /*9ed0*/  F2FP.SATFINITE.E4M3.F32.PACK_AB_MERGE_C R90, R91, R90, RZ ;  /* 0x0000005a5b5a723e */ /* 0x000fe400048070ff */
[----:B------:R-:W-:Y:S02]  /*9ee0*/  F2FP.SATFINITE.E4M3.F32.PACK_AB_MERGE_C R98, R99, R98, RZ ;  /* 0x000000626362723e */ /* 0x000fe400048070ff */
[----:B------:R-:W-:Y:S02]  /*9ef0*/  PRMT R32, R9, 0x4210, R74 ;  /* 0x0000421009207816 */ /* 0x000fe4000000004a */
[----:B------:R-:W-:-:S02]  /*9f00*/  LOP3.LUT R9, R90, 0xffff, RZ, 0xc0, !PT ;  /* 0x0000ffff5a097812 */ /* 0x000fc400078ec0ff */
[----:B------:R-:W-:Y:S02]  /*9f10*/  PRMT R54, R54, 0x5410, R49 ;  /* 0x0000541036367816 */ /* 0x000fe40000000031 */
[----:B------:R-:W-:Y:S02]  /*9f20*/  LOP3.LUT R82, R82, 0xffff, RZ, 0xc0, !PT ;  /* 0x0000ffff52527812 */ /* 0x000fe400078ec0ff */
[----:B------:R-:W-:Y:S02]  /*9f30*/  LOP3.LUT R98, R98, 0xffff, RZ, 0xc0, !PT ;  /* 0x0000ffff62627812 */ /* 0x000fe400078ec0ff */
[----:B------:R-:W-:Y:S02]  /*9f40*/  PRMT R33, R11, 0x4210, R82 ;  /* 0x000042100b217816 */ /* 0x000fe40000000052 */
[--C-:B------:R-:W-:Y:S02]  /*9f50*/  PRMT R34, R14, 0x4210, R9.reuse ;  /* 0x000042100e227816 */ /* 0x100fe40000000009 */
[----:B------:R-:W-:Y:S01]  /*9f60*/  PRMT R38, R54, 0x5210, R9 ;  /* 0x0000521036267816 */ /* 0x000fe20000000009 */
[----:B------:R1:W-:Y:S01]  /*9f70*/  STS.128 [R148], R24 ;  /* 0x0000001894007388 */ /* 0x0003e20000000c00 */
[----:B------:R-:W-:-:S02]  /*9f80*/  PRMT R35, R15, 0x4210, R98 ;  /* 0x000042100f237816 */ /* 0x000fc40000000062 */
[----:B------:R-:W-:Y:S01]  /*9f90*/  PRMT R45, R48, 0x5410, R45 ;  /* 0x00005410302d7816 */ /* 0x000fe2000000002d */
[----:B------:R-:W-:Y:S01]  /*9fa0*/  STS.128 [R148+0x400], R56 ;  /* 0x0004003894007388 */ /* 0x000fe20000000c00 */
[----:B------:R-:W-:Y:S02]  /*9fb0*/  PRMT R37, R52, 0x5410, R47 ;  /* 0x0000541034257816 */ /* 0x000fe4000000002f */
[----:B------:R-:W-:Y:S01]  /*9fc0*/  PRMT R36, R45, 0x5210, R74 ;  /* 0x000052102d247816 */ /* 0x000fe2000000004a */
[----:B------:R-:W-:Y:S01]  /*9fd0*/  BAR.SYNC.DEFER_BLOCKING 0x0 ;  /* 0x0000000000007b1d */ /* 0x000fe20000010000 */
[----:B------:R-:W-:Y:S02]  /*9fe0*/  PRMT R37, R37, 0x5210, R82 ;  /* 0x0000521025257816 */ /* 0x000fe40000000052 */
[----:B------:R-:W-:Y:S02]  /*9ff0*/  PRMT R39, R39, 0x5210, R98 ;  /* 0x0000521027277816 */ /* 0x000fe40000000062 */
[----:B------:R-:W-:-:S02]  /*a000*/  F2FP.SATFINITE.E4M3.F32.PACK_AB_MERGE_C R106, R107, R106, RZ ;  /* 0x0000006a6b6a723e */ /* 0x000fc400048070ff */
[----:B------:R-:W-:Y:S01]  /*a010*/  F2FP.SATFINITE.E4M3.F32.PACK_AB_MERGE_C R122, R123, R122, RZ ;  /* 0x0000007a7b7a723e */ /* 0x000fe200048070ff */
[----:B-1----:R-:W-:Y:S01]  /*a020*/  IMAD R24, R0, UR4, RZ ;  /* 0x0000000400187c24 */ /* 0x002fe2000f8e02ff */
[----:B------:R-:W-:Y:S01]  /*a030*/  LOP3.LUT R106, R106, 0xffff, RZ, 0xc0, !PT ;  /* 0x0000ffff6a6a7812 */ /* 0x000fe200078ec0ff */
[----:B-----5:R-:W-:Y:S01]  /*a040*/  IMAD R25, R134, R2, RZ ;  /* 0x0000000286197224 */ /* 0x020fe200078e02ff */
[----:B------:R-:W-:Y:S01]  /*a050*/  F2FP.SATFINITE.E4M3.F32.PACK_AB_MERGE_C R114, R115, R114, RZ ;  /* 0x000000727372723e */ /* 0x000fe200048070ff */
[----:B------:R-:W1:Y:S01]  /*a060*/  LDCU UR4, c[0x0][0x39c] ;  /* 0x00007380ff0477ac */ /* 0x000e620008000800 */
[----:B------:R-:W-:Y:S02]  /*a070*/  F2FP.SATFINITE.E4M3.F32.PACK_AB_MERGE_C R130, R131, R130, RZ ;  /* 0x000000828382723e */ /* 0x000fe400048070ff */
[----:B------:R-:W-:Y:S02]  /*a080*/  PRMT R55, R55, 0x3340, R0 ;  /* 0x0000334037377816 */ /* 0x000fe40000000000 */
[----:B------:R-:W-:-:S02]  /*a090*/  PRMT R40, R17, 0x4210, R106 ;  /* 0x0000421011287816 */ /* 0x000fc4000000006a */
[----:B------:R-:W-:Y:S02]  /*a0a0*/  LOP3.LUT R122, R122, 0xffff, RZ, 0xc0, !PT ;  /* 0x0000ffff7a7a7812 */ /* 0x000fe400078ec0ff */
[----:B------:R-:W-:Y:S02]  /*a0b0*/  PRMT R22, R22, 0x5410, R55 ;  /* 0x0000541016167816 */ /* 0x000fe40000000037 */
[----:B------:R-:W-:Y:S01]  /*a0c0*/  LOP3.LUT R21, R114, 0xffff, RZ, 0xc0, !PT ;  /* 0x0000ffff72157812 */ /* 0x000fe200078ec0ff */
[----:B------:R-:W5:Y:S01]  /*a0d0*/  LDS.128 R12, [R132] ;  /* 0x00000000840c7984 */ /* 0x000f620000000c00 */
[----:B------:R-:W-:Y:S02]  /*a0e0*/  LOP3.LUT R17, R130, 0xffff, RZ, 0xc0, !PT ;  /* 0x0000ffff82117812 */ /* 0x000fe400078ec0ff */
[--C-:B------:R-:W-:Y:S01]  /*a0f0*/  PRMT R42, R19, 0x4210, R122.reuse ;  /* 0x00004210132a7816 */ /* 0x100fe2000000007a */
[----:B------:R-:W-:Y:S01]  /*a100*/  LDS.128 R8, [R132+0x800] ;  /* 0x0008000084087984 */ /* 0x000fe20000000c00 */
[----:B------:R-:W-:-:S02]  /*a110*/  PRMT R122, R43, 0x5210, R122 ;  /* 0x000052102b7a7816 */ /* 0x000fc4000000007a */
[--C-:B------:R-:W-:Y:S01]  /*a120*/  PRMT R41, R16, 0x4210, R21.reuse ;  /* 0x0000421010297816 */ /* 0x100fe20000000015 */
[----:B------:R-:W-:Y:S01]  /*a130*/  BAR.SYNC.DEFER_BLOCKING 0x0 ;  /* 0x0000000000007b1d */ /* 0x000fe20000010000 */
[----:B------:R-:W-:Y:S02]  /*a140*/  PRMT R121, R62, 0x5210, R21 ;  /* 0x000052103e797816 */ /* 0x000fe40000000015 */
[--C-:B------:R-:W-:Y:S02]  /*a150*/  PRMT R43, R20, 0x4210, R17.reuse ;  /* 0x00004210142b7816 */ /* 0x100fe40000000011 */
[----:B------:R-:W-:Y:S02]  /*a160*/  PRMT R123, R22, 0x5210, R17 ;  /* 0x00005210167b7816 */ /* 0x000fe40000000011 */
[----:B------:R-:W-:Y:S02]  /*a170*/  PRMT R53, R60, 0x5410, R53 ;  /* 0x000054103c357816 */ /* 0x000fe40000000035 */
[----:B------:R-:W-:-:S02]  /*a180*/  IADD3 R0, P2, PT, R24, UR8, RZ ;  /* 0x0000000818007c10 */ /* 0x000fc4000ff5e0ff */
[----:B------:R-:W-:Y:S02]  /*a190*/  PRMT R120, R53, 0x5210, R106 ;  /* 0x0000521035787816 */ /* 0x000fe4000000006a */
[----:B------:R-:W-:Y:S02]  /*a1a0*/  LEA.HI.X.SX32 R24, R24, UR9, 0x1, P2 ;  /* 0x0000000918187c11 */ /* 0x000fe400090f0eff */
[----:B------:R-:W-:Y:S02]  /*a1b0*/  IADD3 R26, P3, PT, R25, R0, RZ ;  /* 0x00000000191a7210 */ /* 0x000fe40007f7e0ff */
[C---:B------:R-:W-:Y:S01]  /*a1c0*/  ISETP.LT.AND P2, PT, R133.reuse, UR11, !P0 ;  /* 0x0000000b85007c0c */ /* 0x040fe2000c741270 */
[----:B------:R-:W-:Y:S01]  /*a1d0*/  IMAD R133, R133, R2, RZ ;  /* 0x0000000285857224 */ /* 0x000fe200078e02ff */
[----:B------:R-:W-:Y:S01]  /*a1e0*/  LEA.HI.X.SX32 R27, R25, R24, 0x1, P3 ;  /* 0x00000018191b7211 */ /* 0x000fe200018f0eff */
[----:B------:R-:W-:Y:S01]  /*a1f0*/  IMAD R25, R2, 0x20, R25 ;  /* 0x0000002002197824 */ /* 0x000fe200078e0219 */
[C---:B------:R-:W-:Y:S01]  /*a200*/  ISETP.LT.AND P3, PT, R149.reuse, UR11, !P0 ;  /* 0x0000000b95007c0c */ /* 0x040fe2000c761270 */
[----:B------:R-:W-:Y:S01]  /*a210*/  IMAD R149, R149, R2, RZ ;  /* 0x0000000295957224 */ /* 0x000fe200078e02ff */
[----:B0-----:R-:W-:Y:S01]  /*a220*/  PRMT R45, R28, 0x7771, RZ ;  /* 0x000077711c2d7816 */ /* 0x001fe200000000ff */
[----:B------:R0:W-:Y:S04]  /*a230*/  STS.128 [R148], R32 ;  /* 0x0000002094007388 */ /* 0x0001e80000000c00 */
[----:B------:R1:W-:Y:S01]  /*a240*/  STS.128 [R148+0x400], R36 ;  /* 0x0004002494007388 */ /* 0x0003e20000000c00 */
[----:B------:R-:W-:Y:S01]  /*a250*/  BAR.SYNC.DEFER_BLOCKING 0x0 ;  /* 0x0000000000007b1d */ /* 0x000fe20000010000 */
[----:B0-----:R-:W-:-:S02]  /*a260*/  IADD3 R32, P4, PT, R133, R0, RZ ;  /* 0x0000000085207210 */ /* 0x001fc40007f9e0ff */
[----:B------:R-:W-:Y:S02]  /*a270*/  IADD3 R34, P6, PT, R149, R0, RZ ;  /* 0x0000000095227210 */ /* 0x000fe40007fde0ff */
[C---:B-1----:R-:W-:Y:S02]  /*a280*/  PRMT R39, R28.reuse, 0x7770, RZ ;  /* 0x000077701c277816 */ /* 0x042fe400000000ff */
[-C--:B------:R-:W-:Y:S02]  /*a290*/  LEA.HI.X.SX32 R33, R133, R24.reuse, 0x1, P4 ;  /* 0x0000001885217211 */ /* 0x080fe400020f0eff */
[----:B------:R-:W-:Y:S01]  /*a2a0*/  LEA.HI.X.SX32 R35, R149, R24, 0x1, P6 ;  /* 0x0000001895237211 */ /* 0x000fe200030f0eff */
[----:B------:R-:W0:Y:S04]  /*a2b0*/  LDS.128 R20, [R132] ;  /* 0x0000000084147984 */ /* 0x000e280000000c00 */
[----:B------:R-:W-:Y:S01]  /*a2c0*/  LDS.128 R16, [R132+0x800] ;  /* 0x0008000084107984 */ /* 0x000fe20000000c00 */
[----:B------:R-:W-:Y:S06]  /*a2d0*/  BAR.SYNC.DEFER_BLOCKING 0x0 ;  /* 0x0000000000007b1d */ /* 0x000fec0000010000 */
[----:B------:R1:W-:Y:S04]  /*a2e0*/  STS.128 [R148], R40 ;  /* 0x0000002894007388 */ /* 0x0003e80000000c00 */
[----:B------:R-:W-:Y:S01]  /*a2f0*/  STS.128 [R148+0x400], R120 ;  /* 0x0004007894007388 */ /* 0x000fe20000000c00 */
[----:B------:R-:W-:Y:S01]  /*a300*/  BAR.SYNC.DEFER_BLOCKING 0x0 ;  /* 0x0000000000007b1d */ /* 0x000fe20000010000 */
[----:B-1----:R-:W-:-:S02]  /*a310*/  PRMT R43, R28, 0x7772, RZ ;  /* 0x000077721c2b7816 */ /* 0x002fc400000000ff */
[----:B------:R-:W-:Y:S02]  /*a320*/  PRMT R41, R28, 0x7773, RZ ;  /* 0x000077731c297816 */ /* 0x000fe400000000ff */
[----:B------:R-:W-:Y:S01]  /*a330*/  LOP3.LUT R28, R134, 0x22, RZ, 0xfc, !PT ;  /* 0x00000022861c7812 */ /* 0x000fe200078efcff */
[----:B------:R1:W-:Y:S01]  /*a340*/  @P1 STG.E.U8 desc[UR16][R26.64], R39 ;  /* 0x000000271a001986 */ /* 0x0003e2000c101110 */
[C---:B------:R-:W-:Y:S01]  /*a350*/  ISETP.LT.AND P1, PT, R147.reuse, UR11, !P0 ;  /* 0x0000000b93007c0c */ /* 0x040fe2000c721270 */
[----:B------:R-:W-:Y:S02]  /*a360*/  IMAD R147, R147, R2, RZ ;  /* 0x0000000293937224 */ /* 0x000fe400078e02ff */
[----:B------:R0:W-:Y:S03]  /*a370*/  @P2 STG.E.U8 desc[UR16][R32.64], R45 ;  /* 0x0000002d20002986 */ /* 0x0001e6000c101110 */
[----:B------:R-:W-:Y:S01]  /*a380*/  IADD3 R36, P2, PT, R147, R0, RZ ;  /* 0x0000000093247210 */ /* 0x000fe20007f5e0ff */
[----:B------:R2:W-:Y:S01]  /*a390*/  @P3 STG.E.U8 desc[UR16][R34.64], R43 ;  /* 0x0000002b22003986 */ /* 0x0005e2000c101110 */
[----:B------:R-:W-:-:S02]  /*a3a0*/  ISETP.LT.AND P3, PT, R146, UR11, !P0 ;  /* 0x0000000b92007c0c */ /* 0x000fc4000c761270 */
[----:B------:R-:W-:Y:S01]  /*a3b0*/  LEA.HI.X.SX32 R37, R147, R24, 0x1, P2 ;  /* 0x0000001893257211 */ /* 0x000fe200010f0eff */
[-C--:B-1----:R-:W-:Y:S01]  /*a3c0*/  IMAD R27, R146, R2.reuse, RZ ;  /* 0x00000002921b7224 */ /* 0x082fe200078e02ff */
[C---:B------:R-:W-:Y:S01]  /*a3d0*/  ISETP.LT.AND P2, PT, R138.reuse, UR11, !P0 ;  /* 0x0000000b8a007c0c */ /* 0x040fe2000c741270 */
[----:B------:R-:W-:Y:S02]  /*a3e0*/  IMAD R39, R138, R2, RZ ;  /* 0x000000028a277224 */ /* 0x000fe400078e02ff */
[----:B------:R1:W-:Y:S01]  /*a3f0*/  @P1 STG.E.U8 desc[UR16][R36.64], R41 ;  /* 0x0000002924001986 */ /* 0x0003e2000c101110 */
[-C--:B------:R-:W-:Y:S02]  /*a400*/  IADD3 R26, P4, PT, R27, R0.reuse, RZ ;  /* 0x000000001b1a7210 */ /* 0x080fe40007f9e0ff */
[----:B0-----:R-:W-:Y:S02]  /*a410*/  IADD3 R32, P6, PT, R39, R0, RZ ;  /* 0x0000000027207210 */ /* 0x001fe40007fde0ff */
[C---:B------:R-:W-:Y:S01]  /*a420*/  ISETP.LT.AND P1, PT, R145.reuse, UR11, !P0 ;  /* 0x0000000b91007c0c */ /* 0x040fe2000c721270 */
[----:B------:R-:W-:Y:S01]  /*a430*/  IMAD R145, R145, R2, RZ ;  /* 0x0000000291917224 */ /* 0x000fe200078e02ff */
[----:B------:R-:W-:-:S02]  /*a440*/  LEA.HI.X.SX32 R27, R27, R24, 0x1, P4 ;  /* 0x000000181b1b7211 */ /* 0x000fc400020f0eff */
[----:B------:R-:W-:Y:S02]  /*a450*/  PRMT R45, R29, 0x7770, RZ ;  /* 0x000077701d2d7816 */ /* 0x000fe400000000ff */
[C---:B------:R-:W-:Y:S01]  /*a460*/  ISETP.LT.AND P4, PT, R135.reuse, UR11, !P0 ;  /* 0x0000000b87007c0c */ /* 0x040fe2000c781270 */
[----:B------:R-:W-:Y:S01]  /*a470*/  IMAD R135, R135, R2, RZ ;  /* 0x0000000287877224 */ /* 0x000fe200078e02ff */
[----:B------:R-:W-:Y:S01]  /*a480*/  LEA.HI.X.SX32 R33, R39, R24, 0x1, P6 ;  /* 0x0000001827217211 */ /* 0x000fe200030f0eff */
[----:B------:R0:W-:Y:S01]  /*a490*/  @P3 STG.E.U8 desc[UR16][R26.64], R45 ;  /* 0x0000002d1a003986 */ /* 0x0001e2000c101110 */
[----:B--2---:R-:W-:Y:S02]  /*a4a0*/  PRMT R43, R29, 0x7771, RZ ;  /* 0x000077711d2b7816 */ /* 0x004fe400000000ff */
[-C--:B------:R-:W-:Y:S02]  /*a4b0*/  IADD3 R34, P3, PT, R145, R0.reuse, RZ ;  /* 0x0000000091227210 */ /* 0x080fe40007f7e0ff */
[----:B-1----:R-:W-:Y:S01]  /*a4c0*/  PRMT R41, R29, 0x7772, RZ ;  /* 0x000077721d297816 */ /* 0x002fe200000000ff */
[----:B------:R1:W-:Y:S01]  /*a4d0*/  @P2 STG.E.U8 desc[UR16][R32.64], R43 ;  /* 0x0000002b20002986 */ /* 0x0003e2000c101110 */
[----:B------:R-:W-:-:S02]  /*a4e0*/  IADD3 R36, P2, PT, R135, R0, RZ ;  /* 0x0000000087247210 */ /* 0x000fc40007f5e0ff */
[----:B------:R-:W-:Y:S02]  /*a4f0*/  LEA.HI.X.SX32 R35, R145, R24, 0x1, P3 ;  /* 0x0000001891237211 */ /* 0x000fe400018f0eff */
[----:B------:R-:W-:Y:S01]  /*a500*/  PRMT R39, R29, 0x7773, RZ ;  /* 0x000077731d277816 */ /* 0x000fe200000000ff */
[C---:B------:R-:W-:Y:S01]  /*a510*/  IMAD R29, R144.reuse, R2, RZ ;  /* 0x00000002901d7224 */ /* 0x040fe200078e02ff */
[----:B------:R-:W-:Y:S01]  /*a520*/  LEA.HI.X.SX32 R37, R135, R24, 0x1, P2 ;  /* 0x0000001887257211 */ /* 0x000fe200010f0eff */
[----:B------:R-:W-:Y:S01]  /*a530*/  @P1 STG.E.U8 desc[UR16][R34.64], R41 ;  /* 0x0000002922001986 */ /* 0x000fe2000c101110 */
[----:B------:R-:W-:Y:S02]  /*a540*/  ISETP.LT.AND P6, PT, R144, UR11, !P0 ;  /* 0x0000000b90007c0c */ /* 0x000fe4000c7c1270 */
[----:B0-----:R-:W-:Y:S01]  /*a550*/  IADD3 R26, P1, PT, R29, R0, RZ ;  /* 0x000000001d1a7210 */ /* 0x001fe20007f3e0ff */
[C---:B-1----:R-:W-:Y:S01]  /*a560*/  IMAD R33, R142.reuse, R2, RZ ;  /* 0x000000028e217224 */ /* 0x042fe200078e02ff */
[----:B------:R0:W-:Y:S01]  /*a570*/  @P4 STG.E.U8 desc[UR16][R36.64], R39 ;  /* 0x0000002724004986 */ /* 0x0001e2000c101110 */
[----:B------:R-:W-:-:S02]  /*a580*/  ISETP.LT.AND P4, PT, R142, UR11, !P0 ;  /* 0x0000000b8e007c0c */ /* 0x000fc4000c781270 */
[----:B------:R-:W-:Y:S02]  /*a590*/  LEA.HI.X.SX32 R27, R29, R24, 0x1, P1 ;  /* 0x000000181d1b7211 */ /* 0x000fe400008f0eff */
[----:B------:R-:W-:Y:S02]  /*a5a0*/  ISETP.LT.AND P3, PT, R28, UR11, !P0 ;  /* 0x0000000b1c007c0c */ /* 0x000fe4000c761270 */
[----:B------:R-:W-:Y:S02]  /*a5b0*/  IADD3 R28, P1, PT, R33, R0, RZ ;  /* 0x00000000211c7210 */ /* 0x000fe40007f3e0ff */
[C---:B------:R-:W-:Y:S01]  /*a5c0*/  ISETP.LT.AND P2, PT, R141.reuse, UR11, !P0 ;  /* 0x0000000b8d007c0c */ /* 0x040fe2000c741270 */
[-C--:B------:R-:W-:Y:S01]  /*a5d0*/  IMAD R141, R141, R2.reuse, RZ ;  /* 0x000000028d8d7224 */ /* 0x080fe200078e02ff */
[----:B------:R-:W-:Y:S01]  /*a5e0*/  PRMT R43, R30, 0x7770, RZ ;  /* 0x000077701e2b7816 */ /* 0x000fe200000000ff */
[----:B0-----:R-:W-:Y:S01]  /*a5f0*/  IMAD R37, R136, R2, RZ ;  /* 0x0000000288257224 */ /* 0x001fe200078e02ff */
[----:B------:R-:W-:-:S02]  /*a600*/  LEA.HI.X.SX32 R29, R33, R24, 0x1, P1 ;  /* 0x00000018211d7211 */ /* 0x000fc400008f0eff */
[C---:B------:R-:W-:Y:S01]  /*a610*/  ISETP.LT.AND P1, PT, R143.reuse, UR11, !P0 ;  /* 0x0000000b8f007c0c */ /* 0x040fe2000c721270 */
[----:B------:R-:W-:Y:S01]  /*a620*/  IMAD R143, R143, R2, RZ ;  /* 0x000000028f8f7224 */ /* 0x000fe200078e02ff */
[C---:B------:R-:W-:Y:S01]  /*a630*/  PRMT R41, R30.reuse, 0x7771, RZ ;  /* 0x000077711e297816 */ /* 0x040fe200000000ff */
[----:B------:R0:W-:Y:S01]  /*a640*/  @P6 STG.E.U8 desc[UR16][R26.64], R43 ;  /* 0x0000002b1a006986 */ /* 0x0001e2000c101110 */
[-C--:B------:R-:W-:Y:S02]  /*a650*/  IADD3 R32, P6, PT, R141, R0.reuse, RZ ;  /* 0x000000008d207210 */ /* 0x080fe40007fde0ff */
[----:B------:R-:W-:Y:S01]  /*a660*/  PRMT R39, R30, 0x7772, RZ ;  /* 0x000077721e277816 */ /* 0x000fe200000000ff */
[----:B------:R1:W-:Y:S01]  /*a670*/  @P4 STG.E.U8 desc[UR16][R28.64], R41 ;  /* 0x000000291c004986 */ /* 0x0003e2000c101110 */
[----:B------:R-:W-:Y:S02]  /*a680*/  IADD3 R34, P4, PT, R143, R0, RZ ;  /* 0x000000008f227210 */ /* 0x000fe40007f9e0ff */
[----:B------:R-:W-:-:S02]  /*a690*/  LEA.HI.X.SX32 R33, R141, R24, 0x1, P6 ;  /* 0x000000188d217211 */ /* 0x000fc400030f0eff */
[----:B------:R-:W-:Y:S02]  /*a6a0*/  LEA.HI.X.SX32 R35, R143, R24, 0x1, P4 ;  /* 0x000000188f237211 */ /* 0x000fe400020f0eff */
[C---:B------:R-:W-:Y:S01]  /*a6b0*/  ISETP.LT.AND P6, PT, R140.reuse, UR11, !P0 ;  /* 0x0000000b8c007c0c */ /* 0x040fe2000c7c1270 */
[----:B0-----:R-:W-:Y:S01]  /*a6c0*/  IMAD R27, R140, R2, RZ ;  /* 0x000000028c1b7224 */ /* 0x001fe200078e02ff */
[----:B------:R-:W-:Y:S01]  /*a6d0*/  PRMT R43, R30, 0x7773, RZ ;  /* 0x000077731e2b7816 */ /* 0x000fe200000000ff */
[----:B------:R0:W-:Y:S01]  /*a6e0*/  @P2 STG.E.U8 desc[UR16][R32.64], R39 ;  /* 0x0000002720002986 */ /* 0x0001e2000c101110 */
[----:B------:R-:W-:Y:S02]  /*a6f0*/  ISETP.LT.AND P4, PT, R136, UR11, !P0 ;  /* 0x0000000b88007c0c */ /* 0x000fe4000c781270 */
[-C--:B------:R-:W-:Y:S01]  /*a700*/  IADD3 R26, P2, PT, R27, R0.reuse, RZ ;  /* 0x000000001b1a7210 */ /* 0x080fe20007f5e0ff */
[----:B------:R-:W-:Y:S01]  /*a710*/  @P1 STG.E.U8 desc[UR16][R34.64], R43 ;  /* 0x0000002b22001986 */ /* 0x000fe2000c101110 */
[----:B-1----:R-:W-:-:S02]  /*a720*/  IADD3 R28, P1, PT, R37, R0, RZ ;  /* 0x00000000251c7210 */ /* 0x002fc40007f3e0ff */
[-C--:B------:R-:W-:Y:S02]  /*a730*/  LEA.HI.X.SX32 R27, R27, R24.reuse, 0x1, P2 ;  /* 0x000000181b1b7211 */ /* 0x080fe400010f0eff */
[----:B------:R-:W-:Y:S02]  /*a740*/  PRMT R41, R31, 0x7770, RZ ;  /* 0x000077701f297816 */ /* 0x000fe400000000ff */
[----:B------:R-:W-:Y:S02]  /*a750*/  LEA.HI.X.SX32 R29, R37, R24, 0x1, P1 ;  /* 0x00000018251d7211 */ /* 0x000fe400008f0eff */
[----:B0-----:R-:W-:Y:S01]  /*a760*/  PRMT R39, R31, 0x7771, RZ ;  /* 0x000077711f277816 */ /* 0x001fe200000000ff */
[----:B------:R0:W-:Y:S01]  /*a770*/  @P6 STG.E.U8 desc[UR16][R26.64], R41 ;  /* 0x000000291a006986 */ /* 0x0001e2000c101110 */
[C---:B------:R-:W-:Y:S01]  /*a780*/  ISETP.LT.AND P2, PT, R139.reuse, UR11, !P0 ;  /* 0x0000000b8b007c0c */ /* 0x040fe2000c741270 */
[-C--:B------:R-:W-:Y:S01]  /*a790*/  IMAD R139, R139, R2.reuse, RZ ;  /* 0x000000028b8b7224 */ /* 0x080fe200078e02ff */
[----:B------:R-:W-:Y:S01]  /*a7a0*/  LOP3.LUT R30, R134, 0x24, RZ, 0xfc, !PT ;  /* 0x00000024861e7812 */ /* 0x000fe200078efcff */
[----:B------:R1:W-:Y:S01]  /*a7b0*/  @P4 STG.E.U8 desc[UR16][R28.64], R39 ;  /* 0x000000271c004986 */ /* 0x0003e2000c101110 */
[C---:B------:R-:W-:Y:S01]  /*a7c0*/  ISETP.LT.AND P4, PT, R137.reuse, UR11, !P0 ;  /* 0x0000000b89007c0c */ /* 0x040fe2000c781270 */
[----:B------:R-:W-:Y:S01]  /*a7d0*/  IMAD R137, R137, R2, RZ ;  /* 0x0000000289897224 */ /* 0x000fe200078e02ff */
[----:B------:R-:W-:Y:S01]  /*a7e0*/  ISETP.LT.AND P1, PT, R30, UR4, !P0 ;  /* 0x000000041e007c0c */ /* 0x000fe2000c721270 */
[----:B------:R-:W2:Y:S01]  /*a7f0*/  LDCU UR4, c[0x0][0x39c] ;  /* 0x00007380ff0477ac */ /* 0x000ea20008000800 */
[----:B------:R-:W-:-:S02]  /*a800*/  IADD3 R32, P6, PT, R139, R0, RZ ;  /* 0x000000008b207210 */ /* 0x000fc40007fde0ff */
[----:B------:R-:W-:Y:S02]  /*a810*/  PRMT R37, R31, 0x7772, RZ ;  /* 0x000077721f257816 */ /* 0x000fe400000000ff */
[----:B------:R-:W-:Y:S02]  /*a820*/  LEA.HI.X.SX32 R33, R139, R24, 0x1, P6 ;  /* 0x000000188b217211 */ /* 0x000fe400030f0eff */
[C---:B0-----:R-:W-:Y:S02]  /*a830*/  IADD3 R26, P6, PT, R137.reuse, R0, RZ ;  /* 0x00000000891a7210 */ /* 0x041fe40007fde0ff */
[----:B------:R-:W-:Y:S01]  /*a840*/  LOP3.LUT R30, R134, 0x26, RZ, 0xfc, !PT ;  /* 0x00000026861e7812 */ /* 0x000fe200078efcff */
[----:B------:R5:W-:Y:S01]  /*a850*/  @P2 STG.E.U8 desc[UR16][R32.64], R37 ;  /* 0x0000002520002986 */ /* 0x000be2000c101110 */
[----:B------:R-:W-:Y:S02]  /*a860*/  LEA.HI.X.SX32 R27, R137, R24, 0x1, P6 ;  /* 0x00000018891b7211 */ /* 0x000fe400030f0eff */
[----:B------:R-:W-:Y:S01]  /*a870*/  ISETP.LT.AND P2, PT, R30, UR5, !P0 ;  /* 0x000000051e007c0c */ /* 0x000fe2000c741270 */
[----:B------:R-:W0:Y:S01]  /*a880*/  LDCU UR5, c[0x0][0x39c] ;  /* 0x00007380ff0577ac */ /* 0x000e220008000800 */
[----:B-1----:R-:W-:-:S02]  /*a890*/  IADD3 R28, P6, PT, R25, R0, RZ ;  /* 0x00000000191c7210 */ /* 0x002fc40007fde0ff */
[----:B------:R-:W-:Y:S02]  /*a8a0*/  PRMT R35, R31, 0x7773, RZ ;  /* 0x000077731f237816 */ /* 0x000fe400000000ff */
[----:B------:R-:W-:Y:S02]  /*a8b0*/  LOP3.LUT R30, R134, 0x28, RZ, 0xfc, !PT ;  /* 0x00000028861e7812 */ /* 0x000fe400078efcff */
[----:B------:R-:W-:Y:S01]  /*a8c0*/  LEA.HI.X.SX32 R29, R25, R24, 0x1, P6 ;  /* 0x00000018191d7211 */ /* 0x000fe200030f0eff */
[----:B------:R-:W-:Y:S01]  /*a8d0*/  IMAD R25, R2, 0x2, R25 ;  /* 0x0000000202197824 */ /* 0x000fe200078e0219 */
[----:B-----5:R-:W-:Y:S01]  /*a8e0*/  PRMT R37, R12, 0x7770, RZ ;  /* 0x000077700c257816 */ /* 0x020fe200000000ff */
[----:B------:R1:W-:Y:S01]  /*a8f0*/  @P4 STG.E.U8 desc[UR16][R26.64], R35 ;  /* 0x000000231a004986 */ /* 0x0003e2000c101110 */
[----:B--2---:R-:W-:Y:S01]  /*a900*/  ISETP.LT.AND P4, PT, R30, UR4, !P0 ;  /* 0x000000041e007c0c */ /* 0x004fe2000c781270 */
[----:B------:R-:W2:Y:S01]  /*a910*/  LDCU UR4, c[0x0][0x39c] ;  /* 0x00007380ff0477ac */ /* 0x000ea20008000800 */
[----:B------:R-:W-:Y:S01]  /*a920*/  IMAD R33, R2, 0x2, R25 ;  /* 0x0000000202217824 */ /* 0x000fe200078e0219 */
[----:B------:R5:W-:Y:S01]  /*a930*/  @P5 STG.E.U8 desc[UR16][R28.64], R37 ;  /* 0x000000251c005986 */ /* 0x000be2000c101110 */
[----:B------:R-:W-:-:S02]  /*a940*/  IADD3 R30, P5, PT, R25, R0, RZ ;  /* 0x00000000191e7210 */ /* 0x000fc40007fbe0ff */
[----:B------:R-:W-:Y:S02]  /*a950*/  PRMT R41, R12, 0x7771, RZ ;  /* 0x000077710c297816 */ /* 0x000fe400000000ff */
[----:B------:R-:W-:Y:S01]  /*a960*/  LEA.HI.X.SX32 R31, R25, R24, 0x1, P5 ;  /* 0x00000018191f7211 */ /* 0x000fe200028f0eff */
[----:B------:R-:W-:Y:S01]  /*a970*/  IMAD R25, R2, 0x2, R33 ;  /* 0x0000000202197824 */ /* 0x000fe200078e0221 */
[C---:B------:R-:W-:Y:S02]  /*a980*/  LOP3.LUT R32, R134.reuse, 0x2a, RZ, 0xfc, !PT ;  /* 0x0000002a86207812 */ /* 0x040fe400078efcff */
[----:B-1----:R-:W-:Y:S01]  /*a990*/  LOP3.LUT R27, R134, 0x2c, RZ, 0xfc, !PT ;  /* 0x0000002c861b7812 */ /* 0x002fe200078efcff */
[----:B------:R1:W-:Y:S01]  /*a9a0*/  @P3 STG.E.U8 desc[UR16][R30.64], R41 ;  /* 0x000000291e003986 */ /* 0x0003e2000c101110 */
[----:B------:R-:W-:Y:S02]  /*a9b0*/  IADD3 R26, P6, PT, R33, R0, RZ ;  /* 0x00000000211a7210 */ /* 0x000fe40007fde0ff */
[----:B0-----:R-:W-:Y:S01]  /*a9c0*/  ISETP.LT.AND P5, PT, R32, UR5, !P0 ;  /* 0x0000000520007c0c */ /* 0x001fe2000c7a1270 */
[----:B------:R-:W0:Y:S01]  /*a9d0*/  LDCU UR5, c[0x0][0x39c] ;  /* 0x00007380ff0577ac */ /* 0x000e220008000800 */
[----:B---3--:R-:W-:-:S02]  /*a9e0*/  ISETP.LT.AND P3, PT, R27, UR6, !P0 ;  /* 0x000000061b007c0c */ /* 0x008fc4000c761270 */
[----:B------:R-:W-:Y:S01]  /*a9f0*/  LEA.HI.X.SX32 R27, R33, R24, 0x1, P6 ;  /* 0x00000018211b7211 */ /* 0x000fe200030f0eff */
[----:B------:R-:W3:Y:S01]  /*aa00*/  LDCU UR6, c[0x0][0x39c] ;  /* 0x00007380ff0677ac */ /* 0x000ee20008000800 */
[----:B------:R-:W-:Y:S02]  /*aa10*/  PRMT R39, R12, 0x7772, RZ ;  /* 0x000077720c277816 */ /* 0x000fe400000000ff */
[C---:B-----5:R-:W-:Y:S02]  /*aa20*/  IADD3 R28, P6, PT, R25.reuse, R0, RZ ;  /* 0x00000000191c7210 */ /* 0x060fe40007fde0ff */
[----:B------:R-:W-:Y:S01]  /*aa30*/  LOP3.LUT R32, R134, 0x30, RZ, 0xfc, !PT ;  /* 0x0000003086207812 */ /* 0x000fe200078efcff */
[----:B------:R5:W-:Y:S01]  /*aa40*/  @P1 STG.E.U8 desc[UR16][R26.64], R39 ;  /* 0x000000271a001986 */ /* 0x000be2000c101110 */
[----:B------:R-:W-:Y:S01]  /*aa50*/  LEA.HI.X.SX32 R29, R25, R24, 0x1, P6 ;  /* 0x00000018191d7211 */ /* 0x000fe200030f0eff */
[----:B------:R-:W-:Y:S01]  /*aa60*/  IMAD R25, R2, 0x2, R25 ;  /* 0x0000000202197824 */ /* 0x000fe200078e0219 */
[----:B------:R-:W-:-:S02]  /*aa70*/  PRMT R37, R12, 0x7773, RZ ;  /* 0x000077730c257816 */ /* 0x000fc400000000ff */
[----:B--2---:R-:W-:Y:S01]  /*aa80*/  ISETP.LT.AND P1, PT, R32, UR4, !P0 ;  /* 0x0000000420007c0c */ /* 0x004fe2000c721270 */
[----:B------:R-:W2:Y:S01]  /*aa90*/  LDCU UR4, c[0x0][0x39c] ;  /* 0x00007380ff0477ac */ /* 0x000ea20008000800 */
[----:B------:R-:W-:Y:S01]  /*aaa0*/  IMAD R33, R2, 0x2, R25 ;  /* 0x0000000202217824 */ /* 0x000fe200078e0219 */
[----:B------:R3:W-:Y:S01]  /*aab0*/  @P2 STG.E.U8 desc[UR16][R28.64], R37 ;  /* 0x000000251c002986 */ /* 0x0007e2000c101110 */
[----:B-1----:R-:W-:Y:S02]  /*aac0*/  IADD3 R30, P2, PT, R25, R0, RZ ;  /* 0x00000000191e7210 */ /* 0x002fe40007f5e0ff */
[----:B------:R-:W-:Y:S01]  /*aad0*/  LOP3.LUT R12, R134, 0x32, RZ, 0xfc, !PT ;  /* 0x00000032860c7812 */ /* 0x000fe200078efcff */
[----:B-----5:R-:W-:Y:S01]  /*aae0*/  VIADD R39, R3, 0x5e ;  /* 0x0000005e03277836 */ /* 0x020fe20000000000 */
[----:B------:R-:W-:Y:S01]  /*aaf0*/  LEA.HI.X.SX32 R31, R25, R24, 0x1, P2 ;  /* 0x00000018191f7211 */ /* 0x000fe200010f0eff */
[----:B------:R-:W-:Y:S01]  /*ab00*/  VIADD R25, R3, 0x2e ;  /* 0x0000002e03197836 */ /* 0x000fe20000000000 */
[----:B------:R-:W-:-:S02]  /*ab10*/  IADD3 R26, P6, PT, R33, R0, RZ ;  /* 0x00000000211a7210 */ /* 0x000fc40007fde0ff */
[----:B0-----:R-:W-:Y:S01]  /*ab20*/  ISETP.LT.AND P2, PT, R12, UR5, !P0 ;  /* 0x000000050c007c0c */ /* 0x001fe2000c741270 */
[----:B------:R-:W0:Y:S01]  /*ab30*/  LDCU UR5, c[0x0][0x39c] ;  /* 0x00007380ff0577ac */ /* 0x000e220008000800 */
[----:B------:R-:W-:Y:S02]  /*ab40*/  PRMT R35, R13, 0x7770, RZ ;  /* 0x000077700d237816 */ /* 0x000fe400000000ff */
[----:B------:R-:W-:Y:S01]  /*ab50*/  LEA.HI.X.SX32 R27, R33, R24, 0x1, P6 ;  /* 0x00000018211b7211 */ /* 0x000fe200030f0eff */
[----:B------:R-:W-:Y:S01]  /*ab60*/  IMAD R33, R2, 0x2, R33 ;  /* 0x0000000202217824 */ /* 0x000fe200078e0221 */
[----:B---3--:R-:W-:Y:S01]  /*ab70*/  PRMT R37, R13, 0x7771, RZ ;  /* 0x000077710d257816 */ /* 0x008fe200000000ff */
[----:B------:R1:W-:Y:S01]  /*ab80*/  @P4 STG.E.U8 desc[UR16][R30.64], R35 ;  /* 0x000000231e004986 */ /* 0x0003e2000c101110 */
[C---:B--2---:R-:W-:Y:S01]  /*ab90*/  ISETP.LT.AND P6, PT, R25.reuse, UR4, !P0 ;  /* 0x0000000419007c0c */ /* 0x044fe2000c7c1270 */
[----:B------:R-:W-:Y:S01]  /*aba0*/  IMAD R25, R25, R2, RZ ;  /* 0x0000000219197224 */ /* 0x000fe200078e02ff */
[C---:B------:R-:W-:Y:S01]  /*abb0*/  IADD3 R28, P4, PT, R33.reuse, R0, RZ ;  /* 0x00000000211c7210 */ /* 0x040fe20007f9e0ff */
[----:B------:R2:W-:Y:S01]  /*abc0*/  @P5 STG.E.U8 desc[UR16][R26.64], R37 ;  /* 0x000000251a005986 */ /* 0x0005e2000c101110 */
[----:B------:R-:W-:Y:S01]  /*abd0*/  LOP3.LUT R12, R134, 0x34, RZ, 0xfc, !PT ;  /* 0x00000034860c7812 */ /* 0x000fe200078efcff */
[----:B------:R-:W3:Y:S01]  /*abe0*/  LDCU UR4, c[0x0][0x39c] ;  /* 0x00007380ff0477ac */ /* 0x000ee20008000800 */
[----:B------:R-:W-:Y:S01]  /*abf0*/  LEA.HI.X.SX32 R29, R33, R24, 0x1, P4 ;  /* 0x00000018211d7211 */ /* 0x000fe200020f0eff */
[----:B------:R-:W-:Y:S01]  /*ac00*/  IMAD R33, R2, 0x4, R33 ;  /* 0x0000000402217824 */ /* 0x000fe200078e0221 */
[----:B------:R-:W-:Y:S01]  /*ac10*/  ISETP.LT.AND P4, PT, R12, UR6, !P0 ;  /* 0x000000060c007c0c */ /* 0x000fe2000c781270 */
[----:B------:R-:W5:Y:S01]  /*ac20*/  LDCU UR6, c[0x0][0x39c] ;  /* 0x00007380ff0677ac */ /* 0x000f620008000800 */
[----:B------:R-:W-:-:S02]  /*ac30*/  LOP3.LUT R12, R134, 0x36, RZ, 0xfc, !PT ;  /* 0x00000036860c7812 */ /* 0x000fc400078efcff */
[----:B-1----:R-:W-:Y:S02]  /*ac40*/  IADD3 R30, P5, PT, R25, R0, RZ ;  /* 0x00000000191e7210 */ /* 0x002fe40007fbe0ff */
[----:B------:R-:W-:Y:S02]  /*ac50*/  PRMT R35, R13, 0x7772, RZ ;  /* 0x000077720d237816 */ /* 0x000fe400000000ff */
[----:B------:R-:W-:Y:S02]  /*ac60*/  LEA.HI.X.SX32 R31, R25, R24, 0x1, P5 ;  /* 0x00000018191f7211 */ /* 0x000fe400028f0eff */
[----:B0-----:R-:W-:Y:S01]  /*ac70*/  ISETP.LT.AND P5, PT, R12, UR5, !P0 ;  /* 0x000000050c007c0c */ /* 0x001fe2000c7a1270 */
[----:B------:R-:W0:Y:S01]  /*ac80*/  LDCU UR5, c[0x0][0x39c] ;  /* 0x00007380ff0577ac */ /* 0x000e220008000800 */
[----:B------:R1:W-:Y:S01]  /*ac90*/  @P3 STG.E.U8 desc[UR16][R28.64], R35 ;  /* 0x000000231c003986 */ /* 0x0003e2000c101110 */
[----:B------:R-:W-:Y:S02]  /*aca0*/  IADD3 R12, P3, PT, R33, R0, RZ ;  /* 0x00000000210c7210 */ /* 0x000fe40007f7e0ff */
[----:B------:R-:W-:-:S02]  /*acb0*/  PRMT R25, R13, 0x7773, RZ ;  /* 0x000077730d197816 */ /* 0x000fc400000000ff */
[----:B------:R-:W-:Y:S01]  /*acc0*/  LEA.HI.X.SX32 R13, R33, R24, 0x1, P3 ;  /* 0x00000018210d7211 */ /* 0x000fe200018f0eff */
[----:B------:R-:W-:Y:S01]  /*acd0*/  IMAD R33, R2, 0x2, R33 ;  /* 0x0000000202217824 */ /* 0x000fe200078e0221 */
[----:B--2---:R-:W-:Y:S01]  /*ace0*/  PRMT R37, R14, 0x7770, RZ ;  /* 0x000077700e257816 */ /* 0x004fe200000000ff */
[----:B------:R2:W-:Y:S01]  /*acf0*/  @P6 STG.E.U8 desc[UR16][R30.64], R25 ;  /* 0x000000191e006986 */ /* 0x0005e2000c101110 */
[----:B------:R-:W-:-:S03]  /*ad00*/  LOP3.LUT R26, R134, 0x38, RZ, 0xfc, !PT ;  /* 0x00000038861a7812 */ /* 0x000fc600078efcff */
[----:B------:R4:W-:Y:S01]  /*ad10*/  @P1 STG.E.U8 desc[UR16][R12.64], R37 ;  /* 0x000000250c001986 */ /* 0x0009e2000c101110 */
[----:B---3--:R-:W-:Y:S01]  /*ad20*/  ISETP.LT.AND P3, PT, R26, UR4, !P0 ;  /* 0x000000041a007c0c */ /* 0x008fe2000c761270 */
[----:B------:R-:W3:Y:S01]  /*ad30*/  LDCU UR4, c[0x0][0x39c] ;  /* 0x00007380ff0477ac */ /* 0x000ee20008000800 */
[C---:B------:R-:W-:Y:S02]  /*ad40*/  IADD3 R26, P1, PT, R33.reuse, R0, RZ ;  /* 0x00000000211a7210 */ /* 0x040fe40007f3e0ff */
[----:B-1----:R-:W-:Y:S02]  /*ad50*/  LOP3.LUT R28, R134, 0x3a, RZ, 0xfc, !PT ;  /* 0x0000003a861c7812 */ /* 0x002fe400078efcff */
[----:B------:R-:W-:Y:S01]  /*ad60*/  LEA.HI.X.SX32 R27, R33, R24, 0x1, P1 ;  /* 0x00000018211b7211 */ /* 0x000fe200008f0eff */
[----:B--2---:R-:W-:Y:S01]  /*ad70*/  IMAD R25, R2, 0x2, R33 ;  /* 0x0000000202197824 */ /* 0x004fe200078e0221 */
[----:B0-----:R-:W-:Y:S01]  /*ad80*/  ISETP.LT.AND P1, PT, R28, UR5, !P0 ;  /* 0x000000051c007c0c */ /* 0x001fe2000c721270 */
[----:B------:R-:W0:Y:S01]  /*ad90*/  LDCU UR5, c[0x0][0x39c] ;  /* 0x00007380ff0577ac */ /* 0x000e220008000800 */
[----:B------:R-:W-:-:S02]  /*ada0*/  PRMT R35, R14, 0x7771, RZ ;  /* 0x000077710e237816 */ /* 0x000fc400000000ff */
[C---:B------:R-:W-:Y:S02]  /*adb0*/  IADD3 R28, P6, PT, R25.reuse, R0, RZ ;  /* 0x00000000191c7210 */ /* 0x040fe40007fde0ff */
[----:B------:R-:W-:Y:S01]  /*adc0*/  PRMT R33, R14, 0x7772, RZ ;  /* 0x000077720e217816 */ /* 0x000fe200000000ff */
[----:B------:R1:W-:Y:S01]  /*add0*/  @P2 STG.E.U8 desc[UR16][R26.64], R35 ;  /* 0x000000231a002986 */ /* 0x0003e2000c101110 */
[----:B------:R-:W-:Y:S01]  /*ade0*/  LEA.HI.X.SX32 R29, R25, R24, 0x1, P6 ;  /* 0x00000018191d7211 */ /* 0x000fe200030f0eff */
[----:B------:R-:W-:Y:S01]  /*adf0*/  IMAD R25, R2, 0x2, R25 ;  /* 0x0000000202197824 */ /* 0x000fe200078e0219 */
[C---:B----4-:R-:W-:Y:S02]  /*ae00*/  LOP3.LUT R13, R134.reuse, 0x40, RZ, 0xfc, !PT ;  /* 0x00000040860d7812 */ /* 0x050fe400078efcff */
[----:B------:R-:W-:Y:S01]  /*ae10*/  LOP3.LUT R30, R134, 0x3c, RZ, 0xfc, !PT ;  /* 0x0000003c861e7812 */ /* 0x000fe200078efcff */
[----:B------:R-:W-:Y:S01]  /*ae20*/  IMAD R31, R2, 0x2, R25 ;  /* 0x00000002021f7824 */ /* 0x000fe200078e0219 */
[----:B------:R-:W-:Y:S01]  /*ae30*/  IADD3 R12, P6, PT, R25, R0, RZ ;  /* 0x00000000190c7210 */ /* 0x000fe20007fde0ff */
[----:B------:R2:W-:Y:S01]  /*ae40*/  @P4 STG.E.U8 desc[UR16][R28.64], R33 ;  /* 0x000000211c004986 */ /* 0x0005e2000c101110 */
[----:B------:R-:W-:Y:S01]  /*ae50*/  ISETP.LT.AND P4, PT, R13, UR7, !P0 ;  /* 0x000000070d007c0c */ /* 0x000fe2000c781270 */
[----:B------:R-:W4:Y:S01]  /*ae60*/  LDCU UR7, c[0x0][0x39c] ;  /* 0x00007380ff0777ac */ /* 0x000f220008000800 */
[----:B------:R-:W-:-:S02]  /*ae70*/  LEA.HI.X.SX32 R13, R25, R24, 0x1, P6 ;  /* 0x00000018190d7211 */ /* 0x000fc400030f0eff */
[C---:B-1----:R-:W-:Y:S02]  /*ae80*/  IADD3 R26, P6, PT, R31.reuse, R0, RZ ;  /* 0x000000001f1a7210 */ /* 0x042fe40007fde0ff */
[----:B------:R-:W-:Y:S02]  /*ae90*/  PRMT R35, R14, 0x7773, RZ ;  /* 0x000077730e237816 */ /* 0x000fe400000000ff */
[----:B------:R-:W-:Y:S01]  /*aea0*/  LEA.HI.X.SX32 R27, R31, R24, 0x1, P6 ;  /* 0x000000181f1b7211 */ /* 0x000fe200030f0eff */
[----:B------:R-:W-:Y:S01]  /*aeb0*/  IMAD R31, R2, 0x2, R31 ;  /* 0x00000002021f7824 */ /* 0x000fe200078e021f */
[----:B-----5:R-:W-:Y:S01]  /*aec0*/  ISETP.LT.AND P2, PT, R30, UR6, !P0 ;  /* 0x000000061e007c0c */ /* 0x020fe2000c741270 */
[----:B------:R-:W1:Y:S01]  /*aed0*/  LDCU UR6, c[0x0][0x39c] ;  /* 0x00007380ff0677ac */ /* 0x000e620008000800 */
[----:B--2---:R-:W-:Y:S01]  /*aee0*/  PRMT R33, R15, 0x7770, RZ ;  /* 0x000077700f217816 */ /* 0x004fe200000000ff */
[----:B------:R2:W-:Y:S01]  /*aef0*/  @P5 STG.E.U8 desc[UR16][R12.64], R35 ;  /* 0x000000230c005986 */ /* 0x0005e2000c101110 */
[----:B------:R-:W-:Y:S01]  /*af00*/  LOP3.LUT R14, R134, 0x42, RZ, 0xfc, !PT ;  /* 0x00000042860e7812 */ /* 0x000fe200078efcff */
[----:B------:R-:W-:Y:S01]  /*af10*/  IMAD R25, R2, 0x2, R31 ;  /* 0x0000000202197824 */ /* 0x000fe200078e021f */
[----:B------:R-:W-:Y:S01]  /*af20*/  PRMT R37, R20, 0x7771, RZ ;  /* 0x0000777114257816 */ /* 0x000fe200000000ff */
[----:B------:R5:W-:Y:S01]  /*af30*/  @P3 STG.E.U8 desc[UR16][R26.64], R33 ;  /* 0x000000211a003986 */ /* 0x000be2000c101110 */
[----:B------:R-:W-:-:S02]  /*af40*/  IADD3 R28, P3, PT, R31, R0, RZ ;  /* 0x000000001f1c7210 */ /* 0x000fc40007f7e0ff */
[----:B0-----:R-:W-:Y:S01]  /*af50*/  ISETP.LT.AND P6, PT, R14, UR5, !P0 ;  /* 0x000000050e007c0c */ /* 0x001fe2000c7c1270 */
[----:B------:R-:W0:Y:S01]  /*af60*/  LDCU UR5, c[0x0][0x39c] ;  /* 0x00007380ff0577ac */ /* 0x000e220008000800 */
[----:B------:R-:W-:Y:S02]  /*af70*/  LEA.HI.X.SX32 R29, R31, R24, 0x1, P3 ;  /* 0x000000181f1d7211 */ /* 0x000fe400018f0eff */
[----:B------:R-:W-:Y:S01]  /*af80*/  PRMT R31, R15, 0x7771, RZ ;  /* 0x000077710f1f7816 */ /* 0x000fe200000000ff */
[----:B--2---:R-:W-:Y:S01]  /*af90*/  VIADD R35, R3, 0x3e ;  /* 0x0000003e03237836 */ /* 0x004fe20000000000 */
[----:B------:R-:W-:Y:S02]  /*afa0*/  IADD3 R12, P5, PT, R25, R0, RZ ;  /* 0x00000000190c7210 */ /* 0x000fe40007fbe0ff */
[----:B------:R-:W-:Y:S01]  /*afb0*/  LOP3.LUT R14, R134, 0x44, RZ, 0xfc, !PT ;  /* 0x00000044860e7812 */ /* 0x000fe200078efcff */
[----:B------:R2:W-:Y:S01]  /*afc0*/  @P1 STG.E.U8 desc[UR16][R28.64], R31 ;  /* 0x0000001f1c001986 */ /* 0x0005e2000c101110 */
[C---:B---3--:R-:W-:Y:S01]  /*afd0*/  ISETP.LT.AND P1, PT, R35.reuse, UR4, !P0 ;  /* 0x0000000423007c0c */ /* 0x048fe2000c721270 */
[----:B-----5:R-:W-:Y:S01]  /*afe0*/  IMAD R27, R35, R2, RZ ;  /* 0x00000002231b7224 */ /* 0x020fe200078e02ff */
[----:B------:R-:W3:Y:S01]  /*aff0*/  LDCU UR4, c[0x0][0x39c] ;  /* 0x00007380ff0477ac */ /* 0x000ee20008000800 */
[----:B------:R-:W-:Y:S01]  /*b000*/  LEA.HI.X.SX32 R13, R25, R24, 0x1, P5 ;  /* 0x00000018190d7211 */ /* 0x000fe200028f0eff */
[----:B------:R-:W-:Y:S01]  /*b010*/  IMAD R25, R2, 0x4, R25 ;  /* 0x0000000402197824 */ /* 0x000fe200078e0219 */
[----:B------:R-:W-:-:S02]  /*b020*/  PRMT R33, R15, 0x7772, RZ ;  /* 0x000077720f217816 */ /* 0x000fc400000000ff */
[----:B-1----:R-:W-:Y:S01]  /*b030*/  ISETP.LT.AND P3, PT, R14, UR6, !P0 ;  /* 0x000000060e007c0c */ /* 0x002fe2000c761270 */
[----:B------:R-:W1:Y:S01]  /*b040*/  LDCU UR6, c[0x0][0x39c] ;  /* 0x00007380ff0677ac */ /* 0x000e620008000800 */
[----:B------:R-:W-:Y:S01]  /*b050*/  LOP3.LUT R14, R134, 0x46, RZ, 0xfc, !PT ;  /* 0x00000046860e7812 */ /* 0x000fe200078efcff */
[----:B------:R5:W-:Y:S01]  /*b060*/  @P2 STG.E.U8 desc[UR16][R12.64], R33 ;  /* 0x000000210c002986 */ /* 0x000be2000c101110 */
[C---:B------:R-:W-:Y:S02]  /*b070*/  IADD3 R26, P5, PT, R27.reuse, R0, RZ ;  /* 0x000000001b1a7210 */ /* 0x040fe40007fbe0ff */
[----:B0-----:R-:W-:Y:S01]  /*b080*/  ISETP.LT.AND P2, PT, R14, UR5, !P0 ;  /* 0x000000050e007c0c */ /* 0x001fe2000c741270 */
[----:B------:R-:W0:Y:S01]  /*b090*/  LDCU UR5, c[0x0][0x39c] ;  /* 0x00007380ff0577ac */ /* 0x000e220008000800 */
[----:B------:R-:W-:Y:S02]  /*b0a0*/  LEA.HI.X.SX32 R27, R27, R24, 0x1, P5 ;  /* 0x000000181b1b7211 */ /* 0x000fe400028f0eff */
[----:B------:R-:W-:-:S02]  /*b0b0*/  IADD3 R14, P5, PT, R25, R0, RZ ;  /* 0x00000000190e7210 */ /* 0x000fc40007fbe0ff */
[----:B--2---:R-:W-:Y:S02]  /*b0c0*/  PRMT R31, R15, 0x7773, RZ ;  /* 0x000077730f1f7816 */ /* 0x004fe400000000ff */
[----:B------:R-:W-:Y:S01]  /*b0d0*/  LEA.HI.X.SX32 R15, R25, R24, 0x1, P5 ;  /* 0x00000018190f7211 */ /* 0x000fe200028f0eff */
[----:B------:R-:W-:Y:S01]  /*b0e0*/  IMAD R25, R2, 0x2, R25 ;  /* 0x0000000202197824 */ /* 0x000fe200078e0219 */
[----:B-----5:R-:W-:Y:S01]  /*b0f0*/  PRMT R33, R20, 0x7770, RZ ;  /* 0x0000777014217816 */ /* 0x020fe200000000ff */
[----:B------:R2:W-:Y:S01]  /*b100*/  @P1 STG.E.U8 desc[UR16][R26.64], R31 ;  /* 0x0000001f1a001986 */ /* 0x0005e2000c101110 */
[----:B------:R-:W-:Y:S01]  /*b110*/  LOP3.LUT R28, R134, 0x48, RZ, 0xfc, !PT ;  /* 0x00000048861c7812 */ /* 0x000fe200078efcff */
[----:B------:R-:W-:Y:S01]  /*b120*/  IMAD R29, R2, 0x2, R25 ;  /* 0x00000002021d7824 */ /* 0x000fe200078e0219 */
[----:B------:R-:W-:Y:S01]  /*b130*/  PRMT R35, R20, 0x7772, RZ ;  /* 0x0000777214237816 */ /* 0x000fe200000000ff */
[----:B------:R5:W-:Y:S01]  /*b140*/  @P4 STG.E.U8 desc[UR16][R14.64], R33 ;  /* 0x000000210e004986 */ /* 0x000be2000c101110 */
[----:B---3--:R-:W-:Y:S01]  /*b150*/  ISETP.LT.AND P1, PT, R28, UR4, !P0 ;  /* 0x000000041c007c0c */ /* 0x008fe2000c721270 */
[----:B------:R-:W3:Y:S01]  /*b160*/  LDCU UR4, c[0x0][0x39c] ;  /* 0x00007380ff0477ac */ /* 0x000ee20008000800 */
[----:B------:R-:W-:-:S02]  /*b170*/  IADD3 R12, P4, PT, R25, R0, RZ ;  /* 0x00000000190c7210 */ /* 0x000fc40007f9e0ff */
[----:B------:R-:W-:Y:S02]  /*b180*/  LOP3.LUT R28, R134, 0x4a, RZ, 0xfc, !PT ;  /* 0x0000004a861c7812 */ /* 0x000fe400078efcff */
[----:B------:R-:W-:Y:S01]  /*b190*/  LEA.HI.X.SX32 R13, R25, R24, 0x1, P4 ;  /* 0x00000018190d7211 */ /* 0x000fe200020f0eff */
[----:B------:R-:W-:Y:S01]  /*b1a0*/  IMAD R25, R2, 0x2, R29 ;  /* 0x0000000202197824 */ /* 0x000fe200078e021d */
[----:B--2---:R-:W-:Y:S02]  /*b1b0*/  LOP3.LUT R27, R134, 0x4c, RZ, 0xfc, !PT ;  /* 0x0000004c861b7812 */ /* 0x004fe400078efcff */
[----:B------:R-:W-:Y:S01]  /*b1c0*/  IADD3 R26, P5, PT, R29, R0, RZ ;  /* 0x000000001d1a7210 */ /* 0x000fe20007fbe0ff */
[----:B------:R2:W-:Y:S01]  /*b1d0*/  @P6 STG.E.U8 desc[UR16][R12.64], R37 ;  /* 0x000000250c006986 */ /* 0x0005e2000c101110 */
[----:B0-----:R-:W-:Y:S01]  /*b1e0*/  ISETP.LT.AND P4, PT, R28, UR5, !P0 ;  /* 0x000000051c007c0c */ /* 0x001fe2000c781270 */
[----:B------:R-:W0:Y:S01]  /*b1f0*/  LDCU UR5, c[0x0][0x39c] ;  /* 0x00007380ff0577ac */ /* 0x000e220008000800 */
[----:B-1----:R-:W-:-:S02]  /*b200*/  ISETP.LT.AND P6, PT, R27, UR6, !P0 ;  /* 0x000000061b007c0c */ /* 0x002fc4000c7c1270 */
[----:B------:R-:W-:Y:S01]  /*b210*/  LEA.HI.X.SX32 R27, R29, R24, 0x1, P5 ;  /* 0x000000181d1b7211 */ /* 0x000fe200028f0eff */
[----:B------:R-:W1:Y:S01]  /*b220*/  LDCU UR6, c[0x0][0x39c] ;  /* 0x00007380ff0677ac */ /* 0x000e620008000800 */
[C---:B-----5:R-:W-:Y:S02]  /*b230*/  IADD3 R14, P5, PT, R25.reuse, R0, RZ ;  /* 0x00000000190e7210 */ /* 0x060fe40007fbe0ff */
[----:B------:R-:W-:Y:S01]  /*b240*/  LOP3.LUT R28, R134, 0x50, RZ, 0xfc, !PT ;  /* 0x00000050861c7812 */ /* 0x000fe200078efcff */
[----:B------:R5:W-:Y:S01]  /*b250*/  @P3 STG.E.U8 desc[UR16][R26.64], R35 ;  /* 0x000000231a003986 */ /* 0x000be2000c101110 */
[----:B------:R-:W-:Y:S01]  /*b260*/  LEA.HI.X.SX32 R15, R25, R24, 0x1, P5 ;  /* 0x00000018190f7211 */ /* 0x000fe200028f0eff */
[----:B------:R-:W-:Y:S01]  /*b270*/  IMAD R25, R2, 0x2, R25 ;  /* 0x0000000202197824 */ /* 0x000fe200078e0219 */
[----:B------:R-:W-:Y:S02]  /*b280*/  PRMT R33, R20, 0x7773, RZ ;  /* 0x0000777314217816 */ /* 0x000fe400000000ff */
[----:B---3--:R-:W-:Y:S01]  /*b290*/  ISETP.LT.AND P3, PT, R28, UR4, !P0 ;  /* 0x000000041c007c0c */ /* 0x008fe2000c761270 */
[----:B------:R-:W3:Y:S01]  /*b2a0*/  LDCU UR4, c[0x0][0x39c] ;  /* 0x00007380ff0477ac */ /* 0x000ee20008000800 */
[----:B------:R-:W-:Y:S01]  /*b2b0*/  IMAD R31, R2, 0x2, R25 ;  /* 0x00000002021f7824 */ /* 0x000fe200078e0219 */
[----:B------:R1:W-:Y:S01]  /*b2c0*/  @P2 STG.E.U8 desc[UR16][R14.64], R33 ;  /* 0x000000210e002986 */ /* 0x0003e2000c101110 */
[----:B--2---:R-:W-:-:S02]  /*b2d0*/  IADD3 R12, P2, PT, R25, R0, RZ ;  /* 0x00000000190c7210 */ /* 0x004fc40007f5e0ff */
[----:B------:R-:W-:Y:S02]  /*b2e0*/  LOP3.LUT R20, R134, 0x52, RZ, 0xfc, !PT ;  /* 0x0000005286147812 */ /* 0x000fe400078efcff */
[----:B------:R-:W-:Y:S01]  /*b2f0*/  LEA.HI.X.SX32 R13, R25, R24, 0x1, P2 ;  /* 0x00000018190d7211 */ /* 0x000fe200010f0eff */
[----:B------:R-:W-:Y:S01]  /*b300*/  VIADD R25, R3, 0x4e ;  /* 0x0000004e03197836 */ /* 0x000fe20000000000 */
[----:B------:R-:W-:Y:S02]  /*b310*/  IADD3 R28, P5, PT, R31, R0, RZ ;  /* 0x000000001f1c7210 */ /* 0x000fe40007fbe0ff */
[----:B0-----:R-:W-:Y:S01]  /*b320*/  ISETP.LT.AND P2, PT, R20, UR5, !P0 ;  /* 0x0000000514007c0c */ /* 0x001fe2000c741270 */
[----:B------:R-:W0:Y:S01]  /*b330*/  LDCU UR5, c[0x0][0x39c] ;  /* 0x00007380ff0577ac */ /* 0x000e220008000800 */
[----:B-----5:R-:W-:Y:S02]  /*b340*/  PRMT R35, R21, 0x7770, RZ ;  /* 0x0000777015237816 */ /* 0x020fe400000000ff */
[----:B------:R-:W-:Y:S01]  /*b350*/  LEA.HI.X.SX32 R29, R31, R24, 0x1, P5 ;  /* 0x000000181f1d7211 */ /* 0x000fe200028f0eff */
[----:B------:R-:W-:Y:S01]  /*b360*/  IMAD R31, R2, 0x2, R31 ;  /* 0x00000002021f7824 */ /* 0x000fe200078e021f */
[C---:B------:R-:W-:Y:S01]  /*b370*/  PRMT R27, R21.reuse, 0x7771, RZ ;  /* 0x00007771151b7816 */ /* 0x040fe200000000ff */
[----:B------:R2:W-:Y:S01]  /*b380*/  @P1 STG.E.U8 desc[UR16][R12.64], R35 ;  /* 0x000000230c001986 */ /* 0x0005e2000c101110 */
[----:B-1----:R-:W-:-:S02]  /*b390*/  PRMT R33, R21, 0x7772, RZ ;  /* 0x0000777215217816 */ /* 0x002fc400000000ff */
[----:B------:R-:W-:Y:S01]  /*b3a0*/  IADD3 R14, P1, PT, R31, R0, RZ ;  /* 0x000000001f0e7210 */ /* 0x000fe20007f3e0ff */
[----:B------:R1:W-:Y:S01]  /*b3b0*/  @P4 STG.E.U8 desc[UR16][R28.64], R27 ;  /* 0x0000001b1c004986 */ /* 0x0003e2000c101110 */
[C---:B---3--:R-:W-:Y:S01]  /*b3c0*/  ISETP.LT.AND P4, PT, R25.reuse, UR4, !P0 ;  /* 0x0000000419007c0c */ /* 0x048fe2000c781270 */
[----:B------:R-:W-:Y:S01]  /*b3d0*/  IMAD R25, R25, R2, RZ ;  /* 0x0000000219197224 */ /* 0x000fe200078e02ff */
[----:B------:R-:W-:Y:S01]  /*b3e0*/  LEA.HI.X.SX32 R15, R31, R24, 0x1, P1 ;  /* 0x000000181f0f7211 */ /* 0x000fe200008f0eff */
[----:B------:R-:W-:Y:S01]  /*b3f0*/  IMAD R31, R2, 0x4, R31 ;  /* 0x00000004021f7824 */ /* 0x000fe200078e021f */
[C---:B------:R-:W-:Y:S01]  /*b400*/  LOP3.LUT R20, R134.reuse, 0x54, RZ, 0xfc, !PT ;  /* 0x0000005486147812 */ /* 0x040fe200078efcff */
[----:B------:R-:W3:Y:S01]  /*b410*/  LDCU UR4, c[0x0][0x39c] ;  /* 0x00007380ff0477ac */ /* 0x000ee20008000800 */
[C---:B------:R-:W-:Y:S01]  /*b420*/  LOP3.LUT R26, R134.reuse, 0x5a, RZ, 0xfc, !PT ;  /* 0x0000005a861a7812 */ /* 0x040fe200078efcff */
[----:B------:R5:W-:Y:S01]  /*b430*/  @P6 STG.E.U8 desc[UR16][R14.64], R33 ;  /* 0x000000210e006986 */ /* 0x000be2000c101110 */
[----:B--2---:R-:W-:-:S02]  /*b440*/  LOP3.LUT R13, R134, 0x56, RZ, 0xfc, !PT ;  /* 0x00000056860d7812 */ /* 0x004fc400078efcff */
[----:B------:R-:W-:Y:S02]  /*b450*/  IADD3 R12, P5, PT, R25, R0, RZ ;  /* 0x00000000190c7210 */ /* 0x000fe40007fbe0ff */
[----:B0-----:R-:W-:Y:S01]  /*b460*/  ISETP.LT.AND P6, PT, R13, UR5, !P0 ;  /* 0x000000050d007c0c */ /* 0x001fe2000c7c1270 */
[----:B------:R-:W0:Y:S01]  /*b470*/  LDCU UR5, c[0x0][0x39c] ;  /* 0x00007380ff0577ac */ /* 0x000e220008000800 */
[----:B------:R-:W-:Y:S01]  /*b480*/  LEA.HI.X.SX32 R13, R25, R24, 0x1, P5 ;  /* 0x00000018190d7211 */ /* 0x000fe200028f0eff */
[----:B------:R-:W-:Y:S01]  /*b490*/  IMAD R25, R2, 0x2, R31 ;  /* 0x0000000202197824 */ /* 0x000fe200078e021f */
[----:B-1----:R-:W-:Y:S02]  /*b4a0*/  PRMT R27, R21, 0x7773, RZ ;  /* 0x00007773151b7816 */ /* 0x002fe400000000ff */
[----:B------:R-:W-:Y:S01]  /*b4b0*/  ISETP.LT.AND P1, PT, R20, UR6, !P0 ;  /* 0x0000000614007c0c */ /* 0x000fe2000c721270 */
[----:B------:R-:W1:Y:S01]  /*b4c0*/  LDCU UR6, c[0x0][0x39c] ;  /* 0x00007380ff0677ac */ /* 0x000e620008000800 */
[----:B------:R-:W-:Y:S01]  /*b4d0*/  LOP3.LUT R21, R134, 0x58, RZ, 0xfc, !PT ;  /* 0x0000005886157812 */ /* 0x000fe200078efcff */
[----:B------:R2:W-:Y:S01]  /*b4e0*/  @P4 STG.E.U8 desc[UR16][R12.64], R27 ;  /* 0x0000001b0c004986 */ /* 0x0005e2000c101110 */
[----:B------:R-:W-:-:S02]  /*b4f0*/  IADD3 R20, P5, PT, R31, R0, RZ ;  /* 0x000000001f147210 */ /* 0x000fc40007fbe0ff */
[----:B----4-:R-:W-:Y:S01]  /*b500*/  ISETP.LT.AND P4, PT, R21, UR7, !P0 ;  /* 0x0000000715007c0c */ /* 0x010fe2000c781270 */
[----:B------:R-:W4:Y:S01]  /*b510*/  LDCU UR7, c[0x0][0x39c] ;  /* 0x00007380ff0777ac */ /* 0x000f220008000800 */
[----:B------:R-:W-:Y:S02]  /*b520*/  LEA.HI.X.SX32 R21, R31, R24, 0x1, P5 ;  /* 0x000000181f157211 */ /* 0x000fe400028f0eff */
[C---:B-----5:R-:W-:Y:S02]  /*b530*/  IADD3 R14, P5, PT, R25.reuse, R0, RZ ;  /* 0x00000000190e7210 */ /* 0x060fe40007fbe0ff */
[----:B------:R-:W-:Y:S02]  /*b540*/  PRMT R29, R22, 0x7770, RZ ;  /* 0x00007770161d7816 */ /* 0x000fe400000000ff */
[----:B------:R-:W-:Y:S01]  /*b550*/  LEA.HI.X.SX32 R15, R25, R24, 0x1, P5 ;  /* 0x00000018190f7211 */ /* 0x000fe200028f0eff */
[----:B------:R-:W-:Y:S01]  /*b560*/  IMAD R25, R2, 0x2, R25 ;  /* 0x0000000202197824 */ /* 0x000fe200078e0219 */
[----:B--2---:R-:W-:Y:S01]  /*b570*/  PRMT R13, R22, 0x7771, RZ ;  /* 0x00007771160d7816 */ /* 0x004fe200000000ff */
[----:B------:R2:W-:Y:S01]  /*b580*/  @P3 STG.E.U8 desc[UR16][R20.64], R29 ;  /* 0x0000001d14003986 */ /* 0x0005e2000c101110 */
[----:B---3--:R-:W-:Y:S01]  /*b590*/  ISETP.LT.AND P3, PT, R26, UR4, !P0 ;  /* 0x000000041a007c0c */ /* 0x008fe2000c761270 */
[----:B------:R-:W3:Y:S01]  /*b5a0*/  LDCU UR4, c[0x0][0x39c] ;  /* 0x00007380ff0477ac */ /* 0x000ee20008000800 */
[----:B------:R-:W-:Y:S01]  /*b5b0*/  LOP3.LUT R12, R134, 0x5c, RZ, 0xfc, !PT ;  /* 0x0000005c860c7812 */ /* 0x000fe200078efcff */
[----:B------:R-:W-:Y:S01]  /*b5c0*/  @P2 STG.E.U8 desc[UR16][R14.64], R13 ;  /* 0x0000000d0e002986 */ /* 0x000fe2000c101110 */
[----:B------:R-:W-:-:S02]  /*b5d0*/  IADD3 R26, P5, PT, R25, R0, RZ ;  /* 0x00000000191a7210 */ /* 0x000fc40007fbe0ff */
[----:B0-----:R-:W-:Y:S01]  /*b5e0*/  ISETP.LT.AND P2, PT, R12, UR5, !P0 ;  /* 0x000000050c007c0c */ /* 0x001fe2000c741270 */
[----:B------:R-:W0:Y:S01]  /*b5f0*/  LDCU UR5, c[0x0][0x39c] ;  /* 0x00007380ff0577ac */ /* 0x000e220008000800 */
[----:B------:R-:W-:Y:S02]  /*b600*/  LOP3.LUT R12, R134, 0x60, RZ, 0xfc, !PT ;  /* 0x00000060860c7812 */ /* 0x000fe400078efcff */
[----:B------:R-:W-:Y:S01]  /*b610*/  LEA.HI.X.SX32 R27, R25, R24, 0x1, P5 ;  /* 0x00000018191b7211 */ /* 0x000fe200028f0eff */
[----:B------:R-:W-:Y:S01]  /*b620*/  IMAD R25, R2, 0x2, R25 ;  /* 0x0000000202197824 */ /* 0x000fe200078e0219 */
[----:B------:R-:W-:Y:S02]  /*b630*/  PRMT R37, R22, 0x7772, RZ ;  /* 0x0000777216257816 */ /* 0x000fe400000000ff */
[----:B-1----:R-:W-:Y:S01]  /*b640*/  ISETP.LT.AND P5, PT, R12, UR6, !P0 ;  /* 0x000000060c007c0c */ /* 0x002fe2000c7a1270 */
[----:B------:R-:W-:Y:S01]  /*b650*/  IMAD R31, R2, 0x2, R25 ;  /* 0x00000002021f7824 */ /* 0x000fe200078e0219 */
[----:B------:R-:W1:Y:S01]  /*b660*/  LDS.128 R12, [R132] ;  /* 0x00000000840c7984 */ /* 0x000e620000000c00 */
[----:B------:R-:W5:Y:S01]  /*b670*/  LDCU UR6, c[0x0][0x39c] ;  /* 0x00007380ff0677ac */ /* 0x000f620008000800 */
[----:B------:R-:W-:-:S02]  /*b680*/  PRMT R35, R22, 0x7773, RZ ;  /* 0x0000777316237816 */ /* 0x000fc400000000ff */
[----:B------:R0:W-:Y:S01]  /*b690*/  @P1 STG.E.U8 desc[UR16][R26.64], R37 ;  /* 0x000000251a001986 */ /* 0x0001e2000c101110 */
[----:B--2---:R-:W-:Y:S02]  /*b6a0*/  IADD3 R20, P1, PT, R25, R0, RZ ;  /* 0x0000000019147210 */ /* 0x004fe40007f3e0ff */
[----:B------:R-:W-:Y:S02]  /*b6b0*/  PRMT R33, R23, 0x7770, RZ ;  /* 0x0000777017217816 */ /* 0x000fe400000000ff */
[----:B------:R-:W-:Y:S02]  /*b6c0*/  LEA.HI.X.SX32 R21, R25, R24, 0x1, P1 ;  /* 0x0000001819157211 */ /* 0x000fe400008f0eff */
[C---:B------:R-:W-:Y:S02]  /*b6d0*/  IADD3 R28, P1, PT, R31.reuse, R0, RZ ;  /* 0x000000001f1c7210 */ /* 0x040fe40007f3e0ff */
[----:B------:R-:W-:Y:S01]  /*b6e0*/  LOP3.LUT R30, R134, 0x62, RZ, 0xfc, !PT ;  /* 0x00000062861e7812 */ /* 0x000fe200078efcff */
[----:B------:R2:W-:Y:S01]  /*b6f0*/  @P6 STG.E.U8 desc[UR16][R20.64], R35 ;  /* 0x0000002314006986 */ /* 0x0005e2000c101110 */
[----:B------:R-:W-:Y:S01]  /*b700*/  LEA.HI.X.SX32 R29, R31, R24, 0x1, P1 ;  /* 0x000000181f1d7211 */ /* 0x000fe200008f0eff */
[----:B------:R-:W-:Y:S01]  /*b710*/  IMAD R31, R2, 0x2, R31 ;  /* 0x00000002021f7824 */ /* 0x000fe200078e021f */
[----:B0-----:R-:W-:Y:S01]  /*b720*/  ISETP.LT.AND P1, PT, R30, UR5, !P0 ;  /* 0x000000051e007c0c */ /* 0x001fe2000c721270 */
[----:B------:R-:W0:Y:S01]  /*b730*/  LDCU UR5, c[0x0][0x39c] ;  /* 0x00007380ff0577ac */ /* 0x000e220008000800 */
[----:B------:R-:W-:Y:S01]  /*b740*/  PRMT R37, R23, 0x7771, RZ ;  /* 0x0000777117257816 */ /* 0x000fe200000000ff */
[----:B------:R0:W-:Y:S01]  /*b750*/  @P4 STG.E.U8 desc[UR16][R28.64], R33 ;  /* 0x000000211c004986 */ /* 0x0001e2000c101110 */
[----:B------:R-:W-:Y:S01]  /*b760*/  IADD3 R26, P4, PT, R31, R0, RZ ;  /* 0x000000001f1a7210 */ /* 0x000fe20007f9e0ff */
[----:B------:R-:W-:Y:S01]  /*b770*/  IMAD R25, R2, 0x2, R31 ;  /* 0x0000000202197824 */ /* 0x000fe200078e021f */
[----:B------:R-:W-:-:S02]  /*b780*/  LOP3.LUT R22, R134, 0x64, RZ, 0xfc, !PT ;  /* 0x0000006486167812 */ /* 0x000fc400078efcff */
[----:B------:R-:W-:Y:S01]  /*b790*/  LEA.HI.X.SX32 R27, R31, R24, 0x1, P4 ;  /* 0x000000181f1b7211 */ /* 0x000fe200020f0eff */
[----:B------:R-:W-:Y:S01]  /*b7a0*/  IMAD R31, R39, R2, RZ ;  /* 0x00000002271f7224 */ /* 0x000fe200078e02ff */
[----:B--2---:R-:W-:Y:S02]  /*b7b0*/  IADD3 R20, P6, PT, R25, R0, RZ ;  /* 0x0000000019147210 */ /* 0x004fe40007fde0ff */
[----:B---3--:R-:W-:Y:S01]  /*b7c0*/  ISETP.LT.AND P4, PT, R39, UR4, !P0 ;  /* 0x0000000427007c0c */ /* 0x008fe2000c781270 */
[----:B------:R1:W-:Y:S01]  /*b7d0*/  @P3 STG.E.U8 desc[UR16][R26.64], R37 ;  /* 0x000000251a003986 */ /* 0x0003e2000c101110 */
[----:B-----5:R-:W-:Y:S01]  /*b7e0*/  ISETP.LT.AND P3, PT, R22, UR6, !P0 ;  /* 0x0000000616007c0c */ /* 0x020fe2000c761270 */
[----:B------:R-:W2:Y:S01]  /*b7f0*/  LDCU UR4, c[0x0][0x39c] ;  /* 0x00007380ff0477ac */ /* 0x000ea20008000800 */
[----:B------:R-:W-:Y:S01]  /*b800*/  LEA.HI.X.SX32 R21, R25, R24, 0x1, P6 ;  /* 0x0000001819157211 */ /* 0x000fe200030f0eff */
[C---:B------:R-:W-:Y:S01]  /*b810*/  IMAD R25, R2.reuse, 0x4, R25 ;  /* 0x0000000402197824 */ /* 0x040fe200078e0219 */
[----:B------:R-:W-:Y:S01]  /*b820*/  IADD3 R22, P6, PT, R31, R0, RZ ;  /* 0x000000001f167210 */ /* 0x000fe20007fde0ff */
[----:B------:R-:W3:Y:S01]  /*b830*/  LDCU UR6, c[0x0][0x39c] ;  /* 0x00007380ff0677ac */ /* 0x000ee20008000800 */
[C---:B0-----:R-:W-:Y:S01]  /*b840*/  PRMT R33, R23.reuse, 0x7773, RZ ;  /* 0x0000777317217816 */ /* 0x041fe200000000ff */
[----:B------:R-:W-:Y:S01]  /*b850*/  IMAD R29, R2, 0x2, R25 ;  /* 0x00000002021d7824 */ /* 0x000fe200078e0219 */
[----:B------:R-:W-:-:S02]  /*b860*/  PRMT R35, R23, 0x7772, RZ ;  /* 0x0000777217237816 */ /* 0x000fc400000000ff */
[----:B------:R-:W-:Y:S02]  /*b870*/  LEA.HI.X.SX32 R23, R31, R24, 0x1, P6 ;  /* 0x000000181f177211 */ /* 0x000fe400030f0eff */
[----:B------:R-:W-:Y:S01]  /*b880*/  LOP3.LUT R28, R134, 0x66, RZ, 0xfc, !PT ;  /* 0x00000066861c7812 */ /* 0x000fe200078efcff */
[----:B------:R0:W-:Y:S01]  /*b890*/  @P2 STG.E.U8 desc[UR16][R20.64], R35 ;  /* 0x0000002314002986 */ /* 0x0001e2000c101110 */
[----:B-1----:R-:W-:Y:S02]  /*b8a0*/  PRMT R37, R12, 0x7770, RZ ;  /* 0x000077700c257816 */ /* 0x002fe400000000ff */
[----:B------:R-:W-:Y:S01]  /*b8b0*/  ISETP.LT.AND P2, PT, R28, UR5, !P0 ;  /* 0x000000051c007c0c */ /* 0x000fe2000c741270 */
[----:B------:R1:W-:Y:S01]  /*b8c0*/  @P4 STG.E.U8 desc[UR16][R22.64], R33 ;  /* 0x0000002116004986 */ /* 0x0003e2000c101110 */
[----:B------:R-:W-:Y:S01]  /*b8d0*/  IADD3 R26, P4, PT, R25, R0, RZ ;  /* 0x00000000191a7210 */ /* 0x000fe20007f9e0ff */
[----:B------:R-:W5:Y:S01]  /*b8e0*/  LDCU UR5, c[0x0][0x39c] ;  /* 0x00007380ff0577ac */ /* 0x000f620008000800 */
[----:B------:R-:W-:-:S02]  /*b8f0*/  LOP3.LUT R28, R134, 0x68, RZ, 0xfc, !PT ;  /* 0x00000068861c7812 */ /* 0x000fc400078efcff */
[----:B------:R-:W-:Y:S02]  /*b900*/  LEA.HI.X.SX32 R27, R25, R24, 0x1, P4 ;  /* 0x00000018191b7211 */ /* 0x000fe400020f0eff */
[----:B--2---:R-:W-:Y:S01]  /*b910*/  ISETP.LT.AND P4, PT, R28, UR4, !P0 ;  /* 0x000000041c007c0c */ /* 0x004fe2000c781270 */
[----:B------:R-:W2:Y:S01]  /*b920*/  LDCU UR4, c[0x0][0x39c] ;  /* 0x00007380ff0477ac */ /* 0x000ea20008000800 */
[----:B0-----:R-:W-:Y:S01]  /*b930*/  LOP3.LUT R21, R134, 0x6a, RZ, 0xfc, !PT ;  /* 0x0000006a86157812 */ /* 0x001fe200078efcff */
[----:B------:R0:W-:Y:S01]  /*b940*/  @P5 STG.E.U8 desc[UR16][R26.64], R37 ;  /* 0x000000251a005986 */ /* 0x0001e2000c101110 */
[----:B------:R-:W-:Y:S02]  /*b950*/  IADD3 R20, P6, PT, R29, R0, RZ ;  /* 0x000000001d147210 */ /* 0x000fe40007fde0ff */
[----:B---3--:R-:W-:Y:S01]  /*b960*/  ISETP.LT.AND P5, PT, R21, UR6, !P0 ;  /* 0x0000000615007c0c */ /* 0x008fe2000c7a1270 */
[----:B------:R-:W3:Y:S01]  /*b970*/  LDCU UR6, c[0x0][0x39c] ;  /* 0x00007380ff0677ac */ /* 0x000ee20008000800 */
[----:B------:R-:W-:Y:S01]  /*b980*/  LEA.HI.X.SX32 R21, R29, R24, 0x1, P6 ;  /* 0x000000181d157211 */ /* 0x000fe200030f0eff */
[----:B------:R-:W-:Y:S01]  /*b990*/  IMAD R29, R2, 0x2, R29 ;  /* 0x00000002021d7824 */ /* 0x000fe200078e021d */
[----:B------:R-:W-:-:S02]  /*b9a0*/  PRMT R31, R12, 0x7771, RZ ;  /* 0x000077710c1f7816 */ /* 0x000fc400000000ff */
[----:B-1----:R-:W-:Y:S01]  /*b9b0*/  LOP3.LUT R23, R134, 0x6c, RZ, 0xfc, !PT ;  /* 0x0000006c86177812 */ /* 0x002fe200078efcff */
[----:B------:R-:W-:Y:S01]  /*b9c0*/  IMAD R25, R2, 0x2, R29 ;  /* 0x0000000202197824 */ /* 0x000fe200078e021d */
[----:B------:R-:W-:Y:S01]  /*b9d0*/  IADD3 R22, P6, PT, R29, R0, RZ ;  /* 0x000000001d167210 */ /* 0x000fe20007fde0ff */
[----:B------:R1:W-:Y:S01]  /*b9e0*/  @P1 STG.E.U8 desc[UR16][R20.64], R31 ;  /* 0x0000001f14001986 */ /* 0x0003e2000c101110 */
[----:B-----5:R-:W-:Y:S01]  /*b9f0*/  ISETP.LT.AND P1, PT, R23, UR5, !P0 ;  /* 0x0000000517007c0c */ /* 0x020fe2000c721270 */
[----:B------:R-:W5:Y:S01]  /*ba00*/  LDCU UR5, c[0x0][0x39c] ;  /* 0x00007380ff0577ac */ /* 0x000f620008000800 */
[----:B------:R-:W-:Y:S02]  /*ba10*/  LEA.HI.X.SX32 R23, R29, R24, 0x1, P6 ;  /* 0x000000181d177211 */ /* 0x000fe400030f0eff */
[----:B------:R-:W-:Y:S02]  /*ba20*/  PRMT R35, R12, 0x7772, RZ ;  /* 0x000077720c237816 */ /* 0x000fe400000000ff */
[----:B0-----:R-:W-:-:S02]  /*ba30*/  IADD3 R26, P6, PT, R25, R0, RZ ;  /* 0x00000000191a7210 */ /* 0x001fc40007fde0ff */
[----:B------:R-:W-:Y:S01]  /*ba40*/  LOP3.LUT R28, R134, 0x70, RZ, 0xfc, !PT ;  /* 0x00000070861c7812 */ /* 0x000fe200078efcff */
[----:B------:R0:W-:Y:S01]  /*ba50*/  @P3 STG.E.U8 desc[UR16][R22.64], R35 ;  /* 0x0000002316003986 */ /* 0x0001e2000c101110 */
[----:B------:R-:W-:Y:S02]  /*ba60*/  PRMT R33, R12, 0x7773, RZ ;  /* 0x000077730c217816 */ /* 0x000fe400000000ff */
[----:B------:R-:W-:Y:S01]  /*ba70*/  LEA.HI.X.SX32 R27, R25, R24, 0x1, P6 ;  /* 0x00000018191b7211 */ /* 0x000fe200030f0eff */
[----:B------:R-:W-:Y:S01]  /*ba80*/  IMAD R25, R2, 0x2, R25 ;  /* 0x0000000202197824 */ /* 0x000fe200078e0219 */
[----:B--2---:R-:W-:Y:S01]  /*ba90*/  ISETP.LT.AND P3, PT, R28, UR4, !P0 ;  /* 0x000000041c007c0c */ /* 0x004fe2000c761270 */
[----:B------:R-:W2:Y:S01]  /*baa0*/  LDCU UR4, c[0x0][0x39c] ;  /* 0x00007380ff0477ac */ /* 0x000ea20008000800 */
[----:B------:R-:W-:Y:S01]  /*bab0*/  LOP3.LUT R12, R134, 0x72, RZ, 0xfc, !PT ;  /* 0x00000072860c7812 */ /* 0x000fe200078efcff */
[----:B------:R3:W-:Y:S01]  /*bac0*/  @P2 STG.E.U8 desc[UR16][R26.64], R33 ;  /* 0x000000211a002986 */ /* 0x0007e2000c101110 */
[----:B------:R-:W-:Y:S01]  /*bad0*/  IMAD R29, R2, 0x2, R25 ;  /* 0x00000002021d7824 */ /* 0x000fe200078e0219 */
[----:B-1----:R-:W-:-:S02]  /*bae0*/  IADD3 R20, P2, PT, R25, R0, RZ ;  /* 0x0000000019147210 */ /* 0x002fc40007f5e0ff */
[----:B------:R-:W-:Y:S01]  /*baf0*/  PRMT R31, R13, 0x7770, RZ ;  /* 0x000077700d1f7816 */ /* 0x000fe200000000ff */
[----:B0-----:R-:W-:Y:S01]  /*bb00*/  VIADD R35, R3, 0x7e ;  /* 0x0000007e03237836 */ /* 0x001fe20000000000 */
[----:B------:R-:W-:Y:S01]  /*bb10*/  LEA.HI.X.SX32 R21, R25, R24, 0x1, P2 ;  /* 0x0000001819157211 */ /* 0x000fe200010f0eff */
[----:B------:R-:W-:Y:S01]  /*bb20*/  VIADD R25, R3, 0x6e ;  /* 0x0000006e03197836 */ /* 0x000fe20000000000 */
[C---:B------:R-:W-:Y:S02]  /*bb30*/  IADD3 R22, P6, PT, R29.reuse, R0, RZ ;  /* 0x000000001d167210 */ /* 0x040fe40007fde0ff */
[----:B-----5:R-:W-:Y:S01]  /*bb40*/  ISETP.LT.AND P2, PT, R12, UR5, !P0 ;  /* 0x000000050c007c0c */ /* 0x020fe2000c741270 */
[----:B------:R-:W0:Y:S01]  /*bb50*/  LDCU UR5, c[0x0][0x39c] ;  /* 0x00007380ff0577ac */ /* 0x000e220008000800 */
[----:B------:R-:W-:Y:S01]  /*bb60*/  LEA.HI.X.SX32 R23, R29, R24, 0x1, P6 ;  /* 0x000000181d177211 */ /* 0x000fe200030f0eff */
[----:B------:R-:W-:Y:S01]  /*bb70*/  IMAD R29, R2, 0x2, R29 ;  /* 0x00000002021d7824 */ /* 0x000fe200078e021d */
[----:B---3--:R-:W-:Y:S01]  /*bb80*/  PRMT R33, R13, 0x7771, RZ ;  /* 0x000077710d217816 */ /* 0x008fe200000000ff */
[----:B------:R1:W-:Y:S01]  /*bb90*/  @P4 STG.E.U8 desc[UR16][R20.64], R31 ;  /* 0x0000001f14004986 */ /* 0x0003e2000c101110 */
[C---:B--2---:R-:W-:Y:S01]  /*bba0*/  ISETP.LT.AND P4, PT, R25.reuse, UR4, !P0 ;  /* 0x0000000419007c0c */ /* 0x044fe2000c781270 */
[----:B------:R-:W-:Y:S01]  /*bbb0*/  IMAD R25, R25, R2, RZ ;  /* 0x0000000219197224 */ /* 0x000fe200078e02ff */
[----:B------:R-:W-:Y:S01]  /*bbc0*/  LOP3.LUT R12, R134, 0x74, RZ, 0xfc, !PT ;  /* 0x00000074860c7812 */ /* 0x000fe200078efcff */
[----:B------:R2:W-:Y:S01]  /*bbd0*/  @P5 STG.E.U8 desc[UR16][R22.64], R33 ;  /* 0x0000002116005986 */ /* 0x0005e2000c101110 */
[C---:B------:R-:W-:Y:S01]  /*bbe0*/  IADD3 R26, P5, PT, R29.reuse, R0, RZ ;  /* 0x000000001d1a7210 */ /* 0x040fe20007fbe0ff */
[----:B------:R-:W3:Y:S03]  /*bbf0*/  LDCU UR4, c[0x0][0x39c] ;  /* 0x00007380ff0477ac */ /* 0x000ee60008000800 */
[----:B------:R-:W-:Y:S01]  /*bc00*/  LEA.HI.X.SX32 R27, R29, R24, 0x1, P5 ;  /* 0x000000181d1b7211 */ /* 0x000fe200028f0eff */
[----:B------:R-:W-:Y:S01]  /*bc10*/  IMAD R29, R2, 0x4, R29 ;  /* 0x00000004021d7824 */ /* 0x000fe200078e021d */
[----:B------:R-:W-:Y:S01]  /*bc20*/  ISETP.LT.AND P5, PT, R12, UR6, !P0 ;  /* 0x000000060c007c0c */ /* 0x000fe2000c7a1270 */
[----:B------:R-:W5:Y:S01]  /*bc30*/  LDCU UR6, c[0x0][0x39c] ;  /* 0x00007380ff0677ac */ /* 0x000f620008000800 */
[----:B-1----:R-:W-:-:S02]  /*bc40*/  PRMT R31, R13, 0x7772, RZ ;  /* 0x000077720d1f7816 */ /* 0x002fc400000000ff */
[C---:B------:R-:W-:Y:S02]  /*bc50*/  IADD3 R20, P6, PT, R25.reuse, R0, RZ ;  /* 0x0000000019147210 */ /* 0x040fe40007fde0ff */
[----:B------:R-:W-:Y:S01]  /*bc60*/  LOP3.LUT R12, R134, 0x76, RZ, 0xfc, !PT ;  /* 0x00000076860c7812 */ /* 0x000fe200078efcff */
[----:B------:R1:W-:Y:S01]  /*bc70*/  @P1 STG.E.U8 desc[UR16][R26.64], R31 ;  /* 0x0000001f1a001986 */ /* 0x0003e2000c101110 */
[----:B------:R-:W-:Y:S02]  /*bc80*/  LEA.HI.X.SX32 R21, R25, R24, 0x1, P6 ;  /* 0x0000001819157211 */ /* 0x000fe400030f0eff */
[----:B0-----:R-:W-:Y:S01]  /*bc90*/  ISETP.LT.AND P1, PT, R12, UR5, !P0 ;  /* 0x000000050c007c0c */ /* 0x001fe2000c721270 */
[----:B------:R-:W0:Y:S01]  /*bca0*/  LDCU UR5, c[0x0][0x39c] ;  /* 0x00007380ff0577ac */ /* 0x000e220008000800 */
[----:B------:R-:W-:Y:S02]  /*bcb0*/  IADD3 R12, P6, PT, R29, R0, RZ ;  /* 0x000000001d0c7210 */ /* 0x000fe40007fde0ff */
[----:B------:R-:W-:-:S02]  /*bcc0*/  PRMT R25, R13, 0x7773, RZ ;  /* 0x000077730d197816 */ /* 0x000fc400000000ff */
[----:B------:R-:W-:Y:S01]  /*bcd0*/  LEA.HI.X.SX32 R13, R29, R24, 0x1, P6 ;  /* 0x000000181d0d7211 */ /* 0x000fe200030f0eff */
[----:B------:R-:W-:Y:S01]  /*bce0*/  IMAD R29, R2, 0x2, R29 ;  /* 0x00000002021d7824 */ /* 0x000fe200078e021d */
[----:B--2---:R-:W-:Y:S01]  /*bcf0*/  LOP3.LUT R22, R134, 0x78, RZ, 0xfc, !PT ;  /* 0x0000007886167812 */ /* 0x004fe200078efcff */
[----:B------:R2:W-:Y:S01]  /*bd00*/  @P4 STG.E.U8 desc[UR16][R20.64], R25 ;  /* 0x0000001914004986 */ /* 0x0005e2000c101110 */
[----:B-1----:R-:W-:Y:S02]  /*bd10*/  PRMT R27, R14, 0x7770, RZ ;  /* 0x000077700e1b7816 */ /* 0x002fe400000000ff */
[----:B---3--:R-:W-:Y:S01]  /*bd20*/  ISETP.LT.AND P4, PT, R22, UR4, !P0 ;  /* 0x0000000416007c0c */ /* 0x008fe2000c781270 */
[----:B------:R-:W1:Y:S01]  /*bd30*/  LDCU UR4, c[0x0][0x39c] ;  /* 0x00007380ff0477ac */ /* 0x000e620008000800 */
[----:B------:R-:W-:Y:S01]  /*bd40*/  LOP3.LUT R26, R134, 0x7a, RZ, 0xfc, !PT ;  /* 0x0000007a861a7812 */ /* 0x000fe200078efcff */
[----:B------:R3:W-:Y:S01]  /*bd50*/  @P3 STG.E.U8 desc[UR16][R12.64], R27 ;  /* 0x0000001b0c003986 */ /* 0x0007e2000c101110 */
[----:B------:R-:W-:-:S02]  /*bd60*/  IADD3 R22, P3, PT, R29, R0, RZ ;  /* 0x000000001d167210 */ /* 0x000fc40007f7e0ff */
[----:B------:R-:W-:Y:S02]  /*bd70*/  PRMT R31, R14, 0x7771, RZ ;  /* 0x000077710e1f7816 */ /* 0x000fe400000000ff */
[----:B------:R-:W-:Y:S01]  /*bd80*/  LEA.HI.X.SX32 R23, R29, R24, 0x1, P3 ;  /* 0x000000181d177211 */ /* 0x000fe200018f0eff */
[----:B--2---:R-:W-:Y:S01]  /*bd90*/  IMAD R25, R2, 0x2, R29 ;  /* 0x0000000202197824 */ /* 0x004fe200078e021d */
[----:B0-----:R-:W-:Y:S01]  /*bda0*/  ISETP.LT.AND P3, PT, R26, UR5, !P0 ;  /* 0x000000051a007c0c */ /* 0x001fe2000c761270 */
[----:B------:R-:W0:Y:S01]  /*bdb0*/  LDCU UR5, c[0x0][0x39c] ;  /* 0x00007380ff0577ac */ /* 0x000e220008000800 */
[----:B------:R-:W-:Y:S01]  /*bdc0*/  PRMT R29, R14, 0x7772, RZ ;  /* 0x000077720e1d7816 */ /* 0x000fe200000000ff */
[----:B------:R2:W-:Y:S01]  /*bdd0*/  @P2 STG.E.U8 desc[UR16][R22.64], R31 ;  /* 0x0000001f16002986 */ /* 0x0005e2000c101110 */
[----:B------:R-:W-:Y:S02]  /*bde0*/  IADD3 R20, P6, PT, R25, R0, RZ ;  /* 0x0000000019147210 */ /* 0x000fe40007fde0ff */
[----:B---3--:R-:W-:-:S02]  /*bdf0*/  LOP3.LUT R13, R134, 0x80, RZ, 0xfc, !PT ;  /* 0x00000080860d7812 */ /* 0x008fc400078efcff */
[----:B------:R-:W-:Y:S01]  /*be00*/  LEA.HI.X.SX32 R21, R25, R24, 0x1, P6 ;  /* 0x0000001819157211 */ /* 0x000fe200030f0eff */
[----:B------:R-:W-:Y:S01]  /*be10*/  IMAD R25, R2, 0x2, R25 ;  /* 0x0000000202197824 */ /* 0x000fe200078e0219 */
[----:B------:R-:W-:Y:S02]  /*be20*/  LOP3.LUT R26, R134, 0x7c, RZ, 0xfc, !PT ;  /* 0x0000007c861a7812 */ /* 0x000fe400078efcff */
[----:B------:R-:W-:Y:S01]  /*be30*/  PRMT R33, R15, 0x7771, RZ ;  /* 0x000077710f217816 */ /* 0x000fe200000000ff */
[----:B------:R-:W-:Y:S01]  /*be40*/  IMAD R27, R2, 0x2, R25 ;  /* 0x00000002021b7824 */ /* 0x000fe200078e0219 */
[----:B------:R-:W-:Y:S01]  /*be50*/  IADD3 R12, P6, PT, R25, R0, RZ ;  /* 0x00000000190c7210 */ /* 0x000fe20007fde0ff */
[----:B------:R3:W-:Y:S01]  /*be60*/  @P5 STG.E.U8 desc[UR16][R20.64], R29 ;  /* 0x0000001d14005986 */ /* 0x0007e2000c101110 */
[----:B----4-:R-:W-:Y:S01]  /*be70*/  ISETP.LT.AND P5, PT, R13, UR7, !P0 ;  /* 0x000000070d007c0c */ /* 0x010fe2000c7a1270 */
[----:B------:R-:W4:Y:S01]  /*be80*/  LDCU UR7, c[0x0][0x39c] ;  /* 0x00007380ff0777ac */ /* 0x000f220008000800 */
[----:B------:R-:W-:-:S02]  /*be90*/  LEA.HI.X.SX32 R13, R25, R24, 0x1, P6 ;  /* 0x00000018190d7211 */ /* 0x000fc400030f0eff */
[C---:B--2---:R-:W-:Y:S02]  /*bea0*/  IADD3 R22, P6, PT, R27.reuse, R0, RZ ;  /* 0x000000001b167210 */ /* 0x044fe40007fde0ff */
[----:B-----5:R-:W-:Y:S01]  /*beb0*/  ISETP.LT.AND P2, PT, R26, UR6, !P0 ;  /* 0x000000061a007c0c */ /* 0x020fe2000c741270 */
[----:B------:R-:W2:Y:S01]  /*bec0*/  LDCU UR6, c[0x0][0x39c] ;  /* 0x00007380ff0677ac */ /* 0x000ea20008000800 */
[----:B------:R-:W-:Y:S02]  /*bed0*/  PRMT R31, R14, 0x7773, RZ ;  /* 0x000077730e1f7816 */ /* 0x000fe400000000ff */
[----:B------:R-:W-:Y:S01]  /*bee0*/  LEA.HI.X.SX32 R23, R27, R24, 0x1, P6 ;  /* 0x000000181b177211 */ /* 0x000fe200030f0eff */
[----:B------:R-:W-:Y:S01]  /*bef0*/  IMAD R27, R2, 0x2, R27 ;  /* 0x00000002021b7824 */ /* 0x000fe200078e021b */
[----:B---3--:R-:W-:Y:S01]  /*bf00*/  PRMT R29, R15, 0x7770, RZ ;  /* 0x000077700f1d7816 */ /* 0x008fe200000000ff */
[----:B------:R3:W-:Y:S01]  /*bf10*/  @P1 STG.E.U8 desc[UR16][R12.64], R31 ;  /* 0x0000001f0c001986 */ /* 0x0007e2000c101110 */
[----:B------:R-:W-:Y:S01]  /*bf20*/  LOP3.LUT R14, R134, 0x82, RZ, 0xfc, !PT ;  /* 0x00000082860e7812 */ /* 0x000fe200078efcff */
[----:B------:R-:W-:-:S02]  /*bf30*/  IMAD R25, R2, 0x2, R27 ;  /* 0x0000000202197824 */ /* 0x000fc400078e021b */
[----:B------:R5:W-:Y:S01]  /*bf40*/  @P4 STG.E.U8 desc[UR16][R22.64], R29 ;  /* 0x0000001d16004986 */ /* 0x000be2000c101110 */
[C---:B------:R-:W-:Y:S02]  /*bf50*/  IADD3 R20, P4, PT, R27.reuse, R0, RZ ;  /* 0x000000001b147210 */ /* 0x040fe40007f9e0ff */
[----:B0-----:R-:W-:Y:S01]  /*bf60*/  ISETP.LT.AND P1, PT, R14, UR5, !P0 ;  /* 0x000000050e007c0c */ /* 0x001fe2000c721270 */
[----:B------:R-:W0:Y:S01]  /*bf70*/  LDCU UR5, c[0x0][0x39c] ;  /* 0x00007380ff0577ac */ /* 0x000e220008000800 */
[----:B------:R-:W-:Y:S01]  /*bf80*/  LEA.HI.X.SX32 R21, R27, R24, 0x1, P4 ;  /* 0x000000181b157211 */ /* 0x000fe200020f0eff */
[----:B------:R-:W-:Y:S01]  /*bf90*/  IMAD R27, R35, R2, RZ ;  /* 0x00000002231b7224 */ /* 0x000fe200078e02ff */
[----:B------:R-:W-:Y:S02]  /*bfa0*/  LOP3.LUT R14, R134, 0x84, RZ, 0xfc, !PT ;  /* 0x00000084860e7812 */ /* 0x000fe400078efcff */
[----:B---3--:R-:W-:Y:S01]  /*bfb0*/  IADD3 R12, P6, PT, R25, R0, RZ ;  /* 0x00000000190c7210 */ /* 0x008fe20007fde0ff */
[----:B------:R3:W-:Y:S01]  /*bfc0*/  @P3 STG.E.U8 desc[UR16][R20.64], R33 ;  /* 0x0000002114003986 */ /* 0x0007e2000c101110 */
[----:B-1----:R-:W-:Y:S01]  /*bfd0*/  ISETP.LT.AND P4, PT, R35, UR4, !P0 ;  /* 0x0000000423007c0c */ /* 0x002fe2000c781270 */
[----:B------:R-:W1:Y:S01]  /*bfe0*/  LDCU UR4, c[0x0][0x39c] ;  /* 0x00007380ff0477ac */ /* 0x000e620008000800 */
[----:B--2---:R-:W-:-:S02]  /*bff0*/  ISETP.LT.AND P3, PT, R14, UR6, !P0 ;  /* 0x000000060e007c0c */ /* 0x004fc4000c761270 */
[----:B------:R-:W-:Y:S01]  /*c000*/  LEA.HI.X.SX32 R13, R25, R24, 0x1, P6 ;  /* 0x00000018190d7211 */ /* 0x000fe200030f0eff */
[----:B------:R-:W2:Y:S01]  /*c010*/  LDCU UR6, c[0x0][0x39c] ;  /* 0x00007380ff0677ac */ /* 0x000ea20008000800 */
[----:B------:R-:W-:Y:S01]  /*c020*/  IADD3 R14, P6, PT, R27, R0, RZ ;  /* 0x000000001b0e7210 */ /* 0x000fe20007fde0ff */
[C---:B------:R-:W-:Y:S01]  /*c030*/  IMAD R25, R2.reuse, 0x4, R25 ;  /* 0x0000000402197824 */ /* 0x040fe200078e0219 */
[C---:B-----5:R-:W-:Y:S02]  /*c040*/  PRMT R29, R15.reuse, 0x7773, RZ ;  /* 0x000077730f1d7816 */ /* 0x060fe400000000ff */
[----:B------:R-:W-:Y:S01]  /*c050*/  PRMT R31, R15, 0x7772, RZ ;  /* 0x000077720f1f7816 */ /* 0x000fe200000000ff */
[----:B------:R-:W-:Y:S01]  /*c060*/  IMAD R23, R2, 0x2, R25 ;  /* 0x0000000202177824 */ /* 0x000fe200078e0219 */
[----:B------:R-:W-:Y:S02]  /*c070*/  LEA.HI.X.SX32 R15, R27, R24, 0x1, P6 ;  /* 0x000000181b0f7211 */ /* 0x000fe400030f0eff */
[----:B------:R-:W-:Y:S01]  /*c080*/  LOP3.LUT R22, R134, 0x86, RZ, 0xfc, !PT ;  /* 0x0000008686167812 */ /* 0x000fe200078efcff */
[----:B------:R5:W-:Y:S01]  /*c090*/  @P2 STG.E.U8 desc[UR16][R12.64], R31 ;  /* 0x0000001f0c002986 */ /* 0x000be2000c101110 */
[----:B------:R-:W-:-:S02]  /*c0a0*/  PRMT R27, R4, 0x7770, RZ ;  /* 0x00007770041b7816 */ /* 0x000fc400000000ff */
[----:B0-----:R-:W-:Y:S01]  /*c0b0*/  ISETP.LT.AND P2, PT, R22, UR5, !P0 ;  /* 0x0000000516007c0c */ /* 0x001fe2000c741270 */
[----:B------:R0:W-:Y:S01]  /*c0c0*/  @P4 STG.E.U8 desc[UR16][R14.64], R29 ;  /* 0x0000001d0e004986 */ /* 0x0001e2000c101110 */
[C---:B---3--:R-:W-:Y:S01]  /*c0d0*/  IADD3 R20, P4, PT, R25.reuse, R0, RZ ;  /* 0x0000000019147210 */ /* 0x048fe20007f9e0ff */
[----:B------:R-:W3:Y:S01]  /*c0e0*/  LDCU UR5, c[0x0][0x39c] ;  /* 0x00007380ff0577ac */ /* 0x000ee20008000800 */
[----:B------:R-:W-:Y:S02]  /*c0f0*/  LOP3.LUT R22, R134, 0x88, RZ, 0xfc, !PT ;  /* 0x0000008886167812 */ /* 0x000fe400078efcff */
[----:B------:R-:W-:Y:S02]  /*c100*/  LEA.HI.X.SX32 R21, R25, R24, 0x1, P4 ;  /* 0x0000001819157211 */ /* 0x000fe400020f0eff */
[----:B-1----:R-:W-:Y:S01]  /*c110*/  ISETP.LT.AND P4, PT, R22, UR4, !P0 ;  /* 0x0000000416007c0c */ /* 0x002fe2000c781270 */
[----:B------:R-:W1:Y:S01]  /*c120*/  LDCU UR4, c[0x0][0x39c] ;  /* 0x00007380ff0477ac */ /* 0x000e620008000800 */
[----:B-----5:R-:W-:Y:S01]  /*c130*/  LOP3.LUT R13, R134, 0x8a, RZ, 0xfc, !PT ;  /* 0x0000008a860d7812 */ /* 0x020fe200078efcff */
[----:B------:R5:W-:Y:S01]  /*c140*/  @P5 STG.E.U8 desc[UR16][R20.64], R27 ;  /* 0x0000001b14005986 */ /* 0x000be2000c101110 */
[----:B------:R-:W-:-:S02]  /*c150*/  IADD3 R12, P6, PT, R23, R0, RZ ;  /* 0x00000000170c7210 */ /* 0x000fc40007fde0ff */
[----:B--2---:R-:W-:Y:S01]  /*c160*/  ISETP.LT.AND P5, PT, R13, UR6, !P0 ;  /* 0x000000060d007c0c */ /* 0x004fe2000c7a1270 */
[----:B------:R-:W2:Y:S01]  /*c170*/  LDCU UR6, c[0x0][0x39c] ;  /* 0x00007380ff0677ac */ /* 0x000ea20008000800 */
[----:B------:R-:W-:Y:S01]  /*c180*/  LEA.HI.X.SX32 R13, R23, R24, 0x1, P6 ;  /* 0x00000018170d7211 */ /* 0x000fe200030f0eff */
[----:B------:R-:W-:Y:S01]  /*c190*/  IMAD R23, R2, 0x2, R23 ;  /* 0x0000000202177824 */ /* 0x000fe200078e0217 */
[----:B0-----:R-:W-:Y:S02]  /*c1a0*/  PRMT R29, R4, 0x7771, RZ ;  /* 0x00007771041d7816 */ /* 0x001fe400000000ff */
[----:B------:R-:W-:Y:S01]  /*c1b0*/  LOP3.LUT R15, R134, 0x8c, RZ, 0xfc, !PT ;  /* 0x0000008c860f7812 */ /* 0x000fe200078efcff */
[----:B------:R-:W-:Y:S01]  /*c1c0*/  IMAD R25, R2, 0x2, R23 ;  /* 0x0000000202197824 */ /* 0x000fe200078e0217 */
[----:B------:R-:W-:Y:S01]  /*c1d0*/  IADD3 R14, P6, PT, R23, R0, RZ ;  /* 0x00000000170e7210 */ /* 0x000fe20007fde0ff */
[----:B------:R0:W-:Y:S01]  /*c1e0*/  @P1 STG.E.U8 desc[UR16][R12.64], R29 ;  /* 0x0000001d0c001986 */ /* 0x0001e2000c101110 */
[----:B---3--:R-:W-:Y:S01]  /*c1f0*/  ISETP.LT.AND P1, PT, R15, UR5, !P0 ;  /* 0x000000050f007c0c */ /* 0x008fe2000c721270 */
[----:B------:R-:W3:Y:S01]  /*c200*/  LDCU UR5, c[0x0][0x39c] ;  /* 0x00007380ff0577ac */ /* 0x000ee20008000800 */
[----:B------:R-:W-:-:S02]  /*c210*/  LEA.HI.X.SX32 R15, R23, R24, 0x1, P6 ;  /* 0x00000018170f7211 */ /* 0x000fc400030f0eff */
[----:B------:R-:W-:Y:S02]  /*c220*/  PRMT R31, R4, 0x7772, RZ ;  /* 0x00007772041f7816 */ /* 0x000fe400000000ff */
[C---:B-----5:R-:W-:Y:S02]  /*c230*/  IADD3 R20, P6, PT, R25.reuse, R0, RZ ;  /* 0x0000000019147210 */ /* 0x060fe40007fde0ff */
[----:B------:R-:W-:Y:S01]  /*c240*/  LOP3.LUT R22, R134, 0x90, RZ, 0xfc, !PT ;  /* 0x0000009086167812 */ /* 0x000fe200078efcff */
[----:B------:R5:W-:Y:S01]  /*c250*/  @P3 STG.E.U8 desc[UR16][R14.64], R31 ;  /* 0x0000001f0e003986 */ /* 0x000be2000c101110 */
[----:B------:R-:W-:Y:S02]  /*c260*/  PRMT R27, R4, 0x7773, RZ ;  /* 0x00007773041b7816 */ /* 0x000fe400000000ff */
[----:B------:R-:W-:Y:S01]  /*c270*/  LEA.HI.X.SX32 R21, R25, R24, 0x1, P6 ;  /* 0x0000001819157211 */ /* 0x000fe200030f0eff */
[----:B------:R-:W-:Y:S01]  /*c280*/  IMAD R25, R2, 0x2, R25 ;  /* 0x0000000202197824 */ /* 0x000fe200078e0219 */
[----:B-1----:R-:W-:Y:S01]  /*c290*/  ISETP.LT.AND P3, PT, R22, UR4, !P0 ;  /* 0x0000000416007c0c */ /* 0x002fe2000c761270 */
[----:B------:R-:W1:Y:S01]  /*c2a0*/  LDCU UR4, c[0x0][0x39c] ;  /* 0x00007380ff0477ac */ /* 0x000e620008000800 */
[----:B------:R-:W-:Y:S01]  /*c2b0*/  LOP3.LUT R4, R134, 0x92, RZ, 0xfc, !PT ;  /* 0x0000009286047812 */ /* 0x000fe200078efcff */
[----:B------:R2:W-:Y:S01]  /*c2c0*/  @P2 STG.E.U8 desc[UR16][R20.64], R27 ;  /* 0x0000001b14002986 */ /* 0x0005e2000c101110 */
[----:B------:R-:W-:Y:S01]  /*c2d0*/  IMAD R23, R2, 0x2, R25 ;  /* 0x0000000202177824 */ /* 0x000fe200078e0219 */
[----:B0-----:R-:W-:-:S02]  /*c2e0*/  IADD3 R12, P2, PT, R25, R0, RZ ;  /* 0x00000000190c7210 */ /* 0x001fc40007f5e0ff */
[----:B------:R-:W-:Y:S01]  /*c2f0*/  PRMT R29, R5, 0x7770, RZ ;  /* 0x00007770051d7816 */ /* 0x000fe200000000ff */
[----:B-----5:R-:W-:Y:S01]  /*c300*/  VIADD R31, R3, 0x9e ;  /* 0x0000009e031f7836 */ /* 0x020fe20000000000 */
[----:B------:R-:W-:Y:S01]  /*c310*/  LEA.HI.X.SX32 R13, R25, R24, 0x1, P2 ;  /* 0x00000018190d7211 */ /* 0x000fe200010f0eff */
[----:B------:R-:W-:Y:S01]  /*c320*/  VIADD R25, R3, 0x8e ;  /* 0x0000008e03197836 */ /* 0x000fe20000000000 */
[C---:B------:R-:W-:Y:S02]  /*c330*/  IADD3 R14, P6, PT, R23.reuse, R0, RZ ;  /* 0x00000000170e7210 */ /* 0x040fe40007fde0ff */
[----:B---3--:R-:W-:Y:S01]  /*c340*/  ISETP.LT.AND P2, PT, R4, UR5, !P0 ;  /* 0x0000000504007c0c */ /* 0x008fe2000c741270 */
[----:B------:R-:W0:Y:S01]  /*c350*/  LDCU UR5, c[0x0][0x39c] ;  /* 0x00007380ff0577ac */ /* 0x000e220008000800 */
[----:B------:R-:W-:Y:S01]  /*c360*/  LEA.HI.X.SX32 R15, R23, R24, 0x1, P6 ;  /* 0x00000018170f7211 */ /* 0x000fe200030f0eff */
[----:B------:R-:W-:Y:S01]  /*c370*/  IMAD R23, R2, 0x2, R23 ;  /* 0x0000000202177824 */ /* 0x000fe200078e0217 */
[----:B--2---:R-:W-:Y:S01]  /*c380*/  PRMT R27, R5, 0x7771, RZ ;  /* 0x00007771051b7816 */ /* 0x004fe200000000ff */
[----:B------:R2:W-:Y:S01]  /*c390*/  @P4 STG.E.U8 desc[UR16][R12.64], R29 ;  /* 0x0000001d0c004986 */ /* 0x0005e2000c101110 */
[C---:B-1----:R-:W-:Y:S01]  /*c3a0*/  ISETP.LT.AND P4, PT, R25.reuse, UR4, !P0 ;  /* 0x0000000419007c0c */ /* 0x042fe2000c781270 */
        /* <DEDUP_REMOVED lines=9> */
[----:B--2---:R-:W-:-:S02]  /*c440*/  PRMT R29, R5, 0x7772, RZ ;  /* 0x00007772051d7816 */ /* 0x004fc400000000ff */
[C---:B------:R-:W-:Y:S02]  /*c450*/  IADD3 R12, P6, PT, R25.reuse, R0, RZ ;  /* 0x00000000190c7210 */ /* 0x040fe40007fde0ff */
[----:B------:R-:W-:Y:S01]  /*c460*/  LOP3.LUT R4, R134, 0x96, RZ, 0xfc, !PT ;  /* 0x0000009686047812 */ /* 0x000fe200078efcff */
[----:B------:R2:W-:Y:S01]  /*c470*/  @P1 STG.E.U8 desc[UR16][R20.64], R29 ;  /* 0x0000001d14001986 */ /* 0x0005e2000c101110 */
[----:B------:R-:W-:Y:S02]  /*c480*/  LEA.HI.X.SX32 R13, R25, R24, 0x1, P6 ;  /* 0x00000018190d7211 */ /* 0x000fe400030f0eff */
[----:B0-----:R-:W-:Y:S01]  /*c490*/  ISETP.LT.AND P1, PT, R4, UR5, !P0 ;  /* 0x0000000504007c0c */ /* 0x001fe2000c721270 */
[----:B------:R-:W0:Y:S01]  /*c4a0*/  LDCU UR5, c[0x0][0x39c] ;  /* 0x00007380ff0577ac */ /* 0x000e220008000800 */
[----:B------:R-:W-:Y:S02]  /*c4b0*/  IADD3 R4, P6, PT, R23, R0, RZ ;  /* 0x0000000017047210 */ /* 0x000fe40007fde0ff */
[----:B-1----:R-:W-:-:S02]  /*c4c0*/  PRMT R27, R5, 0x7773, RZ ;  /* 0x00007773051b7816 */ /* 0x002fc400000000ff */
[----:B------:R-:W-:Y:S01]  /*c4d0*/  LEA.HI.X.SX32 R5, R23, R24, 0x1, P6 ;  /* 0x0000001817057211 */ /* 0x000fe200030f0eff */
[----:B------:R-:W-:Y:S01]  /*c4e0*/  IMAD R23, R2, 0x2, R23 ;  /* 0x0000000202177824 */ /* 0x000fe200078e0217 */
[----:B------:R-:W-:Y:S01]  /*c4f0*/  PRMT R25, R6, 0x7770, RZ ;  /* 0x0000777006197816 */ /* 0x000fe200000000ff */
[----:B------:R1:W-:Y:S01]  /*c500*/  @P4 STG.E.U8 desc[UR16][R12.64], R27 ;  /* 0x0000001b0c004986 */ /* 0x0003e2000c101110 */
[----:B------:R-:W-:Y:S01]  /*c510*/  LOP3.LUT R14, R134, 0x98, RZ, 0xfc, !PT ;  /* 0x00000098860e7812 */ /* 0x000fe200078efcff */
[----:B--2---:R-:W-:Y:S01]  /*c520*/  IMAD R21, R2, 0x2, R23 ;  /* 0x0000000202157824 */ /* 0x004fe200078e0217 */
[----:B------:R-:W-:Y:S01]  /*c530*/  LOP3.LUT R20, R134, 0x9a, RZ, 0xfc, !PT ;  /* 0x0000009a86147812 */ /* 0x000fe200078efcff */
[----:B------:R2:W-:Y:S01]  /*c540*/  @P3 STG.E.U8 desc[UR16][R4.64], R25 ;  /* 0x0000001904003986 */ /* 0x0005e2000c101110 */
[----:B---3--:R-:W-:Y:S01]  /*c550*/  ISETP.LT.AND P4, PT, R14, UR4, !P0 ;  /* 0x000000040e007c0c */ /* 0x008fe2000c781270 */
[----:B------:R-:W3:Y:S01]  /*c560*/  LDCU UR4, c[0x0][0x39c] ;  /* 0x00007380ff0477ac */ /* 0x000ee20008000800 */
[----:B------:R-:W-:-:S02]  /*c570*/  IADD3 R14, P3, PT, R23, R0, RZ ;  /* 0x00000000170e7210 */ /* 0x000fc40007f7e0ff */
[----:B------:R-:W-:Y:S02]  /*c580*/  PRMT R29, R7, 0x7771, RZ ;  /* 0x00007771071d7816 */ /* 0x000fe400000000ff */
[----:B------:R-:W-:Y:S02]  /*c590*/  LEA.HI.X.SX32 R15, R23, R24, 0x1, P3 ;  /* 0x00000018170f7211 */ /* 0x000fe400018f0eff */
[C---:B-1----:R-:W-:Y:S02]  /*c5a0*/  IADD3 R12, P6, PT, R21.reuse, R0, RZ ;  /* 0x00000000150c7210 */ /* 0x042fe40007fde0ff */
[----:B------:R-:W-:Y:S02]  /*c5b0*/  PRMT R27, R6, 0x7771, RZ ;  /* 0x00007771061b7816 */ /* 0x000fe400000000ff */
[----:B------:R-:W-:Y:S01]  /*c5c0*/  LEA.HI.X.SX32 R13, R21, R24, 0x1, P6 ;  /* 0x00000018150d7211 */ /* 0x000fe200030f0eff */
[----:B------:R-:W-:Y:S01]  /*c5d0*/  IMAD R21, R2, 0x2, R21 ;  /* 0x0000000202157824 */ /* 0x000fe200078e0215 */
[----:B--2---:R-:W-:Y:S01]  /*c5e0*/  PRMT R25, R6, 0x7772, RZ ;  /* 0x0000777206197816 */ /* 0x004fe200000000ff */
[----:B------:R1:W-:Y:S01]  /*c5f0*/  @P2 STG.E.U8 desc[UR16][R14.64], R27 ;  /* 0x0000001b0e002986 */ /* 0x0003e2000c101110 */
[----:B0-----:R-:W-:Y:S01]  /*c600*/  ISETP.LT.AND P3, PT, R20, UR5, !P0 ;  /* 0x0000000514007c0c */ /* 0x001fe2000c761270 */
[----:B------:R-:W0:Y:S01]  /*c610*/  LDCU UR5, c[0x0][0x39c] ;  /* 0x00007380ff0577ac */ /* 0x000e220008000800 */
[----:B------:R-:W-:Y:S01]  /*c620*/  LOP3.LUT R5, R134, 0xa0, RZ, 0xfc, !PT ;  /* 0x000000a086057812 */ /* 0x000fe200078efcff */
[----:B------:R-:W-:Y:S01]  /*c630*/  IMAD R23, R2, 0x2, R21 ;  /* 0x0000000202177824 */ /* 0x000fe200078e0215 */
[----:B------:R-:W-:Y:S01]  /*c640*/  IADD3 R4, P6, PT, R21, R0, RZ ;  /* 0x0000000015047210 */ /* 0x000fe20007fde0ff */
[----:B------:R2:W-:Y:S01]  /*c650*/  @P5 STG.E.U8 desc[UR16][R12.64], R25 ;  /* 0x000000190c005986 */ /* 0x0005e2000c101110 */
[----:B------:R-:W-:-:S02]  /*c660*/  LOP3.LUT R20, R134, 0x9c, RZ, 0xfc, !PT ;  /* 0x0000009c86147812 */ /* 0x000fc400078efcff */
[----:B----4-:R-:W-:Y:S01]  /*c670*/  ISETP.LT.AND P5, PT, R5, UR7, !P0 ;  /* 0x0000000705007c0c */ /* 0x010fe2000c7a1270 */
[----:B------:R-:W4:Y:S01]  /*c680*/  LDCU UR7, c[0x0][0x39c] ;  /* 0x00007380ff0777ac */ /* 0x000f220008000800 */
[----:B------:R-:W-:Y:S02]  /*c690*/  LEA.HI.X.SX32 R5, R21, R24, 0x1, P6 ;  /* 0x0000001815057211 */ /* 0x000fe400030f0eff */
[----:B-1----:R-:W-:Y:S02]  /*c6a0*/  IADD3 R14, P6, PT, R23, R0, RZ ;  /* 0x00000000170e7210 */ /* 0x002fe40007fde0ff */
[----:B-----5:R-:W-:Y:S01]  /*c6b0*/  ISETP.LT.AND P2, PT, R20, UR6, !P0 ;  /* 0x0000000614007c0c */ /* 0x020fe2000c741270 */
[----:B------:R-:W1:Y:S01]  /*c6c0*/  LDCU UR6, c[0x0][0x39c] ;  /* 0x00007380ff0677ac */ /* 0x000e620008000800 */
[----:B------:R-:W-:Y:S02]  /*c6d0*/  PRMT R27, R6, 0x7773, RZ ;  /* 0x00007773061b7816 */ /* 0x000fe400000000ff */
[----:B--2---:R-:W-:-:S02]  /*c6e0*/  PRMT R25, R7, 0x7770, RZ ;  /* 0x0000777007197816 */ /* 0x004fc400000000ff */
[----:B------:R-:W-:Y:S01]  /*c6f0*/  LEA.HI.X.SX32 R15, R23, R24, 0x1, P6 ;  /* 0x00000018170f7211 */ /* 0x000fe200030f0eff */
[----:B------:R-:W-:Y:S01]  /*c700*/  IMAD R23, R2, 0x2, R23 ;  /* 0x0000000202177824 */ /* 0x000fe200078e0217 */
[----:B------:R-:W-:Y:S01]  /*c710*/  LOP3.LUT R6, R134, 0xa2, RZ, 0xfc, !PT ;  /* 0x000000a286067812 */ /* 0x000fe200078efcff */
[----:B------:R2:W-:Y:S02]  /*c720*/  @P1 STG.E.U8 desc[UR16][R4.64], R27 ;  /* 0x0000001b04001986 */ /* 0x0005e4000c101110 */
[----:B------:R-:W-:Y:S01]  /*c730*/  IMAD R21, R2, 0x2, R23 ;  /* 0x0000000202157824 */ /* 0x000fe200078e0217 */
[----:B0-----:R-:W-:Y:S01]  /*c740*/  ISETP.LT.AND P1, PT, R6, UR5, !P0 ;  /* 0x0000000506007c0c */ /* 0x001fe2000c721270 */
[----:B------:R0:W-:Y:S01]  /*c750*/  @P4 STG.E.U8 desc[UR16][R14.64], R25 ;  /* 0x000000190e004986 */ /* 0x0001e2000c101110 */
[----:B------:R-:W-:Y:S01]  /*c760*/  IADD3 R12, P4, PT, R23, R0, RZ ;  /* 0x00000000170c7210 */ /* 0x000fe20007f9e0ff */
[----:B------:R-:W5:Y:S01]  /*c770*/  LDCU UR5, c[0x0][0x39c] ;  /* 0x00007380ff0577ac */ /* 0x000f620008000800 */
[----:B------:R-:W-:-:S02]  /*c780*/  LOP3.LUT R6, R134, 0xa4, RZ, 0xfc, !PT ;  /* 0x000000a486067812 */ /* 0x000fc400078efcff */
[----:B------:R-:W-:Y:S01]  /*c790*/  LEA.HI.X.SX32 R13, R23, R24, 0x1, P4 ;  /* 0x00000018170d7211 */ /* 0x000fe200020f0eff */
[C---:B------:R-:W-:Y:S01]  /*c7a0*/  IMAD R23, R31.reuse, R2, RZ ;  /* 0x000000021f177224 */ /* 0x040fe200078e02ff */
[----:B---3--:R-:W-:Y:S01]  /*c7b0*/  ISETP.LT.AND P4, PT, R31, UR4, !P0 ;  /* 0x000000041f007c0c */ /* 0x008fe2000c781270 */
[----:B------:R-:W3:Y:S01]  /*c7c0*/  LDCU UR4, c[0x0][0x39c] ;  /* 0x00007380ff0477ac */ /* 0x000ee20008000800 */
[C---:B--2---:R-:W-:Y:S01]  /*c7d0*/  IADD3 R4, P6, PT, R21.reuse, R0, RZ ;  /* 0x0000000015047210 */ /* 0x044fe20007fde0ff */
[----:B------:R2:W-:Y:S01]  /*c7e0*/  @P3 STG.E.U8 desc[UR16][R12.64], R29 ;  /* 0x0000001d0c003986 */ /* 0x0005e2000c101110 */
[----:B-1----:R-:W-:Y:S01]  /*c7f0*/  ISETP.LT.AND P3, PT, R6, UR6, !P0 ;  /* 0x0000000606007c0c */ /* 0x002fe2000c761270 */
[----:B------:R-:W1:Y:S01]  /*c800*/  LDCU UR6, c[0x0][0x39c] ;  /* 0x00007380ff0677ac */ /* 0x000e620008000800 */
[----:B------:R-:W-:Y:S01]  /*c810*/  LEA.HI.X.SX32 R5, R21, R24, 0x1, P6 ;  /* 0x0000001815057211 */ /* 0x000fe200030f0eff */
[----:B------:R-:W-:Y:S01]  /*c820*/  IMAD R21, R2, 0x4, R21 ;  /* 0x0000000402157824 */ /* 0x000fe200078e0215 */
[----:B------:R-:W-:-:S02]  /*c830*/  IADD3 R6, P6, PT, R23, R0, RZ ;  /* 0x0000000017067210 */ /* 0x000fc40007fde0ff */
[C---:B0-----:R-:W-:Y:S01]  /*c840*/  PRMT R25, R7.reuse, 0x7773, RZ ;  /* 0x0000777307197816 */ /* 0x041fe200000000ff */
[----:B------:R-:W-:Y:S01]  /*c850*/  IMAD R15, R2, 0x2, R21 ;  /* 0x00000002020f7824 */ /* 0x000fe200078e0215 */
[----:B------:R-:W-:Y:S02]  /*c860*/  PRMT R27, R7, 0x7772, RZ ;  /* 0x00007772071b7816 */ /* 0x000fe400000000ff */
[----:B------:R-:W-:Y:S02]  /*c870*/  LEA.HI.X.SX32 R7, R23, R24, 0x1, P6 ;  /* 0x0000001817077211 */ /* 0x000fe400030f0eff */
[----:B------:R-:W-:Y:S01]  /*c880*/  LOP3.LUT R14, R134, 0xa6, RZ, 0xfc, !PT ;  /* 0x000000a6860e7812 */ /* 0x000fe200078efcff */
[----:B------:R0:W-:Y:S01]  /*c890*/  @P2 STG.E.U8 desc[UR16][R4.64], R27 ;  /* 0x0000001b04002986 */ /* 0x0001e2000c101110 */
[----:B------:R-:W-:Y:S02]  /*c8a0*/  PRMT R23, R8, 0x7770, RZ ;  /* 0x0000777008177816 */ /* 0x000fe400000000ff */
[----:B-----5:R-:W-:Y:S01]  /*c8b0*/  ISETP.LT.AND P2, PT, R14, UR5, !P0 ;  /* 0x000000050e007c0c */ /* 0x020fe2000c741270 */
[----:B------:R5:W-:Y:S01]  /*c8c0*/  @P4 STG.E.U8 desc[UR16][R6.64], R25 ;  /* 0x0000001906004986 */ /* 0x000be2000c101110 */
[----:B--2---:R-:W-:Y:S01]  /*c8d0*/  IADD3 R12, P4, PT, R21, R0, RZ ;  /* 0x00000000150c7210 */ /* 0x004fe20007f9e0ff */
[----:B------:R-:W2:Y:S01]  /*c8e0*/  LDCU UR5, c[0x0][0x39c] ;  /* 0x00007380ff0577ac */ /* 0x000ea20008000800 */
[----:B------:R-:W-:-:S02]  /*c8f0*/  LOP3.LUT R14, R134, 0xa8, RZ, 0xfc, !PT ;  /* 0x000000a8860e7812 */ /* 0x000fc400078efcff */
[----:B------:R-:W-:Y:S02]  /*c900*/  LEA.HI.X.SX32 R13, R21, R24, 0x1, P4 ;  /* 0x00000018150d7211 */ /* 0x000fe400020f0eff */
[----:B---3--:R-:W-:Y:S01]  /*c910*/  ISETP.LT.AND P4, PT, R14, UR4, !P0 ;  /* 0x000000040e007c0c */ /* 0x008fe2000c781270 */
[----:B------:R-:W3:Y:S01]  /*c920*/  LDCU UR4, c[0x0][0x39c] ;  /* 0x00007380ff0477ac */ /* 0x000ee20008000800 */
[----:B0-----:R-:W-:Y:S01]  /*c930*/  LOP3.LUT R5, R134, 0xaa, RZ, 0xfc, !PT ;  /* 0x000000aa86057812 */ /* 0x001fe200078efcff */
[----:B------:R0:W-:Y:S01]  /*c940*/  @P5 STG.E.U8 desc[UR16][R12.64], R23 ;  /* 0x000000170c005986 */ /* 0x0001e2000c101110 */
[----:B------:R-:W-:Y:S02]  /*c950*/  IADD3 R4, P6, PT, R15, R0, RZ ;  /* 0x000000000f047210 */ /* 0x000fe40007fde0ff */
[----:B-1----:R-:W-:Y:S01]  /*c960*/  ISETP.LT.AND P5, PT, R5, UR6, !P0 ;  /* 0x0000000605007c0c */ /* 0x002fe2000c7a1270 */
[----:B------:R-:W1:Y:S01]  /*c970*/  LDCU UR6, c[0x0][0x39c] ;  /* 0x00007380ff0677ac */ /* 0x000e620008000800 */
[----:B------:R-:W-:Y:S01]  /*c980*/  LEA.HI.X.SX32 R5, R15, R24, 0x1, P6 ;  /* 0x000000180f057211 */ /* 0x000fe200030f0eff */
[----:B------:R-:W-:Y:S01]  /*c990*/  IMAD R15, R2, 0x2, R15 ;  /* 0x00000002020f7824 */ /* 0x000fe200078e020f */
[----:B-----5:R-:W-:-:S02]  /*c9a0*/  PRMT R25, R8, 0x7771, RZ ;  /* 0x0000777108197816 */ /* 0x020fc400000000ff */
[----:B------:R-:W-:Y:S01]  /*c9b0*/  LOP3.LUT R7, R134, 0xac, RZ, 0xfc, !PT ;  /* 0x000000ac86077812 */ /* 0x000fe200078efcff */
[----:B------:R-:W-:Y:S01]  /*c9c0*/  IMAD R21, R2, 0x2, R15 ;  /* 0x0000000202157824 */ /* 0x000fe200078e020f */
[----:B------:R-:W-:Y:S01]  /*c9d0*/  IADD3 R6, P6, PT, R15, R0, RZ ;  /* 0x000000000f067210 */ /* 0x000fe20007fde0ff */
[----:B------:R5:W-:Y:S01]  /*c9e0*/  @P1 STG.E.U8 desc[UR16][R4.64], R25 ;  /* 0x0000001904001986 */ /* 0x000be2000c101110 */
[----:B--2---:R-:W-:Y:S01]  /*c9f0*/  ISETP.LT.AND P1, PT, R7, UR5, !P0 ;  /* 0x0000000507007c0c */ /* 0x004fe2000c721270 */
[----:B------:R-:W2:Y:S01]  /*ca00*/  LDCU UR5, c[0x0][0x39c] ;  /* 0x00007380ff0577ac */ /* 0x000ea20008000800 */
        /* <DEDUP_REMOVED lines=8> */
[----:B---3--:R-:W-:Y:S01]  /*ca90*/  ISETP.LT.AND P3, PT, R14, UR4, !P0 ;  /* 0x000000040e007c0c */ /* 0x008fe2000c761270 */
[----:B------:R-:W3:Y:S01]  /*caa0*/  LDCU UR4, c[0x0][0x39c] ;  /* 0x00007380ff0477ac */ /* 0x000ee20008000800 */
[----:B------:R-:W-:Y:S01]  /*cab0*/  LOP3.LUT R8, R134, 0xb2, RZ, 0xfc, !PT ;  /* 0x000000b286087812 */ /* 0x000fe200078efcff */
[----:B------:R1:W-:Y:S01]  /*cac0*/  @P2 STG.E.U8 desc[UR16][R12.64], R23 ;  /* 0x000000170c002986 */ /* 0x0003e2000c101110 */
[----:B-----5:R-:W-:Y:S01]  /*cad0*/  IADD3 R4, P2, PT, R21, R0, RZ ;  /* 0x0000000015047210 */ /* 0x020fe20007f5e0ff */
[----:B------:R-:W-:Y:S01]  /*cae0*/  IMAD R15, R2, 0x2, R21 ;  /* 0x00000002020f7824 */ /* 0x000fe200078e0215 */
[----:B------:R-:W-:Y:S01]  /*caf0*/  PRMT R25, R9, 0x7770, RZ ;  /* 0x0000777009197816 */ /* 0x000fe200000000ff */
[----:B0-----:R-:W-:Y:S01]  /*cb00*/  VIADD R27, R3, 0xde ;  /* 0x000000de031b7836 */ /* 0x001fe20000000000 */
[----:B------:R-:W-:Y:S01]  /*cb10*/  LEA.HI.X.SX32 R5, R21, R24, 0x1, P2 ;  /* 0x0000001815057211 */ /* 0x000fe200010f0eff */
[----:B------:R-:W-:Y:S01]  /*cb20*/  VIADD R21, R3, 0xae ;  /* 0x000000ae03157836 */ /* 0x000fe20000000000 */
[----:B------:R-:W-:-:S02]  /*cb30*/  IADD3 R6, P6, PT, R15, R0, RZ ;  /* 0x000000000f067210 */ /* 0x000fc40007fde0ff */
[----:B--2---:R-:W-:Y:S01]  /*cb40*/  ISETP.LT.AND P2, PT, R8, UR5, !P0 ;  /* 0x0000000508007c0c */ /* 0x004fe2000c741270 */
[----:B------:R-:W0:Y:S01]  /*cb50*/  LDCU UR5, c[0x0][0x39c] ;  /* 0x00007380ff0577ac */ /* 0x000e220008000800 */
[----:B------:R-:W-:Y:S01]  /*cb60*/  LEA.HI.X.SX32 R7, R15, R24, 0x1, P6 ;  /* 0x000000180f077211 */ /* 0x000fe200030f0eff */
[----:B------:R-:W-:Y:S01]  /*cb70*/  IMAD R15, R2, 0x2, R15 ;  /* 0x00000002020f7824 */ /* 0x000fe200078e020f */
[----:B-1----:R-:W-:Y:S01]  /*cb80*/  PRMT R23, R9, 0x7771, RZ ;  /* 0x0000777109177816 */ /* 0x002fe200000000ff */
[----:B------:R1:W-:Y:S01]  /*cb90*/  @P4 STG.E.U8 desc[UR16][R4.64], R25 ;  /* 0x0000001904004986 */ /* 0x0003e2000c101110 */
[C---:B------:R-:W-:Y:S02]  /*cba0*/  LOP3.LUT R8, R134.reuse, 0xb4, RZ, 0xfc, !PT ;  /* 0x000000b486087812 */ /* 0x040fe400078efcff */
[C---:B---3--:R-:W-:Y:S01]  /*cbb0*/  ISETP.LT.AND P6, PT, R21.reuse, UR4, !P0 ;  /* 0x0000000415007c0c */ /* 0x048fe2000c7c1270 */
[----:B------:R-:W-:Y:S01]  /*cbc0*/  IMAD R21, R21, R2, RZ ;  /* 0x0000000215157224 */ /* 0x000fe200078e02ff */
[----:B------:R-:W-:Y:S01]  /*cbd0*/  IADD3 R12, P4, PT, R15, R0, RZ ;  /* 0x000000000f0c7210 */ /* 0x000fe20007f9e0ff */
[----:B------:R2:W-:Y:S01]  /*cbe0*/  @P5 STG.E.U8 desc[UR16][R6.64], R23 ;  /* 0x0000001706005986 */ /* 0x0005e2000c101110 */
[----:B------:R-:W3:Y:S01]  /*cbf0*/  LDCU UR4, c[0x0][0x39c] ;  /* 0x00007380ff0477ac */ /* 0x000ee20008000800 */
[----:B------:R-:W-:-:S02]  /*cc00*/  LOP3.LUT R14, R134, 0xe2, RZ, 0xfc, !PT ;  /* 0x000000e2860e7812 */ /* 0x000fc400078efcff */
[----:B------:R-:W-:Y:S01]  /*cc10*/  LEA.HI.X.SX32 R13, R15, R24, 0x1, P4 ;  /* 0x000000180f0d7211 */ /* 0x000fe200020f0eff */
[----:B------:R-:W-:Y:S01]  /*cc20*/  IMAD R15, R2, 0x4, R15 ;  /* 0x00000004020f7824 */ /* 0x000fe200078e020f */
[----:B-1----:R-:W-:Y:S02]  /*cc30*/  PRMT R25, R9, 0x7772, RZ ;  /* 0x0000777209197816 */ /* 0x002fe400000000ff */
[C---:B------:R-:W-:Y:S02]  /*cc40*/  IADD3 R4, P5, PT, R21.reuse, R0, RZ ;  /* 0x0000000015047210 */ /* 0x040fe40007fbe0ff */
[----:B------:R-:W-:Y:S01]  /*cc50*/  ISETP.LT.AND P4, PT, R8, UR6, !P0 ;  /* 0x0000000608007c0c */ /* 0x000fe2000c781270 */
[----:B------:R1:W-:Y:S01]  /*cc60*/  @P1 STG.E.U8 desc[UR16][R12.64], R25 ;  /* 0x000000190c001986 */ /* 0x0003e2000c101110 */
[----:B--2---:R-:W-:Y:S01]  /*cc70*/  LOP3.LUT R6, R134, 0xb6, RZ, 0xfc, !PT ;  /* 0x000000b686067812 */ /* 0x004fe200078efcff */
[----:B------:R-:W2:Y:S01]  /*cc80*/  LDCU UR6, c[0x0][0x39c] ;  /* 0x00007380ff0677ac */ /* 0x000ea20008000800 */
[----:B------:R-:W-:-:S02]  /*cc90*/  LEA.HI.X.SX32 R5, R21, R24, 0x1, P5 ;  /* 0x0000001815057211 */ /* 0x000fc400028f0eff */
[----:B0-----:R-:W-:Y:S01]  /*cca0*/  ISETP.LT.AND P5, PT, R6, UR5, !P0 ;  /* 0x0000000506007c0c */ /* 0x001fe2000c7a1270 */
[----:B------:R-:W0:Y:S01]  /*ccb0*/  LDCU UR5, c[0x0][0x39c] ;  /* 0x00007380ff0577ac */ /* 0x000e220008000800 */
[----:B------:R-:W-:Y:S02]  /*ccc0*/  IADD3 R6, P1, PT, R15, R0, RZ ;  /* 0x000000000f067210 */ /* 0x000fe40007f3e0ff */
[----:B------:R-:W-:Y:S02]  /*ccd0*/  PRMT R23, R9, 0x7773, RZ ;  /* 0x0000777309177816 */ /* 0x000fe400000000ff */
[----:B------:R-:W-:Y:S01]  /*cce0*/  LEA.HI.X.SX32 R7, R15, R24, 0x1, P1 ;  /* 0x000000180f077211 */ /* 0x000fe200008f0eff */
[----:B------:R-:W-:Y:S01]  /*ccf0*/  IMAD R15, R2, 0x2, R15 ;  /* 0x00000002020f7824 */ /* 0x000fe200078e020f */
[----:B------:R-:W-:Y:S01]  /*cd00*/  PRMT R21, R10, 0x7770, RZ ;  /* 0x000077700a157816 */ /* 0x000fe200000000ff */
[----:B------:R5:W-:Y:S01]  /*cd10*/  @P6 STG.E.U8 desc[UR16][R4.64], R23 ;  /* 0x0000001704006986 */ /* 0x000be2000c101110 */
[----:B------:R-:W-:Y:S01]  /*cd20*/  LOP3.LUT R8, R134, 0xb8, RZ, 0xfc, !PT ;  /* 0x000000b886087812 */ /* 0x000fe200078efcff */
[----:B-1----:R-:W-:Y:S01]  /*cd30*/  IMAD R13, R2, 0x2, R15 ;  /* 0x00000002020d7824 */ /* 0x002fe200078e020f */
[----:B------:R-:W-:Y:S01]  /*cd40*/  LOP3.LUT R12, R134, 0xba, RZ, 0xfc, !PT ;  /* 0x000000ba860c7812 */ /* 0x000fe200078efcff */
[----:B------:R1:W-:Y:S01]  /*cd50*/  @P3 STG.E.U8 desc[UR16][R6.64], R21 ;  /* 0x0000001506003986 */ /* 0x0003e2000c101110 */
[----:B---3--:R-:W-:Y:S01]  /*cd60*/  ISETP.LT.AND P1, PT, R8, UR4, !P0 ;  /* 0x0000000408007c0c */ /* 0x008fe2000c721270 */
[----:B------:R-:W3:Y:S01]  /*cd70*/  LDCU UR4, c[0x0][0x39c] ;  /* 0x00007380ff0477ac */ /* 0x000ee20008000800 */
[----:B------:R-:W-:-:S02]  /*cd80*/  IADD3 R8, P3, PT, R15, R0, RZ ;  /* 0x000000000f087210 */ /* 0x000fc40007f7e0ff */
[----:B------:R-:W-:Y:S02]  /*cd90*/  PRMT R25, R16, 0x7771, RZ ;  /* 0x0000777110197816 */ /* 0x000fe400000000ff */
[----:B------:R-:W-:Y:S02]  /*cda0*/  LEA.HI.X.SX32 R9, R15, R24, 0x1, P3 ;  /* 0x000000180f097211 */ /* 0x000fe400018f0eff */
[C---:B-----5:R-:W-:Y:S02]  /*cdb0*/  IADD3 R4, P6, PT, R13.reuse, R0, RZ ;  /* 0x000000000d047210 */ /* 0x060fe40007fde0ff */
[----:B------:R-:W-:Y:S02]  /*cdc0*/  PRMT R23, R10, 0x7771, RZ ;  /* 0x000077710a177816 */ /* 0x000fe400000000ff */
[----:B------:R-:W-:Y:S01]  /*cdd0*/  LEA.HI.X.SX32 R5, R13, R24, 0x1, P6 ;  /* 0x000000180d057211 */ /* 0x000fe200030f0eff */
[----:B------:R-:W-:Y:S01]  /*cde0*/  IMAD R13, R2, 0x2, R13 ;  /* 0x00000002020d7824 */ /* 0x000fe200078e020d */
[----:B0-----:R-:W-:Y:S01]  /*cdf0*/  ISETP.LT.AND P3, PT, R12, UR5, !P0 ;  /* 0x000000050c007c0c */ /* 0x001fe2000c761270 */
[----:B------:R-:W0:Y:S01]  /*ce00*/  LDCU UR5, c[0x0][0x39c] ;  /* 0x00007380ff0577ac */ /* 0x000e220008000800 */
[----:B-1----:R-:W-:Y:S01]  /*ce10*/  PRMT R21, R10, 0x7772, RZ ;  /* 0x000077720a157816 */ /* 0x002fe200000000ff */
[----:B------:R-:W-:Y:S01]  /*ce20*/  IMAD R15, R2, 0x2, R13 ;  /* 0x00000002020f7824 */ /* 0x000fe200078e020d */
[----:B------:R-:W-:Y:S01]  /*ce30*/  LOP3.LUT R7, R134, 0xc0, RZ, 0xfc, !PT ;  /* 0x000000c086077812 */ /* 0x000fe200078efcff */
[----:B------:R1:W-:Y:S01]  /*ce40*/  @P2 STG.E.U8 desc[UR16][R8.64], R23 ;  /* 0x0000001708002986 */ /* 0x0003e2000c101110 */
[----:B------:R-:W-:-:S02]  /*ce50*/  IADD3 R6, P6, PT, R13, R0, RZ ;  /* 0x000000000d067210 */ /* 0x000fc40007fde0ff */
[----:B------:R-:W-:Y:S01]  /*ce60*/  LOP3.LUT R12, R134, 0xbc, RZ, 0xfc, !PT ;  /* 0x000000bc860c7812 */ /* 0x000fe200078efcff */
[----:B------:R5:W-:Y:S01]  /*ce70*/  @P4 STG.E.U8 desc[UR16][R4.64], R21 ;  /* 0x0000001504004986 */ /* 0x000be2000c101110 */
[----:B----4-:R-:W-:Y:S01]  /*ce80*/  ISETP.LT.AND P4, PT, R7, UR7, !P0 ;  /* 0x0000000707007c0c */ /* 0x010fe2000c781270 */
[----:B------:R-:W4:Y:S01]  /*ce90*/  LDCU UR7, c[0x0][0x39c] ;  /* 0x00007380ff0777ac */ /* 0x000f220008000800 */
[----:B------:R-:W-:Y:S02]  /*cea0*/  LEA.HI.X.SX32 R7, R13, R24, 0x1, P6 ;  /* 0x000000180d077211 */ /* 0x000fe400030f0eff */
[----:B--2---:R-:W-:Y:S01]  /*ceb0*/  ISETP.LT.AND P2, PT, R12, UR6, !P0 ;  /* 0x000000060c007c0c */ /* 0x004fe2000c741270 */
[----:B------:R-:W2:Y:S01]  /*cec0*/  LDCU UR6, c[0x0][0x39c] ;  /* 0x00007380ff0677ac */ /* 0x000ea20008000800 */
[----:B-1----:R-:W-:Y:S02]  /*ced0*/  IADD3 R8, P6, PT, R15, R0, RZ ;  /* 0x000000000f087210 */ /* 0x002fe40007fde0ff */
[----:B------:R-:W-:-:S02]  /*cee0*/  PRMT R23, R10, 0x7773, RZ ;  /* 0x000077730a177816 */ /* 0x000fc400000000ff */
[----:B-----5:R-:W-:Y:S02]  /*cef0*/  PRMT R21, R11, 0x7770, RZ ;  /* 0x000077700b157816 */ /* 0x020fe400000000ff */
        /* <DEDUP_REMOVED lines=10> */
[----:B------:R-:W-:Y:S02]  /*cfa0*/  LEA.HI.X.SX32 R5, R15, R24, 0x1, P1 ;  /* 0x000000180f057211 */ /* 0x000fe400008f0eff */
[----:B------:R-:W-:Y:S01]  /*cfb0*/  PRMT R15, R11, 0x7771, RZ ;  /* 0x000077710b0f7816 */ /* 0x000fe200000000ff */
[----:B-1----:R-:W-:Y:S01]  /*cfc0*/  VIADD R23, R3, 0xbe ;  /* 0x000000be03177836 */ /* 0x002fe20000000000 */
[----:B------:R-:W-:Y:S02]  /*cfd0*/  IADD3 R6, P6, PT, R13, R0, RZ ;  /* 0x000000000d067210 */ /* 0x000fe40007fde0ff */
[----:B--2---:R-:W-:Y:S01]  /*cfe0*/  ISETP.LT.AND P1, PT, R10, UR6, !P0 ;  /* 0x000000060a007c0c */ /* 0x004fe2000c721270 */
[----:B------:R1:W-:Y:S01]  /*cff0*/  @P3 STG.E.U8 desc[UR16][R4.64], R15 ;  /* 0x0000000f04003986 */ /* 0x0003e2000c101110 */
[C---:B---3--:R-:W-:Y:S01]  /*d000*/  ISETP.LT.AND P3, PT, R23.reuse, UR4, !P0 ;  /* 0x0000000417007c0c */ /* 0x048fe2000c761270 */
[----:B------:R-:W2:Y:S01]  /*d010*/  LDCU UR4, c[0x0][0x39c] ;  /* 0x00007380ff0477ac */ /* 0x000ea20008000800 */
[----:B0-----:R-:W-:Y:S01]  /*d020*/  IMAD R9, R23, R2, RZ ;  /* 0x0000000217097224 */ /* 0x001fe200078e02ff */
[----:B------:R-:W-:Y:S01]  /*d030*/  LEA.HI.X.SX32 R7, R13, R24, 0x1, P6 ;  /* 0x000000180d077211 */ /* 0x000fe200030f0eff */
[----:B------:R-:W-:Y:S01]  /*d040*/  IMAD R13, R2, 0x4, R13 ;  /* 0x00000004020d7824 */ /* 0x000fe200078e020d */
[----:B------:R-:W-:Y:S01]  /*d050*/  PRMT R21, R11, 0x7772, RZ ;  /* 0x000077720b157816 */ /* 0x000fe200000000ff */
[----:B------:R-:W0:Y:S01]  /*d060*/  LDCU UR6, c[0x0][0x39c] ;  /* 0x00007380ff0677ac */ /* 0x000e220008000800 */
[----:B------:R-:W-:-:S02]  /*d070*/  LOP3.LUT R10, R134, 0xc6, RZ, 0xfc, !PT ;  /* 0x000000c6860a7812 */ /* 0x000fc400078efcff */
[C---:B------:R-:W-:Y:S01]  /*d080*/  IADD3 R8, P6, PT, R9.reuse, R0, RZ ;  /* 0x0000000009087210 */ /* 0x040fe20007fde0ff */
[----:B------:R3:W-:Y:S01]  /*d090*/  @P2 STG.E.U8 desc[UR16][R6.64], R21 ;  /* 0x0000001506002986 */ /* 0x0007e2000c101110 */
[----:B-----5:R-:W-:Y:S01]  /*d0a0*/  ISETP.LT.AND P2, PT, R10, UR5, !P0 ;  /* 0x000000050a007c0c */ /* 0x020fe2000c741270 */
[----:B------:R-:W5:Y:S01]  /*d0b0*/  LDCU UR5, c[0x0][0x39c] ;  /* 0x00007380ff0577ac */ /* 0x000f620008000800 */
[----:B------:R-:W-:Y:S02]  /*d0c0*/  LEA.HI.X.SX32 R9, R9, R24, 0x1, P6 ;  /* 0x0000001809097211 */ /* 0x000fe400030f0eff */
[----:B-1----:R-:W-:Y:S01]  /*d0d0*/  PRMT R15, R11, 0x7773, RZ ;  /* 0x000077730b0f7816 */ /* 0x002fe200000000ff */
[----:B------:R-:W-:Y:S01]  /*d0e0*/  IMAD R11, R2, 0x2, R13 ;  /* 0x00000002020b7824 */ /* 0x000fe200078e020d */
[C---:B------:R-:W-:Y:S02]  /*d0f0*/  IADD3 R4, P6, PT, R13.reuse, R0, RZ ;  /* 0x000000000d047210 */ /* 0x040fe40007fde0ff */
[----:B------:R-:W-:Y:S01]  /*d100*/  LOP3.LUT R10, R134, 0xc8, RZ, 0xfc, !PT ;  /* 0x000000c8860a7812 */ /* 0x000fe200078efcff */
[----:B------:R1:W-:Y:S01]  /*d110*/  @P3 STG.E.U8 desc[UR16][R8.64], R15 ;  /* 0x0000000f08003986 */ /* 0x0003e2000c101110 */
[----:B------:R-:W-:-:S02]  /*d120*/  LEA.HI.X.SX32 R5, R13, R24, 0x1, P6 ;  /* 0x000000180d057211 */ /* 0x000fc400030f0eff */
[C---:B---3--:R-:W-:Y:S02]  /*d130*/  IADD3 R6, P6, PT, R11.reuse, R0, RZ ;  /* 0x000000000b067210 */ /* 0x048fe40007fde0ff */
[----:B--2---:R-:W-:Y:S01]  /*d140*/  ISETP.LT.AND P3, PT, R10, UR4, !P0 ;  /* 0x000000040a007c0c */ /* 0x004fe2000c761270 */
[----:B------:R-:W2:Y:S01]  /*d150*/  LDCU UR4, c[0x0][0x39c] ;  /* 0x00007380ff0477ac */ /* 0x000ea20008000800 */
[----:B------:R-:W-:Y:S02]  /*d160*/  PRMT R21, R16, 0x7770, RZ ;  /* 0x0000777010157816 */ /* 0x000fe400000000ff */
[----:B------:R-:W-:Y:S01]  /*d170*/  LEA.HI.X.SX32 R7, R11, R24, 0x1, P6 ;  /* 0x000000180b077211 */ /* 0x000fe200030f0eff */
[----:B------:R-:W-:Y:S01]  /*d180*/  IMAD R11, R2, 0x2, R11 ;  /* 0x00000002020b7824 */ /* 0x000fe200078e020b */
[----:B------:R-:W-:Y:S01]  /*d190*/  LOP3.LUT R10, R134, 0xca, RZ, 0xfc, !PT ;  /* 0x000000ca860a7812 */ /* 0x000fe200078efcff */
[----:B------:R3:W-:Y:S01]  /*d1a0*/  @P4 STG.E.U8 desc[UR16][R4.64], R21 ;  /* 0x0000001504004986 */ /* 0x0007e2000c101110 */
[----:B------:R-:W-:Y:S01]  /*d1b0*/  PRMT R23, R16, 0x7772, RZ ;  /* 0x0000777210177816 */ /* 0x000fe200000000ff */
[----:B------:R-:W-:Y:S01]  /*d1c0*/  IMAD R13, R2, 0x2, R11 ;  /* 0x00000002020d7824 */ /* 0x000fe200078e020b */
[----:B-----5:R-:W-:Y:S01]  /*d1d0*/  ISETP.LT.AND P4, PT, R10, UR5, !P0 ;  /* 0x000000050a007c0c */ /* 0x020fe2000c781270 */
[----:B------:R5:W-:Y:S01]  /*d1e0*/  @P5 STG.E.U8 desc[UR16][R6.64], R25 ;  /* 0x0000001906005986 */ /* 0x000be2000c101110 */
[----:B-1----:R-:W-:Y:S01]  /*d1f0*/  IADD3 R8, P5, PT, R11, R0, RZ ;  /* 0x000000000b087210 */ /* 0x002fe20007fbe0ff */
[----:B------:R-:W1:Y:S01]  /*d200*/  LDCU UR5, c[0x0][0x39c] ;  /* 0x00007380ff0577ac */ /* 0x000e620008000800 */
[----:B------:R-:W-:-:S02]  /*d210*/  LOP3.LUT R10, R134, 0xcc, RZ, 0xfc, !PT ;  /* 0x000000cc860a7812 */ /* 0x000fc400078efcff */
[----:B------:R-:W-:Y:S02]  /*d220*/  LEA.HI.X.SX32 R9, R11, R24, 0x1, P5 ;  /* 0x000000180b097211 */ /* 0x000fe400028f0eff */
[----:B0-----:R-:W-:Y:S01]  /*d230*/  ISETP.LT.AND P6, PT, R10, UR6, !P0 ;  /* 0x000000060a007c0c */ /* 0x001fe2000c7c1270 */
[----:B------:R-:W0:Y:S01]  /*d240*/  LDCU UR6, c[0x0][0x39c] ;  /* 0x00007380ff0677ac */ /* 0x000e220008000800 */
[C---:B---3--:R-:W-:Y:S01]  /*d250*/  IADD3 R4, P5, PT, R13.reuse, R0, RZ ;  /* 0x000000000d047210 */ /* 0x048fe20007fbe0ff */
[----:B------:R3:W-:Y:S01]  /*d260*/  @P1 STG.E.U8 desc[UR16][R8.64], R23 ;  /* 0x0000001708001986 */ /* 0x0007e2000c101110 */
[----:B------:R-:W-:Y:S02]  /*d270*/  LOP3.LUT R10, R134, 0xd0, RZ, 0xfc, !PT ;  /* 0x000000d0860a7812 */ /* 0x000fe400078efcff */
        /* <DEDUP_REMOVED lines=8> */
[----:B-----5:R-:W-:Y:S01]  /*d300*/  IADD3 R6, P2, PT, R13, R0, RZ ;  /* 0x000000000d067210 */ /* 0x020fe20007f5e0ff */
[----:B---3--:R-:W-:Y:S01]  /*d310*/  VIADD R9, R3, 0xce ;  /* 0x000000ce03097836 */ /* 0x008fe20000000000 */
[----:B------:R-:W-:-:S02]  /*d320*/  PRMT R23, R17, 0x7770, RZ ;  /* 0x0000777011177816 */ /* 0x000fc400000000ff */
[----:B------:R-:W-:Y:S02]  /*d330*/  LEA.HI.X.SX32 R7, R13, R24, 0x1, P2 ;  /* 0x000000180d077211 */ /* 0x000fe400010f0eff */
[----:B------:R-:W-:Y:S02]  /*d340*/  IADD3 R10, P5, PT, R15, R0, RZ ;  /* 0x000000000f0a7210 */ /* 0x000fe40007fbe0ff */
[----:B-1----:R-:W-:Y:S01]  /*d350*/  ISETP.LT.AND P2, PT, R11, UR5, !P0 ;  /* 0x000000050b007c0c */ /* 0x002fe2000c741270 */
[----:B------:R-:W1:Y:S01]  /*d360*/  LDCU UR5, c[0x0][0x39c] ;  /* 0x00007380ff0577ac */ /* 0x000e620008000800 */
[----:B------:R-:W-:Y:S01]  /*d370*/  LEA.HI.X.SX32 R11, R15, R24, 0x1, P5 ;  /* 0x000000180f0b7211 */ /* 0x000fe200028f0eff */
[----:B------:R-:W-:Y:S01]  /*d380*/  IMAD R15, R2, 0x2, R15 ;  /* 0x00000002020f7824 */ /* 0x000fe200078e020f */
[----:B0-----:R-:W-:Y:S01]  /*d390*/  PRMT R21, R17, 0x7771, RZ ;  /* 0x0000777111157816 */ /* 0x001fe200000000ff */
[----:B------:R0:W-:Y:S01]  /*d3a0*/  @P3 STG.E.U8 desc[UR16][R6.64], R23 ;  /* 0x0000001706003986 */ /* 0x0001e2000c101110 */
[C---:B--2---:R-:W-:Y:S01]  /*d3b0*/  ISETP.LT.AND P3, PT, R9.reuse, UR4, !P0 ;  /* 0x0000000409007c0c */ /* 0x044fe2000c761270 */
[----:B------:R-:W-:Y:S01]  /*d3c0*/  IMAD R9, R9, R2, RZ ;  /* 0x0000000209097224 */ /* 0x000fe200078e02ff */
[----:B------:R-:W-:Y:S01]  /*d3d0*/  PRMT R13, R17, 0x7772, RZ ;  /* 0x00007772110d7816 */ /* 0x000fe200000000ff */
[----:B------:R2:W-:Y:S01]  /*d3e0*/  @P4 STG.E.U8 desc[UR16][R10.64], R21 ;  /* 0x000000150a004986 */ /* 0x0005e2000c101110 */
[----:B------:R-:W-:Y:S01]  /*d3f0*/  IADD3 R4, P4, PT, R15, R0, RZ ;  /* 0x000000000f047210 */ /* 0x000fe20007f9e0ff */
[----:B------:R-:W3:Y:S01]  /*d400*/  LDCU UR4, c[0x0][0x39c] ;  /* 0x00007380ff0477ac */ /* 0x000ee20008000800 */
[----:B------:R-:W-:-:S02]  /*d410*/  LOP3.LUT R8, R134, 0xd4, RZ, 0xfc, !PT ;  /* 0x000000d486087812 */ /* 0x000fc400078efcff */
[----:B------:R-:W-:Y:S01]  /*d420*/  LEA.HI.X.SX32 R5, R15, R24, 0x1, P4 ;  /* 0x000000180f057211 */ /* 0x000fe200020f0eff */
[----:B------:R-:W-:Y:S01]  /*d430*/  IMAD R15, R2, 0x4, R15 ;  /* 0x00000004020f7824 */ /* 0x000fe200078e020f */
[----:B------:R-:W-:Y:S02]  /*d440*/  PRMT R17, R17, 0x7773, RZ ;  /* 0x0000777311117816 */ /* 0x000fe400000000ff */
[----:B0-----:R-:W-:Y:S01]  /*d450*/  LOP3.LUT R7, R134, 0xd6, RZ, 0xfc, !PT ;  /* 0x000000d686077812 */ /* 0x001fe200078efcff */
[----:B------:R0:W-:Y:S01]  /*d460*/  @P6 STG.E.U8 desc[UR16][R4.64], R13 ;  /* 0x0000000d04006986 */ /* 0x0001e2000c101110 */
[----:B------:R-:W-:Y:S01]  /*d470*/  IADD3 R6, P5, PT, R9, R0, RZ ;  /* 0x0000000009067210 */ /* 0x000fe20007fbe0ff */
[----:B--2---:R-:W-:Y:S01]  /*d480*/  IMAD R11, R2, 0x2, R15 ;  /* 0x00000002020b7824 */ /* 0x004fe200078e020f */
[----:B-1----:R-:W-:Y:S01]  /*d490*/  ISETP.LT.AND P6, PT, R7, UR5, !P0 ;  /* 0x0000000507007c0c */ /* 0x002fe2000c7c1270 */
[----:B------:R-:W1:Y:S01]  /*d4a0*/  LDCU UR5, c[0x0][0x39c] ;  /* 0x00007380ff0577ac */ /* 0x000e620008000800 */
[----:B------:R-:W-:-:S02]  /*d4b0*/  LEA.HI.X.SX32 R7, R9, R24, 0x1, P5 ;  /* 0x0000001809077211 */ /* 0x000fc400028f0eff */
[----:B------:R-:W-:Y:S01]  /*d4c0*/  ISETP.LT.AND P4, PT, R8, UR6, !P0 ;  /* 0x0000000608007c0c */ /* 0x000fe2000c781270 */
[----:B------:R-:W2:Y:S01]  /*d4d0*/  LDCU UR6, c[0x0][0x39c] ;  /* 0x00007380ff0677ac */ /* 0x000ea20008000800 */
[----:B------:R-:W-:Y:S01]  /*d4e0*/  LOP3.LUT R9, R134, 0xd8, RZ, 0xfc, !PT ;  /* 0x000000d886097812 */ /* 0x000fe200078efcff */
[----:B------:R5:W-:Y:S01]  /*d4f0*/  @P3 STG.E.U8 desc[UR16][R6.64], R17 ;  /* 0x0000001106003986 */ /* 0x000be2000c101110 */
[----:B------:R-:W-:Y:S02]  /*d500*/  IADD3 R8, P5, PT, R15, R0, RZ ;  /* 0x000000000f087210 */ /* 0x000fe40007fbe0ff */
[----:B----4-:R-:W-:Y:S01]  /*d510*/  ISETP.LT.AND P3, PT, R9, UR7, !P0 ;  /* 0x0000000709007c0c */ /* 0x010fe2000c761270 */
[----:B------:R-:W4:Y:S01]  /*d520*/  LDCU UR7, c[0x0][0x39c] ;  /* 0x00007380ff0777ac */ /* 0x000f220008000800 */
[----:B------:R-:W-:Y:S02]  /*d530*/  LEA.HI.X.SX32 R9, R15, R24, 0x1, P5 ;  /* 0x000000180f097211 */ /* 0x000fe400028f0eff */
[----:B------:R-:W-:-:S02]  /*d540*/  PRMT R15, R18, 0x7770, RZ ;  /* 0x00007770120f7816 */ /* 0x000fc400000000ff */
[C---:B0-----:R-:W-:Y:S02]  /*d550*/  IADD3 R4, P5, PT, R11.reuse, R0, RZ ;  /* 0x000000000b047210 */ /* 0x041fe40007fbe0ff */
[----:B------:R-:W-:Y:S01]  /*d560*/  LOP3.LUT R10, R134, 0xda, RZ, 0xfc, !PT ;  /* 0x000000da860a7812 */ /* 0x000fe200078efcff */
[----:B-----5:R-:W-:Y:S01]  /*d570*/  IMAD R7, R2, 0x2, R11 ;  /* 0x0000000202077824 */ /* 0x020fe200078e020b */
[----:B------:R0:W-:Y:S01]  /*d580*/  @P1 STG.E.U8 desc[UR16][R8.64], R15 ;  /* 0x0000000f08001986 */ /* 0x0001e2000c101110 */
[----:B------:R-:W-:Y:S02]  /*d590*/  LEA.HI.X.SX32 R5, R11, R24, 0x1, P5 ;  /* 0x000000180b057211 */ /* 0x000fe400028f0eff */
[----:B---3--:R-:W-:Y:S01]  /*d5a0*/  ISETP.LT.AND P1, PT, R10, UR4, !P0 ;  /* 0x000000040a007c0c */ /* 0x008fe2000c721270 */
[----:B------:R-:W3:Y:S01]  /*d5b0*/  LDCU UR4, c[0x0][0x39c] ;  /* 0x00007380ff0477ac */ /* 0x000ee20008000800 */
[----:B------:R-:W-:Y:S02]  /*d5c0*/  IADD3 R10, P5, PT, R7, R0, RZ ;  /* 0x00000000070a7210 */ /* 0x000fe40007fbe0ff */
[----:B------:R-:W-:-:S02]  /*d5d0*/  PRMT R13, R18, 0x7771, RZ ;  /* 0x00007771120d7816 */ /* 0x000fc400000000ff */
[----:B------:R-:W-:Y:S02]  /*d5e0*/  LOP3.LUT R6, R134, 0xdc, RZ, 0xfc, !PT ;  /* 0x000000dc86067812 */ /* 0x000fe400078efcff */
[----:B------:R-:W-:Y:S01]  /*d5f0*/  LEA.HI.X.SX32 R11, R7, R24, 0x1, P5 ;  /* 0x00000018070b7211 */ /* 0x000fe200028f0eff */
[----:B------:R-:W-:Y:S01]  /*d600*/  IMAD R7, R2, 0x2, R7 ;  /* 0x0000000202077824 */ /* 0x000fe200078e0207 */
[----:B------:R-:W-:Y:S01]  /*d610*/  PRMT R17, R18, 0x7772, RZ ;  /* 0x0000777212117816 */ /* 0x000fe200000000ff */
[----:B------:R5:W-:Y:S01]  /*d620*/  @P2 STG.E.U8 desc[UR16][R4.64], R13 ;  /* 0x0000000d04002986 */ /* 0x000be2000c101110 */
[----:B-1----:R-:W-:Y:S01]  /*d630*/  ISETP.LT.AND P2, PT, R6, UR5, !P0 ;  /* 0x0000000506007c0c */ /* 0x002fe2000c741270 */
[----:B------:R-:W1:Y:S01]  /*d640*/  LDCU UR5, c[0x0][0x39c] ;  /* 0x00007380ff0577ac */ /* 0x000e620008000800 */
[----:B------:R-:W-:Y:S01]  /*d650*/  LOP3.LUT R6, R134, 0xe0, RZ, 0xfc, !PT ;  /* 0x000000e086067812 */ /* 0x000fe200078efcff */
[----:B------:R1:W-:Y:S01]  /*d660*/  @P4 STG.E.U8 desc[UR16][R10.64], R17 ;  /* 0x000000110a004986 */ /* 0x0003e2000c101110 */
[C---:B0-----:R-:W-:Y:S01]  /*d670*/  IADD3 R8, P4, PT, R7.reuse, R0, RZ ;  /* 0x0000000007087210 */ /* 0x041fe20007f9e0ff */
[----:B------:R-:W-:Y:S01]  /*d680*/  IMAD R15, R2, 0x2, R7 ;  /* 0x00000002020f7824 */ /* 0x000fe200078e0207 */
[----:B--2---:R-:W-:Y:S01]  /*d690*/  ISETP.LT.AND P5, PT, R6, UR6, !P0 ;  /* 0x0000000606007c0c */ /* 0x004fe2000c7a1270 */
[----:B------:R-:W0:Y:S01]  /*d6a0*/  LDCU UR6, c[0x0][0x39c] ;  /* 0x00007380ff0677ac */ /* 0x000e220008000800 */
[----:B------:R-:W-:-:S02]  /*d6b0*/  LEA.HI.X.SX32 R9, R7, R24, 0x1, P4 ;  /* 0x0000001807097211 */ /* 0x000fc400020f0eff */
[----:B------:R-:W2:Y:S01]  /*d6c0*/  LDS.128 R4, [R132+0x800] ;  /* 0x0008000084047984 */ /* 0x000ea20000000c00 */
[----:B------:R-:W-:Y:S02]  /*d6d0*/  IADD3 R12, P4, PT, R15, R0, RZ ;  /* 0x000000000f0c7210 */ /* 0x000fe40007f9e0ff */
[----:B------:R-:W-:Y:S02]  /*d6e0*/  PRMT R25, R18, 0x7773, RZ ;  /* 0x0000777312197816 */ /* 0x000fe400000000ff */
[----:B------:R-:W-:Y:S02]  /*d6f0*/  PRMT R21, R19, 0x7770, RZ ;  /* 0x0000777013157816 */ /* 0x000fe400000000ff */
[----:B-----5:R-:W-:Y:S01]  /*d700*/  LEA.HI.X.SX32 R13, R15, R24, 0x1, P4 ;  /* 0x000000180f0d7211 */ /* 0x020fe200020f0eff */
[----:B------:R-:W-:Y:S01]  /*d710*/  IMAD R15, R2, 0x2, R15 ;  /* 0x00000002020f7824 */ /* 0x000fe200078e020f */
[----:B-1----:R-:W-:Y:S01]  /*d720*/  ISETP.LT.AND P4, PT, R14, UR5, !P0 ;  /* 0x000000050e007c0c */ /* 0x002fe2000c781270 */
[----:B------:R1:W-:Y:S01]  /*d730*/  @P6 STG.E.U8 desc[UR16][R8.64], R25 ;  /* 0x0000001908006986 */ /* 0x0003e2000c101110 */
[----:B------:R-:W5:Y:S01]  /*d740*/  LDCU UR5, c[0x0][0x39c] ;  /* 0x00007380ff0577ac */ /* 0x000f620008000800 */
[----:B------:R-:W-:Y:S01]  /*d750*/  IMAD R17, R2, 0x2, R15 ;  /* 0x0000000202117824 */ /* 0x000fe200078e020f */
[----:B------:R-:W-:Y:S01]  /*d760*/  PRMT R23, R19, 0x7771, RZ ;  /* 0x0000777113177816 */ /* 0x000fe200000000ff */
[----:B------:R4:W-:Y:S01]  /*d770*/  @P3 STG.E.U8 desc[UR16][R12.64], R21 ;  /* 0x000000150c003986 */ /* 0x0009e2000c101110 */
[----:B------:R-:W-:-:S02]  /*d780*/  IADD3 R10, P3, PT, R15, R0, RZ ;  /* 0x000000000f0a7210 */ /* 0x000fc40007f7e0ff */
[----:B------:R-:W-:Y:S02]  /*d790*/  LOP3.LUT R14, R134, 0xe4, RZ, 0xfc, !PT ;  /* 0x000000e4860e7812 */ /* 0x000fe400078efcff */
[----:B------:R-:W-:Y:S01]  /*d7a0*/  LEA.HI.X.SX32 R11, R15, R24, 0x1, P3 ;  /* 0x000000180f0b7211 */ /* 0x000fe200018f0eff */
[C---:B------:R-:W-:Y:S01]  /*d7b0*/  IMAD R15, R27.reuse, R2, RZ ;  /* 0x000000021b0f7224 */ /* 0x040fe200078e02ff */
[----:B---3--:R-:W-:Y:S01]  /*d7c0*/  ISETP.LT.AND P3, PT, R27, UR4, !P0 ;  /* 0x000000041b007c0c */ /* 0x008fe2000c761270 */
[----:B------:R-:W3:Y:S01]  /*d7d0*/  LDCU UR4, c[0x0][0x39c] ;  /* 0x00007380ff0477ac */ /* 0x000ee20008000800 */
[C---:B-1----:R-:W-:Y:S01]  /*d7e0*/  IADD3 R8, P6, PT, R17.reuse, R0, RZ ;  /* 0x0000000011087210 */ /* 0x042fe20007fde0ff */
[----:B------:R1:W-:Y:S01]  /*d7f0*/  @P1 STG.E.U8 desc[UR16][R10.64], R23 ;  /* 0x000000170a001986 */ /* 0x0003e2000c101110 */
[----:B0-----:R-:W-:Y:S01]  /*d800*/  ISETP.LT.AND P1, PT, R14, UR6, !P0 ;  /* 0x000000060e007c0c */ /* 0x001fe2000c721270 */
[----:B------:R-:W0:Y:S01]  /*d810*/  LDCU UR6, c[0x0][0x39c] ;  /* 0x00007380ff0677ac */ /* 0x000e220008000800 */
[----:B------:R-:W-:Y:S01]  /*d820*/  LEA.HI.X.SX32 R9, R17, R24, 0x1, P6 ;  /* 0x0000001811097211 */ /* 0x000fe200030f0eff */
[----:B------:R-:W-:Y:S01]  /*d830*/  IMAD R17, R2, 0x4, R17 ;  /* 0x0000000402117824 */ /* 0x000fe200078e0211 */
[----:B----4-:R-:W-:Y:S01]  /*d840*/  PRMT R21, R19, 0x7773, RZ ;  /* 0x0000777313157816 */ /* 0x010fe200000000ff */
[----:B------:R-:W-:Y:S01]  /*d850*/  VIADD R25, R3, 0xee ;  /* 0x000000ee03197836 */ /* 0x000fe20000000000 */
[----:B------:R-:W-:-:S02]  /*d860*/  IADD3 R12, P6, PT, R15, R0, RZ ;  /* 0x000000000f0c7210 */ /* 0x000fc40007fde0ff */
[----:B------:R-:W-:Y:S02]  /*d870*/  PRMT R19, R19, 0x7772, RZ ;  /* 0x0000777213137816 */ /* 0x000fe400000000ff */
[----:B------:R-:W-:Y:S02]  /*d880*/  LOP3.LUT R14, R134, 0xe6, RZ, 0xfc, !PT ;  /* 0x000000e6860e7812 */ /* 0x000fe400078efcff */
[----:B------:R-:W-:Y:S01]  /*d890*/  LEA.HI.X.SX32 R13, R15, R24, 0x1, P6 ;  /* 0x000000180f0d7211 */ /* 0x000fe200030f0eff */
[----:B------:R4:W-:Y:S01]  /*d8a0*/  @P2 STG.E.U8 desc[UR16][R8.64], R19 ;  /* 0x0000001308002986 */ /* 0x0009e2000c101110 */
[C---:B-1----:R-:W-:Y:S02]  /*d8b0*/  IADD3 R10, P6, PT, R17.reuse, R0, RZ ;  /* 0x00000000110a7210 */ /* 0x042fe40007fde0ff */
[----:B-----5:R-:W-:Y:S01]  /*d8c0*/  ISETP.LT.AND P2, PT, R14, UR5, !P0 ;  /* 0x000000050e007c0c */ /* 0x020fe2000c741270 */
[----:B------:R-:W1:Y:S01]  /*d8d0*/  LDCU UR5, c[0x0][0x39c] ;  /* 0x00007380ff0577ac */ /* 0x000e620008000800 */
[----:B------:R-:W-:Y:S01]  /*d8e0*/  LEA.HI.X.SX32 R11, R17, R24, 0x1, P6 ;  /* 0x00000018110b7211 */ /* 0x000fe200030f0eff */
[----:B------:R-:W-:Y:S01]  /*d8f0*/  IMAD R17, R2, 0x2, R17 ;  /* 0x0000000202117824 */ /* 0x000fe200078e0211 */
[----:B--2---:R-:W-:Y:S01]  /*d900*/  PRMT R23, R4, 0x7770, RZ ;  /* 0x0000777004177816 */ /* 0x004fe200000000ff */
[----:B------:R2:W-:Y:S01]  /*d910*/  @P3 STG.E.U8 desc[UR16][R12.64], R21 ;  /* 0x000000150c003986 */ /* 0x0005e2000c101110 */
[----:B------:R-:W-:Y:S01]  /*d920*/  LOP3.LUT R14, R134, 0xe8, RZ, 0xfc, !PT ;  /* 0x000000e8860e7812 */ /* 0x000fe200078efcff */
[----:B------:R-:W-:Y:S01]  /*d930*/  IMAD R15, R2, 0x2, R17 ;  /* 0x00000002020f7824 */ /* 0x000fe200078e0211 */
[----:B------:R-:W-:Y:S01]  /*d940*/  LOP3.LUT R16, R134, 0xfa, RZ, 0xfc, !PT ;  /* 0x000000fa86107812 */ /* 0x000fe200078efcff */
[----:B------:R5:W-:Y:S01]  /*d950*/  @P5 STG.E.U8 desc[UR16][R10.64], R23 ;  /* 0x000000170a005986 */ /* 0x000be2000c101110 */
[----:B---3--:R-:W-:Y:S01]  /*d960*/  ISETP.LT.AND P3, PT, R14, UR4, !P0 ;  /* 0x000000040e007c0c */ /* 0x008fe2000c761270 */
[----:B------:R-:W3:Y:S01]  /*d970*/  LDCU UR4, c[0x0][0x39c] ;  /* 0x00007380ff0477ac */ /* 0x000ee20008000800 */
[----:B----4-:R-:W-:-:S02]  /*d980*/  IADD3 R8, P5, PT, R17, R0, RZ ;  /* 0x0000000011087210 */ /* 0x010fc40007fbe0ff */
[----:B------:R-:W-:Y:S02]  /*d990*/  LOP3.LUT R14, R134, 0xea, RZ, 0xfc, !PT ;  /* 0x000000ea860e7812 */ /* 0x000fe400078efcff */
[----:B------:R-:W-:Y:S02]  /*d9a0*/  LEA.HI.X.SX32 R9, R17, R24, 0x1, P5 ;  /* 0x0000001811097211 */ /* 0x000fe400028f0eff */
[C---:B--2---:R-:W-:Y:S02]  /*d9b0*/  IADD3 R12, P6, PT, R15.reuse, R0, RZ ;  /* 0x000000000f0c7210 */ /* 0x044fe40007fde0ff */
[----:B------:R-:W-:Y:S02]  /*d9c0*/  PRMT R21, R4, 0x7771, RZ ;  /* 0x0000777104157816 */ /* 0x000fe400000000ff */
[----:B------:R-:W-:Y:S01]  /*d9d0*/  LEA.HI.X.SX32 R13, R15, R24, 0x1, P6 ;  /* 0x000000180f0d7211 */ /* 0x000fe200030f0eff */
[----:B------:R-:W-:Y:S01]  /*d9e0*/  IMAD R15, R2, 0x2, R15 ;  /* 0x00000002020f7824 */ /* 0x000fe200078e020f */
[----:B-1----:R-:W-:Y:S01]  /*d9f0*/  ISETP.LT.AND P5, PT, R14, UR5, !P0 ;  /* 0x000000050e007c0c */ /* 0x002fe2000c7a1270 */
[----:B------:R-:W1:Y:S01]  /*da00*/  LDCU UR5, c[0x0][0x39c] ;  /* 0x00007380ff0577ac */ /* 0x000e620008000800 */
[----:B------:R-:W-:Y:S01]  /*da10*/  PRMT R19, R4, 0x7772, RZ ;  /* 0x0000777204137816 */ /* 0x000fe200000000ff */
[----:B------:R-:W-:Y:S01]  /*da20*/  IMAD R17, R2, 0x2, R15 ;  /* 0x0000000202117824 */ /* 0x000fe200078e020f */
[----:B-----5:R-:W-:Y:S01]  /*da30*/  LOP3.LUT R11, R134, 0xf0, RZ, 0xfc, !PT ;  /* 0x000000f0860b7812 */ /* 0x020fe200078efcff */
[----:B------:R2:W-:Y:S01]  /*da40*/  @P4 STG.E.U8 desc[UR16][R8.64], R21 ;  /* 0x0000001508004986 */ /* 0x0005e2000c101110 */
[----:B------:R-:W-:-:S02]  /*da50*/  IADD3 R10, P6, PT, R15, R0, RZ ;  /* 0x000000000f0a7210 */ /* 0x000fc40007fde0ff */
[----:B------:R-:W-:Y:S01]  /*da60*/  LOP3.LUT R14, R134, 0xec, RZ, 0xfc, !PT ;  /* 0x000000ec860e7812 */ /* 0x000fe200078efcff */
[----:B------:R4:W-:Y:S01]  /*da70*/  @P1 STG.E.U8 desc[UR16][R12.64], R19 ;  /* 0x000000130c001986 */ /* 0x0009e2000c101110 */
[----:B------:R-:W-:Y:S02]  /*da80*/  ISETP.LT.AND P1, PT, R11, UR7, !P0 ;  /* 0x000000070b007c0c */ /* 0x000fe4000c721270 */
[----:B------:R-:W-:Y:S02]  /*da90*/  LEA.HI.X.SX32 R11, R15, R24, 0x1, P6 ;  /* 0x000000180f0b7211 */ /* 0x000fe400030f0eff */
[----:B------:R-:W-:Y:S02]  /*daa0*/  PRMT R23, R4, 0x7773, RZ ;  /* 0x0000777304177816 */ /* 0x000fe400000000ff */
[----:B0-----:R-:W-:Y:S01]  /*dab0*/  ISETP.LT.AND P4, PT, R14, UR6, !P0 ;  /* 0x000000060e007c0c */ /* 0x001fe2000c781270 */
[----:B------:R-:W0:Y:S01]  /*dac0*/  LDCU UR6, c[0x0][0x39c] ;  /* 0x00007380ff0677ac */ /* 0x000e220008000800 */
[----:B--2---:R-:W-:Y:S01]  /*dad0*/  IADD3 R8, P6, PT, R17, R0, RZ ;  /* 0x0000000011087210 */ /* 0x004fe20007fde0ff */
[----:B------:R2:W-:Y:S01]  /*dae0*/  @P2 STG.E.U8 desc[UR16][R10.64], R23 ;  /* 0x000000170a002986 */ /* 0x0005e2000c101110 */
[----:B------:R-:W-:-:S02]  /*daf0*/  PRMT R21, R5, 0x7770, RZ ;  /* 0x0000777005157816 */ /* 0x000fc400000000ff */
[----:B------:R-:W-:Y:S01]  /*db00*/  LEA.HI.X.SX32 R9, R17, R24, 0x1, P6 ;  /* 0x0000001811097211 */ /* 0x000fe200030f0eff */
[----:B------:R-:W-:Y:S01]  /*db10*/  IMAD R17, R2, 0x2, R17 ;  /* 0x0000000202117824 */ /* 0x000fe200078e0211 */
[----:B------:R-:W-:Y:S02]  /*db20*/  LOP3.LUT R4, R134, 0xf2, RZ, 0xfc, !PT ;  /* 0x000000f286047812 */ /* 0x000fe400078efcff */
[----:B----4-:R-:W-:Y:S01]  /*db30*/  PRMT R19, R5, 0x7771, RZ ;  /* 0x0000777105137816 */ /* 0x010fe200000000ff */
[----:B------:R4:W-:Y:S01]  /*db40*/  @P3 STG.E.U8 desc[UR16][R8.64], R21 ;  /* 0x0000001508003986 */ /* 0x0009e2000c101110 */
[----:B-1----:R-:W-:Y:S01]  /*db50*/  ISETP.LT.AND P2, PT, R4, UR5, !P0 ;  /* 0x0000000504007c0c */ /* 0x002fe2000c741270 */
[----:B------:R-:W-:Y:S01]  /*db60*/  IMAD R15, R2, 0x2, R17 ;  /* 0x00000002020f7824 */ /* 0x000fe200078e0211 */
[----:B------:R-:W-:Y:S01]  /*db70*/  IADD3 R12, P3, PT, R17, R0, RZ ;  /* 0x00000000110c7210 */ /* 0x000fe20007f7e0ff */
[----:B------:R-:W1:Y:S01]  /*db80*/  LDCU UR5, c[0x0][0x39c] ;  /* 0x00007380ff0577ac */ /* 0x000e620008000800 */
[----:B------:R-:W-:-:S02]  /*db90*/  LOP3.LUT R4, R134, 0xf4, RZ, 0xfc, !PT ;  /* 0x000000f486047812 */ /* 0x000fc400078efcff */
[----:B------:R-:W-:Y:S01]  /*dba0*/  LEA.HI.X.SX32 R13, R17, R24, 0x1, P3 ;  /* 0x00000018110d7211 */ /* 0x000fe200018f0eff */
[----:B------:R-:W-:Y:S01]  /*dbb0*/  IMAD R17, R25, R2, RZ ;  /* 0x0000000219117224 */ /* 0x000fe200078e02ff */
[----:B--2---:R-:W-:Y:S02]  /*dbc0*/  IADD3 R10, P6, PT, R15, R0, RZ ;  /* 0x000000000f0a7210 */ /* 0x004fe40007fde0ff */
[----:B---3--:R-:W-:Y:S01]  /*dbd0*/  ISETP.LT.AND P3, PT, R25, UR4, !P0 ;  /* 0x0000000419007c0c */ /* 0x008fe2000c761270 */
[----:B------:R-:W2:Y:S01]  /*dbe0*/  LDCU UR4, c[0x0][0x39c] ;  /* 0x00007380ff0477ac */ /* 0x000ea20008000800 */
[----:B------:R-:W-:Y:S01]  /*dbf0*/  LEA.HI.X.SX32 R11, R15, R24, 0x1, P6 ;  /* 0x000000180f0b7211 */ /* 0x000fe200030f0eff */
[----:B------:R3:W-:Y:S01]  /*dc00*/  @P5 STG.E.U8 desc[UR16][R12.64], R19 ;  /* 0x000000130c005986 */ /* 0x0007e2000c101110 */
[----:B----4-:R-:W-:Y:S01]  /*dc10*/  IADD3 R8, P6, PT, R17, R0, RZ ;  /* 0x0000000011087210 */ /* 0x010fe20007fde0ff */
[----:B------:R-:W-:Y:S01]  /*dc20*/  IMAD R15, R2, 0x4, R15 ;  /* 0x00000004020f7824 */ /* 0x000fe200078e020f */
[----:B------:R-:W-:-:S02]  /*dc30*/  PRMT R23, R5, 0x7772, RZ ;  /* 0x0000777205177816 */ /* 0x000fc400000000ff */
[----:B0-----:R-:W-:Y:S01]  /*dc40*/  ISETP.LT.AND P5, PT, R4, UR6, !P0 ;  /* 0x0000000604007c0c */ /* 0x001fe2000c7a1270 */
[----:B------:R-:W0:Y:S01]  /*dc50*/  LDCU UR6, c[0x0][0x39c] ;  /* 0x00007380ff0677ac */ /* 0x000e220008000800 */
[----:B------:R-:W-:Y:S01]  /*dc60*/  LEA.HI.X.SX32 R9, R17, R24, 0x1, P6 ;  /* 0x0000001811097211 */ /* 0x000fe200030f0eff */
[----:B------:R-:W-:Y:S01]  /*dc70*/  IMAD R17, R2, 0x2, R15 ;  /* 0x0000000202117824 */ /* 0x000fe200078e020f */
[----:B------:R-:W-:Y:S01]  /*dc80*/  PRMT R21, R5, 0x7773, RZ ;  /* 0x0000777305157816 */ /* 0x000fe200000000ff */
[----:B------:R-:W-:Y:S01]  /*dc90*/  @P4 STG.E.U8 desc[UR16][R10.64], R23 ;  /* 0x000000170a004986 */ /* 0x000fe2000c101110 */
[C---:B------:R-:W-:Y:S02]  /*dca0*/  LOP3.LUT R4, R134.reuse, 0xf6, RZ, 0xfc, !PT ;  /* 0x000000f686047812 */ /* 0x040fe400078efcff */
[----:B---3--:R-:W-:Y:S01]  /*dcb0*/  LOP3.LUT R13, R134, 0xf8, RZ, 0xfc, !PT ;  /* 0x000000f8860d7812 */ /* 0x008fe200078efcff */
[----:B------:R3:W-:Y:S01]  /*dcc0*/  @P3 STG.E.U8 desc[UR16][R8.64], R21 ;  /* 0x0000001508003986 */ /* 0x0007e2000c101110 */
[----:B-1----:R-:W-:Y:S01]  /*dcd0*/  ISETP.LT.AND P4, PT, R4, UR5, !P0 ;  /* 0x0000000504007c0c */ /* 0x002fe2000c781270 */
[----:B------:R-:W1:Y:S01]  /*dce0*/  LDCU UR5, c[0x0][0x39c] ;  /* 0x00007380ff0577ac */ /* 0x000e620008000800 */
[----:B------:R-:W-:-:S02]  /*dcf0*/  IADD3 R4, P3, PT, R15, R0, RZ ;  /* 0x000000000f047210 */ /* 0x000fc40007f7e0ff */
[----:B------:R-:W-:Y:S02]  /*dd00*/  IADD3 R12, P6, PT, R17, R0, RZ ;  /* 0x00000000110c7210 */ /* 0x000fe40007fde0ff */
[-C--:B------:R-:W-:Y:S02]  /*dd10*/  LEA.HI.X.SX32 R5, R15, R24.reuse, 0x1, P3 ;  /* 0x000000180f057211 */ /* 0x080fe400018f0eff */
[C---:B------:R-:W-:Y:S02]  /*dd20*/  PRMT R19, R6.reuse, 0x7770, RZ ;  /* 0x0000777006137816 */ /* 0x040fe400000000ff */
[----:B--2---:R-:W-:Y:S01]  /*dd30*/  ISETP.LT.AND P3, PT, R13, UR4, !P0 ;  /* 0x000000040d007c0c */ /* 0x004fe2000c761270 */
[----:B------:R-:W2:Y:S01]  /*dd40*/  LDCU UR4, c[0x0][0x39c] ;  /* 0x00007380ff0477ac */ /* 0x000ea20008000800 */
[----:B------:R-:W-:Y:S01]  /*dd50*/  PRMT R15, R6, 0x7771, RZ ;  /* 0x00007771060f7816 */ /* 0x000fe200000000ff */
[----:B------:R4:W-:Y:S01]  /*dd60*/  @P1 STG.E.U8 desc[UR16][R4.64], R19 ;  /* 0x0000001304001986 */ /* 0x0009e2000c101110 */
[----:B------:R-:W-:Y:S01]  /*dd70*/  LEA.HI.X.SX32 R13, R17, R24, 0x1, P6 ;  /* 0x00000018110d7211 */ /* 0x000fe200030f0eff */
[----:B------:R-:W-:Y:S01]  /*dd80*/  IMAD R17, R2, 0x2, R17 ;  /* 0x0000000202117824 */ /* 0x000fe200078e0211 */
[----:B------:R-:W-:Y:S01]  /*dd90*/  LOP3.LUT R134, R134, 0xfc, RZ, 0xfc, !PT ;  /* 0x000000fc86867812 */ /* 0x000fe200078efcff */
[----:B---3--:R-:W-:Y:S01]  /*dda0*/  VIADD R21, R3, 0xfe ;  /* 0x000000fe03157836 */ /* 0x008fe20000000000 */
[----:B------:R-:W-:Y:S01]  /*ddb0*/  PRMT R25, R6, 0x7772, RZ ;  /* 0x0000777206197816 */ /* 0x000fe200000000ff */
[----:B------:R3:W-:Y:S01]  /*ddc0*/  @P2 STG.E.U8 desc[UR16][R12.64], R15 ;  /* 0x0000000f0c002986 */ /* 0x0007e2000c101110 */
[----:B------:R-:W-:Y:S01]  /*ddd0*/  IMAD R11, R2, 0x2, R17 ;  /* 0x00000002020b7824 */ /* 0x000fe200078e0211 */
[----:B------:R-:W-:-:S02]  /*dde0*/  IADD3 R8, P2, PT, R17, R0, RZ ;  /* 0x0000000011087210 */ /* 0x000fc40007f5e0ff */
[----:B0-----:R-:W-:Y:S01]  /*ddf0*/  ISETP.LT.AND P1, PT, R21, UR6, !P0 ;  /* 0x0000000615007c0c */ /* 0x001fe2000c721270 */
[C---:B------:R-:W-:Y:S01]  /*de00*/  IMAD R3, R2.reuse, 0x2, R11 ;  /* 0x0000000202037824 */ /* 0x040fe200078e020b */
[----:B------:R-:W-:Y:S02]  /*de10*/  LEA.HI.X.SX32 R9, R17, R24, 0x1, P2 ;  /* 0x0000001811097211 */ /* 0x000fe400010f0eff */
[-C--:B----4-:R-:W-:Y:S02]  /*de20*/  IADD3 R4, P2, PT, R11, R0.reuse, RZ ;  /* 0x000000000b047210 */ /* 0x090fe40007f5e0ff */
[----:B------:R-:W-:Y:S01]  /*de30*/  IADD3 R10, P6, PT, R3, R0, RZ ;  /* 0x00000000030a7210 */ /* 0x000fe20007fde0ff */
[----:B------:R0:W-:Y:S01]  /*de40*/  @P5 STG.E.U8 desc[UR16][R8.64], R25 ;  /* 0x0000001908005986 */ /* 0x0001e2000c101110 */
[----:B---3--:R-:W-:Y:S01]  /*de50*/  IMAD R15, R21, R2, RZ ;  /* 0x00000002150f7224 */ /* 0x008fe200078e02ff */
[-C--:B------:R-:W-:Y:S01]  /*de60*/  LEA.HI.X.SX32 R5, R11, R24.reuse, 0x1, P2 ;  /* 0x000000180b057211 */ /* 0x080fe200010f0eff */
[----:B------:R-:W-:Y:S01]  /*de70*/  IMAD R13, R2, 0x2, R3 ;  /* 0x00000002020d7824 */ /* 0x000fe200078e0203 */
[----:B------:R-:W-:-:S02]  /*de80*/  LEA.HI.X.SX32 R11, R3, R24, 0x1, P6 ;  /* 0x00000018030b7211 */ /* 0x000fc400030f0eff */
[-C--:B------:R-:W-:Y:S01]  /*de90*/  IADD3 R14, P2, PT, R15, R0.reuse, RZ ;  /* 0x000000000f0e7210 */ /* 0x080fe20007f5e0ff */
[----:B------:R-:W-:Y:S01]  /*dea0*/  IMAD R3, R2, 0x2, R13 ;  /* 0x0000000202037824 */ /* 0x000fe200078e020d */
[----:B------:R-:W-:Y:S02]  /*deb0*/  IADD3 R12, P6, PT, R13, R0, RZ ;  /* 0x000000000d0c7210 */ /* 0x000fe40007fde0ff */
[-C--:B------:R-:W-:Y:S02]  /*dec0*/  LEA.HI.X.SX32 R15, R15, R24.reuse, 0x1, P2 ;  /* 0x000000180f0f7211 */ /* 0x080fe400010f0eff */
[----:B--2---:R-:W-:Y:S02]  /*ded0*/  ISETP.LT.AND P2, PT, R16, UR4, !P0 ;  /* 0x0000000410007c0c */ /* 0x004fe4000c741270 */
[----:B-1----:R-:W-:Y:S02]  /*dee0*/  ISETP.LT.AND P0, PT, R134, UR5, !P0 ;  /* 0x0000000586007c0c */ /* 0x002fe4000c701270 */
[----:B------:R-:W-:-:S02]  /*def0*/  LEA.HI.X.SX32 R13, R13, R24, 0x1, P6 ;  /* 0x000000180d0d7211 */ /* 0x000fc400030f0eff */
[----:B------:R-:W-:Y:S02]  /*df00*/  IADD3 R2, P6, PT, R3, R0, RZ ;  /* 0x0000000003027210 */ /* 0x000fe40007fde0ff */
[----:B------:R-:W-:Y:S02]  /*df10*/  PRMT R23, R6, 0x7773, RZ ;  /* 0x0000777306177816 */ /* 0x000fe400000000ff */
[C---:B------:R-:W-:Y:S02]  /*df20*/  PRMT R17, R7.reuse, 0x7773, RZ ;  /* 0x0000777307117816 */ /* 0x040fe400000000ff */
[C---:B------:R-:W-:Y:S01]  /*df30*/  PRMT R19, R7.reuse, 0x7772, RZ ;  /* 0x0000777207137816 */ /* 0x040fe200000000ff */
[----:B------:R0:W-:Y:S01]  /*df40*/  @P4 STG.E.U8 desc[UR16][R4.64], R23 ;  /* 0x0000001704004986 */ /* 0x0001e2000c101110 */
[C---:B------:R-:W-:Y:S02]  /*df50*/  PRMT R21, R7.reuse, 0x7771, RZ ;  /* 0x0000777107157816 */ /* 0x040fe400000000ff */
[----:B------:R-:W-:-:S02]  /*df60*/  PRMT R7, R7, 0x7770, RZ ;  /* 0x0000777007077816 */ /* 0x000fc400000000ff */
[----:B------:R-:W-:-:S03]  /*df70*/  LEA.HI.X.SX32 R3, R3, R24, 0x1, P6 ;  /* 0x0000001803037211 */ /* 0x000fc600030f0eff */
[----:B------:R0:W-:Y:S04]  /*df80*/  @P3 STG.E.U8 desc[UR16][R10.64], R7 ;  /* 0x000000070a003986 */ /* 0x0001e8000c101110 */
[----:B------:R0:W-:Y:S04]  /*df90*/  @P2 STG.E.U8 desc[UR16][R12.64], R21 ;  /* 0x000000150c002986 */ /* 0x0001e8000c101110 */
[----:B------:R0:W-:Y:S04]  /*dfa0*/  @P0 STG.E.U8 desc[UR16][R2.64], R19 ;  /* 0x0000001302000986 */ /* 0x0001e8000c101110 */
[----:B------:R0:W-:Y:S01]  /*dfb0*/  @P1 STG.E.U8 desc[UR16][R14.64], R17 ;  /* 0x000000110e001986 */ /* 0x0001e2000c101110 */
[----:B------:R-:W-:Y:S06]  /*dfc0*/  BAR.SYNC.DEFER_BLOCKING 0x0 ;  /* 0x0000000000007b1d */ /* 0x000fec0000010000 */
[----:B------:R-:W-:Y:S05]  /*dfd0*/  BRA.U UP0, `(.L_x_13) ;  /* 0x0000000100a07547 */ /* 0x000fea000b800000 */
[----:B------:R-:W1:Y:S01]  /*dfe0*/  S2UR UR5, SR_CgaCtaId ;  /* 0x00000000000579c3 */ /* 0x000e620000008800 */
[----:B------:R-:W-:Y:S01]  /*dff0*/  NOP ;  /* 0x0000000000007918 */ /* 0x000fe20000000000 */
[----:B------:R-:W-:Y:S01]  /*e000*/  UMOV UR4, 0x50 ;  /* 0x0000005000047882 */ /* 0x000fe20000000000 */
[----:B------:R-:W-:Y:S02]  /*e010*/  IMAD.U32 R0, RZ, RZ, UR18 ;  /* 0x00000012ff007e24 */ /* 0x000fe4000f8e00ff */
[----:B0-----:R-:W-:Y:S02]  /*e020*/  IMAD.MOV.U32 R3, RZ, RZ, 0xff ;  /* 0x000000ffff037424 */ /* 0x001fe400078e00ff */
[----:B------:R-:W-:Y:S01]  /*e030*/  IMAD.MOV.U32 R7, RZ, RZ, 0x1 ;  /* 0x00000001ff077424 */ /* 0x000fe200078e00ff */
[----:B------:R-:W-:-:S04]  /*e040*/  LOP3.LUT R0, R0, 0xffff, RZ, 0xc0, !PT ;  /* 0x0000ffff00007812 */ /* 0x000fc800078ec0ff */
[----:B------:R-:W-:-:S05]  /*e050*/  SHF.R.U32.HI R0, RZ, 0x5, R0 ;  /* 0x00000005ff007819 */ /* 0x000fca0000011600 */
[----:B------:R-:W-:Y:S01]  /*e060*/  VIADD R2, R0, 0x10 ;  /* 0x0000001000027836 */ /* 0x000fe20000000000 */
[----:B------:R-:W-:Y:S01]  /*e070*/  SHF.L.U32 R0, R3, R0, RZ ;  /* 0x0000000003007219 */ /* 0x000fe200000006ff */
[----:B-1----:R-:W-:-:S03]  /*e080*/  ULEA UR6, UR5, UR4, 0x18 ;  /* 0x0000000405067291 */ /* 0x002fc6000f8ec0ff */
[----:B------:R-:W-:-:S04]  /*e090*/  SHF.L.U32 R3, R7, R2, RZ ;  /* 0x0000000207037219 */ /* 0x000fc800000006ff */
[----:B------:R-:W-:Y:S02]  /*e0a0*/  LOP3.LUT R0, R3, R0, RZ, 0xfc, !PT ;  /* 0x0000000003007212 */ /* 0x000fe400078efcff */
[----:B------:R-:W0:Y:S02]  /*e0b0*/  LDS R5, [UR6] ;  /* 0x00000006ff057984 */ /* 0x000e240008000800 */
[C---:B------:R-:W-:Y:S02]  /*e0c0*/  LOP3.LUT R2, R0.reuse, 0xffff, RZ, 0xc0, !PT ;  /* 0x0000ffff00027812 */ /* 0x040fe400078ec0ff */
[----:B0-----:R-:W-:-:S04]  /*e0d0*/  LOP3.LUT R3, R0, 0xffff, R5, 0x80, !PT ;  /* 0x0000ffff00037812 */ /* 0x001fc800078e8005 */
[----:B------:R-:W-:-:S13]  /*e0e0*/  ISETP.NE.AND P0, PT, R3, R2, PT ;  /* 0x000000020300720c */ /* 0x000fda0003f05270 */
[----:B------:R-:W-:Y:S05]  /*e0f0*/  @P0 BRA `(.L_x_14) ;  /* 0x0000000000500947 */ /* 0x000fea0003800000 */
[----:B------:R-:W-:Y:S02]  /*e100*/  SHF.R.U32.HI R5, RZ, 0x10, R5 ;  /* 0x00000010ff057819 */ /* 0x000fe40000011605 */
[----:B------:R-:W-:-:S04]  /*e110*/  SHF.R.U32.HI R2, RZ, 0x10, R0 ;  /* 0x00000010ff027819 */ /* 0x000fc80000011600 */
[----:B------:R-:W-:-:S04]  /*e120*/  LOP3.LUT R5, R5, R2, RZ, 0xc0, !PT ;  /* 0x0000000205057212 */ /* 0x000fc800078ec0ff */
[----:B------:R-:W-:-:S13]  /*e130*/  ISETP.NE.AND P0, PT, R5, R2, PT ;  /* 0x000000020500720c */ /* 0x000fda0003f05270 */
[----:B------:R-:W-:Y:S05]  /*e140*/  @P0 BRA `(.L_x_15) ;  /* 0x0000000000300947 */ /* 0x000fea0003800000 */
[----:B------:R-:W-:Y:S01]  /*e150*/  R2UR UR4, R0 ;  /* 0x00000000000472ca */ /* 0x000fe200000e0000 */
[----:B------:R-:W-:Y:S01]  /*e160*/  VOTEU.ANY UR5, UPT, PT ;  /* 0x0000000000057886 */ /* 0x000fe200038e0100 */
[----:B------:R-:W0:Y:S01]  /*e170*/  S2R R0, SR_LANEID ;  /* 0x0000000000007919 */ /* 0x000e220000000000 */
[----:B------:R-:W-:-:S10]  /*e180*/  UFLO.U32 UR5, UR5 ;  /* 0x00000005000572bd */ /* 0x000fd400080e0000 */
[----:B------:R-:W-:-:S06]  /*e190*/  ULOP3.LUT UR4, URZ, UR4, URZ, 0x33, !UPT ;  /* 0x00000004ff047292 */ /* 0x000fcc000f8e33ff */
[----:B------:R-:W-:-:S04]  /*e1a0*/  IMAD.U32 R2, RZ, RZ, UR4 ;  /* 0x00000004ff027e24 */ /* 0x000fc8000f8e00ff */
[----:B------:R-:W1:Y:S02]  /*e1b0*/  REDUX UR7, R2 ;  /* 0x00000000020773c4 */ /* 0x000e640000000000 */
[----:B------:R2:W-:Y:S01]  /*e1c0*/  UTCATOMSWS.AND URZ, UR4 ;  /* 0x0000000400ff79e3 */ /* 0x0005e20008000000 */
[----:B0-----:R-:W-:Y:S01]  /*e1d0*/  ISETP.EQ.U32.AND P0, PT, R0, UR5, PT ;  /* 0x0000000500007c0c */ /* 0x001fe2000bf02070 */
[----:B-1----:R-:W-:-:S12]  /*e1e0*/  IMAD.U32 R0, RZ, RZ, UR7 ;  /* 0x00000007ff007e24 */ /* 0x002fd8000f8e00ff */
[----:B------:R2:W-:Y:S01]  /*e1f0*/  @P0 ATOMS.AND RZ, [UR6], R0 ;  /* 0x00000000ffff098c */ /* 0x0005e2000a800006 */
[----:B------:R-:W-:Y:S05]  /*e200*/  BRA `(.L_x_13) ;  /* 0x0000000000147947 */ /* 0x000fea0003800000 */
.L_x_15:
[----:B------:R-:W-:-:S07]  /*e210*/  MOV R2, 0xe230 ;  /* 0x0000e23000027802 */ /* 0x000fce0000000f00 */
[----:B------:R-:W-:Y:S05]  /*e220*/  CALL.REL.NOINC `($__internal_0_$__cuda_sm10x_tcgen05_guardrail_trap_col_being_dealloced_not_returned_by_alloc) ;  /* 0x00000000002c7944 */ /* 0x000fea0003c00000 */
[----:B------:R-:W-:Y:S05]  /*e230*/  BRA `(.L_x_13) ;  /* 0x0000000000087947 */ /* 0x000fea0003800000 */
.L_x_14:
[----:B------:R-:W-:-:S07]  /*e240*/  MOV R2, 0xe260 ;  /* 0x0000e26000027802 */ /* 0x000fce0000000f00 */
[----:B------:R-:W-:Y:S05]  /*e250*/  CALL.REL.NOINC `($__internal_2_$__cuda_sm10x_tcgen05_guardrail_trap_unallocated_columns_being_dealloced) ;  /* 0x0000000000387944 */ /* 0x000fea0003c00000 */
.L_x_13:
[----:B------:R-:W-:Y:S01]  /*e260*/  NOP ;  /* 0x0000000000007918 */ /* 0x000fe20000000000 */
[----:B--2---:R-:W-:Y:S05]  /*e270*/  EXIT ;  /* 0x000000000000794d */ /* 0x004fea0003800000 */
.L_x_8:
[----:B------:R-:W0:Y:S02]  /*e280*/  SYNCS.PHASECHK.TRANS64.TRYWAIT P2, [UR13], R123 ;  /* 0x0000007bff0075a7 */ /* 0x000e24000804110d */
[----:B0-----:R-:W-:Y:S05]  /*e290*/  @!P2 BRA `(.L_x_8) ;  /* 0xfffffffc00f8a947 */ /* 0x001fea000383ffff */
[----:B------:R-:W-:Y:S05]  /*e2a0*/  BRA `(.L_x_16) ;  /* 0xffffff8c00647947 */ /* 0x000fea000383ffff */
.L_x_12:
[----:B------:R-:W2:Y:S02]  /*e2b0*/  SYNCS.PHASECHK.TRANS64.TRYWAIT P0, [UR13], R4 ;  /* 0x00000004ff0075a7 */ /* 0x000ea4000800110d */
[----:B--2---:R-:W-:Y:S05]  /*e2c0*/  @!P0 BRA `(.L_x_12) ;  /* 0xfffffffc00f88947 */ /* 0x004fea000383ffff */
[----:B------:R-:W-:Y:S05]  /*e2d0*/  BRA `(.L_x_11) ;  /* 0xffffffa4005c7947 */ /* 0x000fea000383ffff */
        .weak           $__internal_0_$__cuda_sm10x_tcgen05_guardrail_trap_col_being_dealloced_not_returned_by_alloc
        .type           $__internal_0_$__cuda_sm10x_tcgen05_guardrail_trap_col_being_dealloced_not_returned_by_alloc,@function
        .size           $__internal_0_$__cuda_sm10x_tcgen05_guardrail_trap_col_being_dealloced_not_returned_by_alloc,($__internal_1_$__cuda_sm10x_tcgen05_guardrail_trap_phase_invalid_during_alloc - $__internal_0_$__cuda_sm10x_tcgen05_guardrail_trap_col_being_dealloced_not_returned_by_alloc)
$__internal_0_$__cuda_sm10x_tcgen05_guardrail_trap_col_being_dealloced_not_returned_by_alloc:
[----:B------:R-:W-:Y:S05]  /*e2e0*/  BPT.TRAP 0x1 ;  /* 0x000000040000795c */ /* 0x000fea0000300000 */
[----:B------:R-:W-:-:S04]  /*e2f0*/  IMAD.MOV.U32 R3, RZ, RZ, 0x0 ;  /* 0x00000000ff037424 */ /* 0x000fc800078e00ff */
[----:B------:R-:W-:Y:S05]  /*e300*/  RET.REL.NODEC R2 `(matmul_kernel) ;  /* 0xffffff1c023c7950 */ /* 0x000fea0003c3ffff */
        .weak           $__internal_1_$__cuda_sm10x_tcgen05_guardrail_trap_phase_invalid_during_alloc
        .type           $__internal_1_$__cuda_sm10x_tcgen05_guardrail_trap_phase_invalid_during_alloc,@function
        .size           $__internal_1_$__cuda_sm10x_tcgen05_guardrail_trap_phase_invalid_during_alloc,($__internal_2_$__cuda_sm10x_tcgen05_guardrail_trap_unallocated_columns_being_dealloced - $__internal_1_$__cuda_sm10x_tcgen05_guardrail_trap_phase_invalid_during_alloc)
$__internal_1_$__cuda_sm10x_tcgen05_guardrail_trap_phase_invalid_during_alloc:
[----:B------:R-:W-:Y:S05]  /*e310*/  BPT.TRAP 0x1 ;  /* 0x000000040000795c */ /* 0x000fea0000300000 */
[----:B------:R-:W-:-:S04]  /*e320*/  IMAD.MOV.U32 R5, RZ, RZ, 0x0 ;  /* 0x00000000ff057424 */ /* 0x000fc800078e00ff */
[----:B------:R-:W-:Y:S05]  /*e330*/  RET.REL.NODEC R4 `(matmul_kernel) ;  /* 0xffffff1c04307950 */ /* 0x000fea0003c3ffff */
        .weak           $__internal_2_$__cuda_sm10x_tcgen05_guardrail_trap_unallocated_columns_being_dealloced
        .type           $__internal_2_$__cuda_sm10x_tcgen05_guardrail_trap_unallocated_columns_being_dealloced,@function
        .size           $__internal_2_$__cuda_sm10x_tcgen05_guardrail_trap_unallocated_columns_being_dealloced,(.L_x_20 - $__internal_2_$__cuda_sm10x_tcgen05_guardrail_trap_unallocated_columns_being_dealloced)
$__internal_2_$__cuda_sm10x_tcgen05_guardrail_trap_unallocated_columns_being_dealloced:
[----:B------:R-:W-:Y:S05]  /*e340*/  BPT.TRAP 0x1 ;  /* 0x000000040000795c */ /* 0x000fea0000300000 */
[----:B------:R-:W-:-:S04]  /*e350*/  IMAD.MOV.U32 R3, RZ, RZ, 0x0 ;  /* 0x00000000ff037424 */ /* 0x000fc800078e00ff */
[----:B------:R-:W-:Y:S05]  /*e360*/  RET.REL.NODEC R2 `(matmul_kernel) ;  /* 0xffffff1c02247950 */ /* 0x000fea0003c3ffff */
.L_x_17:
[----:B------:R-:W-:-:S00]  /*e370*/  BRA `(.L_x_17) ;  /* 0xfffffffc00fc7947 */ /* 0x000fc0000383ffff */
[----:B------:R-:W-:-:S00]  /*e380*/  NOP ;  /* 0x0000000000007918 */ /* 0x000fc00000000000 */
[----:B------:R-:W-:-:S00]  /*e390*/  NOP ;  /* 0x0000000000007918 */ /* 0x000fc00000000000 */
[----:B------:R-:W-:-:S00]  /*e3a0*/  NOP ;  /* 0x0000000000007918 */ /* 0x000fc00000000000 */
[----:B------:R-:W-:-:S00]  /*e3b0*/  NOP ;  /* 0x0000000000007918 */ /* 0x000fc00000000000 */
[----:B------:R-:W-:-:S00]  /*e3c0*/  NOP ;  /* 0x0000000000007918 */ /* 0x000fc00000000000 */
[----:B------:R-:W-:-:S00]  /*e3d0*/  NOP ;  /* 0x0000000000007918 */ /* 0x000fc00000000000 */
[----:B------:R-:W-:-:S00]  /*e3e0*/  NOP ;  /* 0x0000000000007918 */ /* 0x000fc00000000000 */
[----:B------:R-:W-:-:S00]  /*e3f0*/  NOP ;  /* 0x0000000000007918 */ /* 0x000fc00000000000 */
.L_x_20:


//--------------------- .nv.shared.matmul_kernel  --------------------------
	.section	.nv.shared.matmul_kernel,"aw",@nobits
	.sectionflags	@""
	.align	16
	.zero		1024


//--------------------- .nv.shared.reserved.0     --------------------------
	.section	.nv.shared.reserved.0,"aw",@nobits
	.align	8
	.weak		__nv_reservedSMEM_offset_0_alias
	.size		__nv_reservedSMEM_offset_0_alias, 0, 64
	.other		__nv_reservedSMEM_offset_0_alias,@"STO_CUDA_RESERVED_SHARED STV_DEFAULT"
__nv_reservedSMEM_offset_0_alias:
	.zero		0
.nv.shared.reserved.0:
	.zero		64
	.weak		__nv_reservedSMEM_allocation_phase
	.type		__nv_reservedSMEM_allocation_phase,@object
	.size		__nv_reservedSMEM_allocation_phase,(.L_0 - __nv_reservedSMEM_allocation_phase)
__nv_reservedSMEM_allocation_phase:
	.zero		1
.L_0:
	.zero		7
	.weak		__nv_reservedSMEM_devtool_atexit_pc
	.type		__nv_reservedSMEM_devtool_atexit_pc,@object
	.size		__nv_reservedSMEM_devtool_atexit_pc,(__nv_reservedSMEM_allocation_mask - __nv_reservedSMEM_devtool_atexit_pc)
__nv_reservedSMEM_devtool_atexit_pc:
	.zero		8
	.weak		__nv_reservedSMEM_allocation_mask
	.type		__nv_reservedSMEM_allocation_mask,@object
	.size		__nv_reservedSMEM_allocation_mask,(.L_2 - __nv_reservedSMEM_allocation_mask)
__nv_reservedSMEM_allocation_mask:
	.zero		4
.L_2:


//--------------------- .nv.constant0.matmul_kernel --------------------------
	.section	.nv.constant0.matmul_kernel,"a",@progbits
	.sectionflags	@""
	.align	4
.nv.constant0.matmul_kernel:
	.zero		976


//--------------------- SYMBOLS --------------------------

	.type		.nv.reservedSmem.offset0,@object
	.size		.nv.reservedSmem.offset0,0x4
	.type		.nv.reservedSmem.cap,@object
	.size		.nv.reservedSmem.cap,0x4
